//
// Generated by NVIDIA NVVM Compiler
//
// Compiler Build ID: CL-36424714
// Cuda compilation tools, release 13.0, V13.0.88
// Based on NVVM 20.0.0
//

.version 9.0
.target sm_100
.address_size 64

	// .globl	_Z8makeGridPdi
// _ZZN3cub18CUB_300001_SM_10006detail6reduce28DeviceReduceSingleTileKernelINS2_10policy_hubIdjN4cuda3__47maximumIvEEE10Policy1000EPdSB_jS8_ddNS5_3std3__410__identityEEEvT0_T1_T2_T3_T4_T6_E12temp_storage has been demoted
// _ZZN3cub18CUB_300001_SM_10006detail6reduce18DeviceReduceKernelINS2_10policy_hubIdjN4cuda3__47maximumIvEEE10Policy1000EPdjS8_dNS5_3std3__410__identityEEEvT0_PT3_T1_NS0_13GridEvenShareISI_EET2_T4_E12temp_storage has been demoted
// _ZZN3cub18CUB_300001_SM_10006detail6reduce28DeviceReduceSingleTileKernelINS2_10policy_hubIdjN4cuda3__47maximumIvEEE10Policy1000EPdSB_iS8_ddNS5_3std3__410__identityEEEvT0_T1_T2_T3_T4_T6_E12temp_storage has been demoted
.global .align 1 .b8 _ZN34_INTERNAL_91bc0240_4_k_cu_dcefd96c4cuda3std3__45__cpo5beginE[1];
.global .align 1 .b8 _ZN34_INTERNAL_91bc0240_4_k_cu_dcefd96c4cuda3std3__45__cpo3endE[1];
.global .align 1 .b8 _ZN34_INTERNAL_91bc0240_4_k_cu_dcefd96c4cuda3std3__45__cpo6cbeginE[1];
.global .align 1 .b8 _ZN34_INTERNAL_91bc0240_4_k_cu_dcefd96c4cuda3std3__45__cpo4cendE[1];
.global .align 1 .b8 _ZN34_INTERNAL_91bc0240_4_k_cu_dcefd96c4cuda3std3__45__cpo6rbeginE[1];
.global .align 1 .b8 _ZN34_INTERNAL_91bc0240_4_k_cu_dcefd96c4cuda3std3__45__cpo4rendE[1];
.global .align 1 .b8 _ZN34_INTERNAL_91bc0240_4_k_cu_dcefd96c4cuda3std3__45__cpo7crbeginE[1];
.global .align 1 .b8 _ZN34_INTERNAL_91bc0240_4_k_cu_dcefd96c4cuda3std3__45__cpo5crendE[1];
.global .align 1 .b8 _ZN34_INTERNAL_91bc0240_4_k_cu_dcefd96c4cuda3std3__436_GLOBAL__N__91bc0240_4_k_cu_dcefd96c6ignoreE[1];
.global .align 1 .b8 _ZN34_INTERNAL_91bc0240_4_k_cu_dcefd96c4cuda3std3__419piecewise_constructE[1];
.global .align 1 .b8 _ZN34_INTERNAL_91bc0240_4_k_cu_dcefd96c4cuda3std3__48in_placeE[1];
.global .align 1 .b8 _ZN34_INTERNAL_91bc0240_4_k_cu_dcefd96c4cuda3std3__420unreachable_sentinelE[1];
.global .align 1 .b8 _ZN34_INTERNAL_91bc0240_4_k_cu_dcefd96c4cuda3std3__47nulloptE[1];
.global .align 1 .b8 _ZN34_INTERNAL_91bc0240_4_k_cu_dcefd96c4cuda3std6ranges3__45__cpo4swapE[1];
.global .align 1 .b8 _ZN34_INTERNAL_91bc0240_4_k_cu_dcefd96c4cuda3std6ranges3__45__cpo9iter_moveE[1];
.global .align 1 .b8 _ZN34_INTERNAL_91bc0240_4_k_cu_dcefd96c4cuda3std6ranges3__45__cpo5beginE[1];
.global .align 1 .b8 _ZN34_INTERNAL_91bc0240_4_k_cu_dcefd96c4cuda3std6ranges3__45__cpo3endE[1];
.global .align 1 .b8 _ZN34_INTERNAL_91bc0240_4_k_cu_dcefd96c4cuda3std6ranges3__45__cpo6cbeginE[1];
.global .align 1 .b8 _ZN34_INTERNAL_91bc0240_4_k_cu_dcefd96c4cuda3std6ranges3__45__cpo4cendE[1];
.global .align 1 .b8 _ZN34_INTERNAL_91bc0240_4_k_cu_dcefd96c4cuda3std6ranges3__45__cpo7advanceE[1];
.global .align 1 .b8 _ZN34_INTERNAL_91bc0240_4_k_cu_dcefd96c4cuda3std6ranges3__45__cpo9iter_swapE[1];
.global .align 1 .b8 _ZN34_INTERNAL_91bc0240_4_k_cu_dcefd96c4cuda3std6ranges3__45__cpo4nextE[1];
.global .align 1 .b8 _ZN34_INTERNAL_91bc0240_4_k_cu_dcefd96c4cuda3std6ranges3__45__cpo4prevE[1];
.global .align 1 .b8 _ZN34_INTERNAL_91bc0240_4_k_cu_dcefd96c4cuda3std6ranges3__45__cpo4dataE[1];
.global .align 1 .b8 _ZN34_INTERNAL_91bc0240_4_k_cu_dcefd96c4cuda3std6ranges3__45__cpo5cdataE[1];
.global .align 1 .b8 _ZN34_INTERNAL_91bc0240_4_k_cu_dcefd96c4cuda3std6ranges3__45__cpo4sizeE[1];
.global .align 1 .b8 _ZN34_INTERNAL_91bc0240_4_k_cu_dcefd96c4cuda3std6ranges3__45__cpo5ssizeE[1];
.global .align 1 .b8 _ZN34_INTERNAL_91bc0240_4_k_cu_dcefd96c4cuda3std6ranges3__45__cpo8distanceE[1];
.global .align 1 .b8 _ZN34_INTERNAL_91bc0240_4_k_cu_dcefd96c6thrust24THRUST_300001_SM_1000_NS6system6detail10sequential3seqE[1];

.visible .entry _Z8makeGridPdi(
	.param .u64 .ptr .align 1 _Z8makeGridPdi_param_0,
	.param .u32 _Z8makeGridPdi_param_1
)
{
	.reg .pred 	%p<2>;
	.reg .b32 	%r<14>;
	.reg .b64 	%rd<6>;

	ld.param.u64 	%rd1, [_Z8makeGridPdi_param_0];
	ld.param.u32 	%r4, [_Z8makeGridPdi_param_1];
	mov.u32 	%r5, %ctaid.x;
	mov.u32 	%r6, %ntid.x;
	mov.u32 	%r7, %tid.x;
	mad.lo.s32 	%r1, %r5, %r6, %r7;
	mov.u32 	%r8, %ctaid.y;
	mov.u32 	%r9, %ntid.y;
	mov.u32 	%r10, %tid.y;
	mad.lo.s32 	%r11, %r8, %r9, %r10;
	max.s32 	%r12, %r1, %r11;
	setp.ge.s32 	%p1, %r12, %r4;
	@%p1 bra 	$L__BB0_2;
	cvta.to.global.u64 	%rd2, %rd1;
	mad.lo.s32 	%r13, %r4, %r1, %r11;
	mul.wide.s32 	%rd3, %r13, 8;
	add.s64 	%rd4, %rd2, %rd3;
	mov.b64 	%rd5, 0;
	st.global.u64 	[%rd4], %rd5;
$L__BB0_2:
	ret;

}
	// .globl	_Z10setBordersPdi
.visible .entry _Z10setBordersPdi(
	.param .u64 .ptr .align 1 _Z10setBordersPdi_param_0,
	.param .u32 _Z10setBordersPdi_param_1
)
{
	.reg .pred 	%p<2>;
	.reg .b32 	%r<9>;
	.reg .b64 	%rd<11>;
	.reg .b64 	%fd<7>;

	ld.param.u64 	%rd1, [_Z10setBordersPdi_param_0];
	ld.param.u32 	%r2, [_Z10setBordersPdi_param_1];
	mov.u32 	%r3, %ctaid.x;
	mov.u32 	%r4, %ntid.x;
	mov.u32 	%r5, %tid.x;
	mad.lo.s32 	%r1, %r3, %r4, %r5;
	setp.ge.s32 	%p1, %r1, %r2;
	@%p1 bra 	$L__BB1_2;
	cvta.to.global.u64 	%rd2, %rd1;
	cvt.rn.f64.s32 	%fd1, %r1;
	mul.f64 	%fd2, %fd1, 0d4024000000000000;
	add.s32 	%r6, %r2, -1;
	cvt.rn.f64.s32 	%fd3, %r6;
	div.rn.f64 	%fd4, %fd2, %fd3;
	add.f64 	%fd5, %fd4, 0d4024000000000000;
	mul.wide.s32 	%rd3, %r1, 8;
	add.s64 	%rd4, %rd2, %rd3;
	st.global.f64 	[%rd4], %fd5;
	mul.lo.s32 	%r7, %r2, %r1;
	mul.wide.s32 	%rd5, %r7, 8;
	add.s64 	%rd6, %rd2, %rd5;
	st.global.f64 	[%rd6], %fd5;
	add.f64 	%fd6, %fd4, 0d4034000000000000;
	mul.wide.s32 	%rd7, %r6, 8;
	add.s64 	%rd8, %rd6, %rd7;
	st.global.f64 	[%rd8], %fd6;
	mul.lo.s32 	%r8, %r6, %r2;
	mul.wide.s32 	%rd9, %r8, 8;
	add.s64 	%rd10, %rd4, %rd9;
	st.global.f64 	[%rd10], %fd6;
$L__BB1_2:
	ret;

}
	// .globl	_Z10calcMatrixPdS_i
.visible .entry _Z10calcMatrixPdS_i(
	.param .u64 .ptr .align 1 _Z10calcMatrixPdS_i_param_0,
	.param .u64 .ptr .align 1 _Z10calcMatrixPdS_i_param_1,
	.param .u32 _Z10calcMatrixPdS_i_param_2
)
{
	.reg .pred 	%p<8>;
	.reg .b32 	%r<19>;
	.reg .b64 	%rd<16>;
	.reg .b64 	%fd<9>;

	ld.param.u64 	%rd1, [_Z10calcMatrixPdS_i_param_0];
	ld.param.u64 	%rd2, [_Z10calcMatrixPdS_i_param_1];
	ld.param.u32 	%r4, [_Z10calcMatrixPdS_i_param_2];
	mov.u32 	%r5, %ctaid.x;
	mov.u32 	%r6, %ntid.x;
	mov.u32 	%r7, %tid.x;
	mad.lo.s32 	%r8, %r5, %r6, %r7;
	mov.u32 	%r9, %ctaid.y;
	mov.u32 	%r10, %ntid.y;
	mov.u32 	%r11, %tid.y;
	mad.lo.s32 	%r12, %r9, %r10, %r11;
	setp.lt.s32 	%p1, %r8, 1;
	add.s32 	%r13, %r4, -1;
	setp.ge.s32 	%p2, %r8, %r13;
	or.pred  	%p3, %p1, %p2;
	setp.eq.s32 	%p4, %r12, 0;
	or.pred  	%p5, %p4, %p3;
	setp.ge.s32 	%p6, %r12, %r13;
	or.pred  	%p7, %p5, %p6;
	@%p7 bra 	$L__BB2_2;
	cvta.to.global.u64 	%rd3, %rd2;
	cvta.to.global.u64 	%rd4, %rd1;
	mul.lo.s32 	%r14, %r4, %r8;
	add.s32 	%r15, %r14, %r4;
	cvt.s64.s32 	%rd5, %r15;
	cvt.u64.u32 	%rd6, %r12;
	add.s64 	%rd7, %rd5, %rd6;
	shl.b64 	%rd8, %rd7, 3;
	add.s64 	%rd9, %rd3, %rd8;
	ld.global.f64 	%fd1, [%rd9+8];
	ld.global.f64 	%fd2, [%rd9+-8];
	add.f64 	%fd3, %fd1, %fd2;
	add.s32 	%r16, %r8, -1;
	mul.lo.s32 	%r17, %r4, %r16;
	cvt.s64.s32 	%rd10, %r17;
	add.s64 	%rd11, %rd10, %rd6;
	shl.b64 	%rd12, %rd11, 3;
	add.s64 	%rd13, %rd3, %rd12;
	ld.global.f64 	%fd4, [%rd13+8];
	add.f64 	%fd5, %fd3, %fd4;
	ld.global.f64 	%fd6, [%rd13+-8];
	add.f64 	%fd7, %fd5, %fd6;
	mul.f64 	%fd8, %fd7, 0d3FD0000000000000;
	add.s32 	%r18, %r14, %r12;
	mul.wide.s32 	%rd14, %r18, 8;
	add.s64 	%rd15, %rd4, %rd14;
	st.global.f64 	[%rd15], %fd8;
$L__BB2_2:
	ret;

}
	// .globl	_Z10matrixDiffPdS_i
.visible .entry _Z10matrixDiffPdS_i(
	.param .u64 .ptr .align 1 _Z10matrixDiffPdS_i_param_0,
	.param .u64 .ptr .align 1 _Z10matrixDiffPdS_i_param_1,
	.param .u32 _Z10matrixDiffPdS_i_param_2
)
{
	.reg .b32 	%r<11>;
	.reg .b64 	%rd<8>;
	.reg .b64 	%fd<5>;

	ld.param.u64 	%rd1, [_Z10matrixDiffPdS_i_param_0];
	ld.param.u64 	%rd2, [_Z10matrixDiffPdS_i_param_1];
	ld.param.u32 	%r1, [_Z10matrixDiffPdS_i_param_2];
	cvta.to.global.u64 	%rd3, %rd1;
	cvta.to.global.u64 	%rd4, %rd2;
	mov.u32 	%r2, %ctaid.x;
	mov.u32 	%r3, %ntid.x;
	mov.u32 	%r4, %tid.x;
	mad.lo.s32 	%r5, %r2, %r3, %r4;
	mov.u32 	%r6, %ctaid.y;
	mov.u32 	%r7, %ntid.y;
	mov.u32 	%r8, %tid.y;
	mad.lo.s32 	%r9, %r6, %r7, %r8;
	mad.lo.s32 	%r10, %r1, %r5, %r9;
	mul.wide.s32 	%rd5, %r10, 8;
	add.s64 	%rd6, %rd4, %rd5;
	ld.global.f64 	%fd1, [%rd6];
	add.s64 	%rd7, %rd3, %rd5;
	ld.global.f64 	%fd2, [%rd7];
	sub.f64 	%fd3, %fd1, %fd2;
	abs.f64 	%fd4, %fd3;
	st.global.f64 	[%rd7], %fd4;
	ret;

}
	// .globl	_ZN3cub18CUB_300001_SM_10006detail11EmptyKernelIvEEvv
.visible .entry _ZN3cub18CUB_300001_SM_10006detail11EmptyKernelIvEEvv()
{


	ret;

}
	// .globl	_ZN3cub18CUB_300001_SM_10006detail6reduce28DeviceReduceSingleTileKernelINS2_10policy_hubIdjN4cuda3__47maximumIvEEE10Policy1000EPdSB_jS8_ddNS5_3std3__410__identityEEEvT0_T1_T2_T3_T4_T6_
.visible .entry _ZN3cub18CUB_300001_SM_10006detail6reduce28DeviceReduceSingleTileKernelINS2_10policy_hubIdjN4cuda3__47maximumIvEEE10Policy1000EPdSB_jS8_ddNS5_3std3__410__identityEEEvT0_T1_T2_T3_T4_T6_(
	.param .u64 .ptr .align 1 _ZN3cub18CUB_300001_SM_10006detail6reduce28DeviceReduceSingleTileKernelINS2_10policy_hubIdjN4cuda3__47maximumIvEEE10Policy1000EPdSB_jS8_ddNS5_3std3__410__identityEEEvT0_T1_T2_T3_T4_T6__param_0,
	.param .u64 .ptr .align 1 _ZN3cub18CUB_300001_SM_10006detail6reduce28DeviceReduceSingleTileKernelINS2_10policy_hubIdjN4cuda3__47maximumIvEEE10Policy1000EPdSB_jS8_ddNS5_3std3__410__identityEEEvT0_T1_T2_T3_T4_T6__param_1,
	.param .u32 _ZN3cub18CUB_300001_SM_10006detail6reduce28DeviceReduceSingleTileKernelINS2_10policy_hubIdjN4cuda3__47maximumIvEEE10Policy1000EPdSB_jS8_ddNS5_3std3__410__identityEEEvT0_T1_T2_T3_T4_T6__param_2,
	.param .align 1 .b8 _ZN3cub18CUB_300001_SM_10006detail6reduce28DeviceReduceSingleTileKernelINS2_10policy_hubIdjN4cuda3__47maximumIvEEE10Policy1000EPdSB_jS8_ddNS5_3std3__410__identityEEEvT0_T1_T2_T3_T4_T6__param_3[1],
	.param .f64 _ZN3cub18CUB_300001_SM_10006detail6reduce28DeviceReduceSingleTileKernelINS2_10policy_hubIdjN4cuda3__47maximumIvEEE10Policy1000EPdSB_jS8_ddNS5_3std3__410__identityEEEvT0_T1_T2_T3_T4_T6__param_4,
	.param .align 1 .b8 _ZN3cub18CUB_300001_SM_10006detail6reduce28DeviceReduceSingleTileKernelINS2_10policy_hubIdjN4cuda3__47maximumIvEEE10Policy1000EPdSB_jS8_ddNS5_3std3__410__identityEEEvT0_T1_T2_T3_T4_T6__param_5[1]
)
.maxntid 256
.minnctapersm 1
{
	.reg .pred 	%p<220>;
	.reg .b32 	%r<482>;
	.reg .b64 	%rd<205>;
	.reg .b64 	%fd<381>;
	// demoted variable
	.shared .align 8 .b8 _ZZN3cub18CUB_300001_SM_10006detail6reduce28DeviceReduceSingleTileKernelINS2_10policy_hubIdjN4cuda3__47maximumIvEEE10Policy1000EPdSB_jS8_ddNS5_3std3__410__identityEEEvT0_T1_T2_T3_T4_T6_E12temp_storage[80];
	ld.param.u64 	%rd16, [_ZN3cub18CUB_300001_SM_10006detail6reduce28DeviceReduceSingleTileKernelINS2_10policy_hubIdjN4cuda3__47maximumIvEEE10Policy1000EPdSB_jS8_ddNS5_3std3__410__identityEEEvT0_T1_T2_T3_T4_T6__param_0];
	ld.param.u64 	%rd17, [_ZN3cub18CUB_300001_SM_10006detail6reduce28DeviceReduceSingleTileKernelINS2_10policy_hubIdjN4cuda3__47maximumIvEEE10Policy1000EPdSB_jS8_ddNS5_3std3__410__identityEEEvT0_T1_T2_T3_T4_T6__param_1];
	ld.param.u32 	%r69, [_ZN3cub18CUB_300001_SM_10006detail6reduce28DeviceReduceSingleTileKernelINS2_10policy_hubIdjN4cuda3__47maximumIvEEE10Policy1000EPdSB_jS8_ddNS5_3std3__410__identityEEEvT0_T1_T2_T3_T4_T6__param_2];
	ld.param.f64 	%fd58, [_ZN3cub18CUB_300001_SM_10006detail6reduce28DeviceReduceSingleTileKernelINS2_10policy_hubIdjN4cuda3__47maximumIvEEE10Policy1000EPdSB_jS8_ddNS5_3std3__410__identityEEEvT0_T1_T2_T3_T4_T6__param_4];
	cvta.to.global.u64 	%rd1, %rd17;
	setp.ne.s32 	%p1, %r69, 0;
	@%p1 bra 	$L__BB5_3;
	mov.u32 	%r455, %tid.x;
	setp.ne.s32 	%p219, %r455, 0;
	@%p219 bra 	$L__BB5_76;
	st.global.f64 	[%rd1], %fd58;
	bra.uni 	$L__BB5_76;
$L__BB5_3:
	and.b64  	%rd18, %rd16, 31;
	setp.ne.s64 	%p2, %rd18, 0;
	@%p2 bra 	$L__BB5_39;
	setp.gt.u32 	%p110, %r69, 2047;
	@%p110 bra 	$L__BB5_23;
	mov.u32 	%r1, %tid.x;
	setp.ge.u32 	%p159, %r1, %r69;
	mov.f64 	%fd359, 0d0000000000000000;
	mov.u32 	%r459, %r1;
	@%p159 bra 	$L__BB5_7;
	mul.wide.u32 	%rd168, %r1, 8;
	add.s64 	%rd167, %rd16, %rd168;
	// begin inline asm
	ld.global.nc.u64 %rd166, [%rd167];
	// end inline asm
	mov.b64 	%fd359, %rd166;
	add.s32 	%r459, %r1, 256;
$L__BB5_7:
	setp.ge.u32 	%p160, %r459, %r69;
	@%p160 bra 	$L__BB5_14;
	not.b32 	%r331, %r459;
	add.s32 	%r4, %r69, %r331;
	and.b32  	%r332, %r4, 768;
	setp.eq.s32 	%p161, %r332, 768;
	@%p161 bra 	$L__BB5_11;
	mul.wide.u32 	%rd169, %r459, 8;
	add.s64 	%rd201, %rd16, %rd169;
	shr.u32 	%r333, %r4, 8;
	add.s32 	%r334, %r333, 1;
	and.b32  	%r335, %r334, 3;
	neg.s32 	%r457, %r335;
$L__BB5_10:
	.pragma "nounroll";
	// begin inline asm
	ld.global.nc.u64 %rd170, [%rd201];
	// end inline asm
	mov.b64 	%fd272, %rd170;
	setp.lt.f64 	%p162, %fd359, %fd272;
	selp.f64 	%fd359, %fd272, %fd359, %p162;
	add.s32 	%r459, %r459, 256;
	add.s64 	%rd201, %rd201, 2048;
	add.s32 	%r457, %r457, 1;
	setp.ne.s32 	%p163, %r457, 0;
	@%p163 bra 	$L__BB5_10;
$L__BB5_11:
	setp.lt.u32 	%p164, %r4, 768;
	@%p164 bra 	$L__BB5_14;
	mul.wide.u32 	%rd172, %r459, 8;
	add.s64 	%rd202, %rd16, %rd172;
$L__BB5_13:
	// begin inline asm
	ld.global.nc.u64 %rd173, [%rd202];
	// end inline asm
	mov.b64 	%fd273, %rd173;
	setp.lt.f64 	%p165, %fd359, %fd273;
	selp.f64 	%fd274, %fd273, %fd359, %p165;
	add.s64 	%rd176, %rd202, 2048;
	// begin inline asm
	ld.global.nc.u64 %rd175, [%rd176];
	// end inline asm
	mov.b64 	%fd275, %rd175;
	setp.lt.f64 	%p166, %fd274, %fd275;
	selp.f64 	%fd276, %fd275, %fd274, %p166;
	add.s64 	%rd178, %rd202, 4096;
	// begin inline asm
	ld.global.nc.u64 %rd177, [%rd178];
	// end inline asm
	mov.b64 	%fd277, %rd177;
	setp.lt.f64 	%p167, %fd276, %fd277;
	selp.f64 	%fd278, %fd277, %fd276, %p167;
	add.s64 	%rd180, %rd202, 6144;
	// begin inline asm
	ld.global.nc.u64 %rd179, [%rd180];
	// end inline asm
	mov.b64 	%fd279, %rd179;
	setp.lt.f64 	%p168, %fd278, %fd279;
	selp.f64 	%fd359, %fd279, %fd278, %p168;
	add.s32 	%r459, %r459, 1024;
	add.s64 	%rd202, %rd202, 8192;
	setp.lt.s32 	%p169, %r459, %r69;
	@%p169 bra 	$L__BB5_13;
$L__BB5_14:
	setp.lt.u32 	%p170, %r69, 256;
	@%p170 bra 	$L__BB5_19;
	// begin inline asm
	mov.u32 %r399, %laneid;
	// end inline asm
	mov.b64 	%rd191, %fd359;
	mov.b64 	{%r401, %r406}, %rd191;
	mov.b32 	%r407, 1;
	mov.b32 	%r448, 31;
	mov.b32 	%r449, -1;
	// begin inline asm
	shfl.sync.down.b32 %r400, %r401, %r407, %r448, %r449;
	// end inline asm
	// begin inline asm
	shfl.sync.down.b32 %r405, %r406, %r407, %r448, %r449;
	// end inline asm
	mov.b64 	%rd192, {%r400, %r405};
	mov.b64 	%fd327, %rd192;
	setp.gt.s32 	%p198, %r399, 30;
	setp.lt.f64 	%p199, %fd359, %fd327;
	selp.f64 	%fd328, %fd327, %fd359, %p199;
	selp.f64 	%fd329, %fd359, %fd328, %p198;
	mov.b64 	%rd193, %fd329;
	mov.b64 	{%r411, %r416}, %rd193;
	mov.b32 	%r417, 2;
	// begin inline asm
	shfl.sync.down.b32 %r410, %r411, %r417, %r448, %r449;
	// end inline asm
	// begin inline asm
	shfl.sync.down.b32 %r415, %r416, %r417, %r448, %r449;
	// end inline asm
	mov.b64 	%rd194, {%r410, %r415};
	mov.b64 	%fd330, %rd194;
	setp.gt.s32 	%p200, %r399, 29;
	setp.lt.f64 	%p201, %fd329, %fd330;
	selp.f64 	%fd331, %fd330, %fd329, %p201;
	selp.f64 	%fd332, %fd329, %fd331, %p200;
	mov.b64 	%rd195, %fd332;
	mov.b64 	{%r421, %r426}, %rd195;
	mov.b32 	%r427, 4;
	// begin inline asm
	shfl.sync.down.b32 %r420, %r421, %r427, %r448, %r449;
	// end inline asm
	// begin inline asm
	shfl.sync.down.b32 %r425, %r426, %r427, %r448, %r449;
	// end inline asm
	mov.b64 	%rd196, {%r420, %r425};
	mov.b64 	%fd333, %rd196;
	setp.gt.s32 	%p202, %r399, 27;
	setp.lt.f64 	%p203, %fd332, %fd333;
	selp.f64 	%fd334, %fd333, %fd332, %p203;
	selp.f64 	%fd335, %fd332, %fd334, %p202;
	mov.b64 	%rd197, %fd335;
	mov.b64 	{%r431, %r436}, %rd197;
	mov.b32 	%r437, 8;
	// begin inline asm
	shfl.sync.down.b32 %r430, %r431, %r437, %r448, %r449;
	// end inline asm
	// begin inline asm
	shfl.sync.down.b32 %r435, %r436, %r437, %r448, %r449;
	// end inline asm
	mov.b64 	%rd198, {%r430, %r435};
	mov.b64 	%fd336, %rd198;
	setp.gt.s32 	%p204, %r399, 23;
	setp.lt.f64 	%p205, %fd335, %fd336;
	selp.f64 	%fd337, %fd336, %fd335, %p205;
	selp.f64 	%fd338, %fd335, %fd337, %p204;
	mov.b64 	%rd199, %fd338;
	mov.b64 	{%r441, %r446}, %rd199;
	mov.b32 	%r447, 16;
	// begin inline asm
	shfl.sync.down.b32 %r440, %r441, %r447, %r448, %r449;
	// end inline asm
	// begin inline asm
	shfl.sync.down.b32 %r445, %r446, %r447, %r448, %r449;
	// end inline asm
	mov.b64 	%rd200, {%r440, %r445};
	mov.b64 	%fd339, %rd200;
	setp.gt.s32 	%p206, %r399, 15;
	setp.lt.f64 	%p207, %fd338, %fd339;
	selp.f64 	%fd10, %fd339, %fd338, %p207;
	selp.f64 	%fd380, %fd338, %fd10, %p206;
	setp.ne.s32 	%p208, %r399, 0;
	@%p208 bra 	$L__BB5_17;
	shr.u32 	%r450, %r1, 2;
	and.b32  	%r451, %r450, 248;
	mov.u32 	%r452, _ZZN3cub18CUB_300001_SM_10006detail6reduce28DeviceReduceSingleTileKernelINS2_10policy_hubIdjN4cuda3__47maximumIvEEE10Policy1000EPdSB_jS8_ddNS5_3std3__410__identityEEEvT0_T1_T2_T3_T4_T6_E12temp_storage;
	add.s32 	%r453, %r452, %r451;
	st.shared.f64 	[%r453+8], %fd10;
$L__BB5_17:
	bar.sync 	0;
	setp.ne.s32 	%p209, %r1, 0;
	@%p209 bra 	$L__BB5_74;
	ld.shared.f64 	%fd340, [_ZZN3cub18CUB_300001_SM_10006detail6reduce28DeviceReduceSingleTileKernelINS2_10policy_hubIdjN4cuda3__47maximumIvEEE10Policy1000EPdSB_jS8_ddNS5_3std3__410__identityEEEvT0_T1_T2_T3_T4_T6_E12temp_storage+16];
	setp.lt.f64 	%p210, %fd380, %fd340;
	selp.f64 	%fd341, %fd340, %fd380, %p210;
	ld.shared.f64 	%fd342, [_ZZN3cub18CUB_300001_SM_10006detail6reduce28DeviceReduceSingleTileKernelINS2_10policy_hubIdjN4cuda3__47maximumIvEEE10Policy1000EPdSB_jS8_ddNS5_3std3__410__identityEEEvT0_T1_T2_T3_T4_T6_E12temp_storage+24];
	setp.lt.f64 	%p211, %fd341, %fd342;
	selp.f64 	%fd343, %fd342, %fd341, %p211;
	ld.shared.f64 	%fd344, [_ZZN3cub18CUB_300001_SM_10006detail6reduce28DeviceReduceSingleTileKernelINS2_10policy_hubIdjN4cuda3__47maximumIvEEE10Policy1000EPdSB_jS8_ddNS5_3std3__410__identityEEEvT0_T1_T2_T3_T4_T6_E12temp_storage+32];
	setp.lt.f64 	%p212, %fd343, %fd344;
	selp.f64 	%fd345, %fd344, %fd343, %p212;
	ld.shared.f64 	%fd346, [_ZZN3cub18CUB_300001_SM_10006detail6reduce28DeviceReduceSingleTileKernelINS2_10policy_hubIdjN4cuda3__47maximumIvEEE10Policy1000EPdSB_jS8_ddNS5_3std3__410__identityEEEvT0_T1_T2_T3_T4_T6_E12temp_storage+40];
	setp.lt.f64 	%p213, %fd345, %fd346;
	selp.f64 	%fd347, %fd346, %fd345, %p213;
	ld.shared.f64 	%fd348, [_ZZN3cub18CUB_300001_SM_10006detail6reduce28DeviceReduceSingleTileKernelINS2_10policy_hubIdjN4cuda3__47maximumIvEEE10Policy1000EPdSB_jS8_ddNS5_3std3__410__identityEEEvT0_T1_T2_T3_T4_T6_E12temp_storage+48];
	setp.lt.f64 	%p214, %fd347, %fd348;
	selp.f64 	%fd349, %fd348, %fd347, %p214;
	ld.shared.f64 	%fd350, [_ZZN3cub18CUB_300001_SM_10006detail6reduce28DeviceReduceSingleTileKernelINS2_10policy_hubIdjN4cuda3__47maximumIvEEE10Policy1000EPdSB_jS8_ddNS5_3std3__410__identityEEEvT0_T1_T2_T3_T4_T6_E12temp_storage+56];
	setp.lt.f64 	%p215, %fd349, %fd350;
	selp.f64 	%fd351, %fd350, %fd349, %p215;
	ld.shared.f64 	%fd352, [_ZZN3cub18CUB_300001_SM_10006detail6reduce28DeviceReduceSingleTileKernelINS2_10policy_hubIdjN4cuda3__47maximumIvEEE10Policy1000EPdSB_jS8_ddNS5_3std3__410__identityEEEvT0_T1_T2_T3_T4_T6_E12temp_storage+64];
	setp.lt.f64 	%p216, %fd351, %fd352;
	selp.f64 	%fd380, %fd352, %fd351, %p216;
	bra.uni 	$L__BB5_74;
$L__BB5_19:
	// begin inline asm
	mov.u32 %r336, %laneid;
	// end inline asm
	and.b32  	%r387, %r1, 992;
	add.s32 	%r388, %r387, 32;
	setp.gt.u32 	%p171, %r388, %r69;
	not.b32 	%r389, %r387;
	add.s32 	%r390, %r69, %r389;
	selp.b32 	%r385, %r390, 31, %p171;
	mov.b64 	%rd181, %fd359;
	mov.b64 	{%r338, %r343}, %rd181;
	mov.b32 	%r344, 1;
	mov.b32 	%r386, -1;
	// begin inline asm
	shfl.sync.down.b32 %r337, %r338, %r344, %r385, %r386;
	// end inline asm
	// begin inline asm
	shfl.sync.down.b32 %r342, %r343, %r344, %r385, %r386;
	// end inline asm
	mov.b64 	%rd182, {%r337, %r342};
	mov.b64 	%fd280, %rd182;
	setp.lt.s32 	%p172, %r336, %r385;
	setp.lt.f64 	%p173, %fd359, %fd280;
	selp.f64 	%fd281, %fd280, %fd359, %p173;
	selp.f64 	%fd282, %fd281, %fd359, %p172;
	mov.b64 	%rd183, %fd282;
	mov.b64 	{%r348, %r353}, %rd183;
	mov.b32 	%r354, 2;
	// begin inline asm
	shfl.sync.down.b32 %r347, %r348, %r354, %r385, %r386;
	// end inline asm
	// begin inline asm
	shfl.sync.down.b32 %r352, %r353, %r354, %r385, %r386;
	// end inline asm
	mov.b64 	%rd184, {%r347, %r352};
	mov.b64 	%fd283, %rd184;
	add.s32 	%r391, %r336, 2;
	setp.gt.s32 	%p174, %r391, %r385;
	setp.lt.f64 	%p175, %fd282, %fd283;
	selp.f64 	%fd284, %fd283, %fd282, %p175;
	selp.f64 	%fd285, %fd282, %fd284, %p174;
	mov.b64 	%rd185, %fd285;
	mov.b64 	{%r358, %r363}, %rd185;
	mov.b32 	%r364, 4;
	// begin inline asm
	shfl.sync.down.b32 %r357, %r358, %r364, %r385, %r386;
	// end inline asm
	// begin inline asm
	shfl.sync.down.b32 %r362, %r363, %r364, %r385, %r386;
	// end inline asm
	mov.b64 	%rd186, {%r357, %r362};
	mov.b64 	%fd286, %rd186;
	add.s32 	%r392, %r336, 4;
	setp.gt.s32 	%p176, %r392, %r385;
	setp.lt.f64 	%p177, %fd285, %fd286;
	selp.f64 	%fd287, %fd286, %fd285, %p177;
	selp.f64 	%fd288, %fd285, %fd287, %p176;
	mov.b64 	%rd187, %fd288;
	mov.b64 	{%r368, %r373}, %rd187;
	mov.b32 	%r374, 8;
	// begin inline asm
	shfl.sync.down.b32 %r367, %r368, %r374, %r385, %r386;
	// end inline asm
	// begin inline asm
	shfl.sync.down.b32 %r372, %r373, %r374, %r385, %r386;
	// end inline asm
	mov.b64 	%rd188, {%r367, %r372};
	mov.b64 	%fd289, %rd188;
	add.s32 	%r393, %r336, 8;
	setp.gt.s32 	%p178, %r393, %r385;
	setp.lt.f64 	%p179, %fd288, %fd289;
	selp.f64 	%fd290, %fd289, %fd288, %p179;
	selp.f64 	%fd291, %fd288, %fd290, %p178;
	mov.b64 	%rd189, %fd291;
	mov.b64 	{%r378, %r383}, %rd189;
	mov.b32 	%r384, 16;
	// begin inline asm
	shfl.sync.down.b32 %r377, %r378, %r384, %r385, %r386;
	// end inline asm
	// begin inline asm
	shfl.sync.down.b32 %r382, %r383, %r384, %r385, %r386;
	// end inline asm
	mov.b64 	%rd190, {%r377, %r382};
	mov.b64 	%fd292, %rd190;
	add.s32 	%r394, %r336, 16;
	setp.gt.s32 	%p180, %r394, %r385;
	setp.lt.f64 	%p181, %fd291, %fd292;
	selp.f64 	%fd293, %fd292, %fd291, %p181;
	selp.f64 	%fd380, %fd291, %fd293, %p180;
	setp.ne.s32 	%p182, %r336, 0;
	@%p182 bra 	$L__BB5_21;
	shr.u32 	%r395, %r1, 2;
	and.b32  	%r396, %r395, 248;
	mov.u32 	%r397, _ZZN3cub18CUB_300001_SM_10006detail6reduce28DeviceReduceSingleTileKernelINS2_10policy_hubIdjN4cuda3__47maximumIvEEE10Policy1000EPdSB_jS8_ddNS5_3std3__410__identityEEEvT0_T1_T2_T3_T4_T6_E12temp_storage;
	add.s32 	%r398, %r397, %r396;
	st.shared.f64 	[%r398+8], %fd380;
$L__BB5_21:
	bar.sync 	0;
	setp.ne.s32 	%p183, %r1, 0;
	@%p183 bra 	$L__BB5_74;
	setp.gt.u32 	%p184, %r69, 32;
	ld.shared.f64 	%fd294, [_ZZN3cub18CUB_300001_SM_10006detail6reduce28DeviceReduceSingleTileKernelINS2_10policy_hubIdjN4cuda3__47maximumIvEEE10Policy1000EPdSB_jS8_ddNS5_3std3__410__identityEEEvT0_T1_T2_T3_T4_T6_E12temp_storage+16];
	setp.lt.f64 	%p185, %fd380, %fd294;
	selp.f64 	%fd296, %fd294, %fd380, %p185;
	selp.f64 	%fd297, %fd296, %fd380, %p184;
	setp.gt.u32 	%p186, %r69, 64;
	ld.shared.f64 	%fd299, [_ZZN3cub18CUB_300001_SM_10006detail6reduce28DeviceReduceSingleTileKernelINS2_10policy_hubIdjN4cuda3__47maximumIvEEE10Policy1000EPdSB_jS8_ddNS5_3std3__410__identityEEEvT0_T1_T2_T3_T4_T6_E12temp_storage+24];
	setp.lt.f64 	%p187, %fd297, %fd299;
	selp.f64 	%fd301, %fd299, %fd297, %p187;
	selp.f64 	%fd302, %fd301, %fd297, %p186;
	setp.gt.u32 	%p188, %r69, 96;
	ld.shared.f64 	%fd304, [_ZZN3cub18CUB_300001_SM_10006detail6reduce28DeviceReduceSingleTileKernelINS2_10policy_hubIdjN4cuda3__47maximumIvEEE10Policy1000EPdSB_jS8_ddNS5_3std3__410__identityEEEvT0_T1_T2_T3_T4_T6_E12temp_storage+32];
	setp.lt.f64 	%p189, %fd302, %fd304;
	selp.f64 	%fd306, %fd304, %fd302, %p189;
	selp.f64 	%fd307, %fd306, %fd302, %p188;
	setp.gt.u32 	%p190, %r69, 128;
	ld.shared.f64 	%fd309, [_ZZN3cub18CUB_300001_SM_10006detail6reduce28DeviceReduceSingleTileKernelINS2_10policy_hubIdjN4cuda3__47maximumIvEEE10Policy1000EPdSB_jS8_ddNS5_3std3__410__identityEEEvT0_T1_T2_T3_T4_T6_E12temp_storage+40];
	setp.lt.f64 	%p191, %fd307, %fd309;
	selp.f64 	%fd311, %fd309, %fd307, %p191;
	selp.f64 	%fd312, %fd311, %fd307, %p190;
	setp.gt.u32 	%p192, %r69, 160;
	ld.shared.f64 	%fd314, [_ZZN3cub18CUB_300001_SM_10006detail6reduce28DeviceReduceSingleTileKernelINS2_10policy_hubIdjN4cuda3__47maximumIvEEE10Policy1000EPdSB_jS8_ddNS5_3std3__410__identityEEEvT0_T1_T2_T3_T4_T6_E12temp_storage+48];
	setp.lt.f64 	%p193, %fd312, %fd314;
	selp.f64 	%fd316, %fd314, %fd312, %p193;
	selp.f64 	%fd317, %fd316, %fd312, %p192;
	setp.gt.u32 	%p194, %r69, 192;
	ld.shared.f64 	%fd319, [_ZZN3cub18CUB_300001_SM_10006detail6reduce28DeviceReduceSingleTileKernelINS2_10policy_hubIdjN4cuda3__47maximumIvEEE10Policy1000EPdSB_jS8_ddNS5_3std3__410__identityEEEvT0_T1_T2_T3_T4_T6_E12temp_storage+56];
	setp.lt.f64 	%p195, %fd317, %fd319;
	selp.f64 	%fd321, %fd319, %fd317, %p195;
	selp.f64 	%fd322, %fd321, %fd317, %p194;
	setp.gt.u32 	%p196, %r69, 224;
	ld.shared.f64 	%fd324, [_ZZN3cub18CUB_300001_SM_10006detail6reduce28DeviceReduceSingleTileKernelINS2_10policy_hubIdjN4cuda3__47maximumIvEEE10Policy1000EPdSB_jS8_ddNS5_3std3__410__identityEEEvT0_T1_T2_T3_T4_T6_E12temp_storage+64];
	setp.lt.f64 	%p197, %fd322, %fd324;
	selp.f64 	%fd326, %fd324, %fd322, %p197;
	selp.f64 	%fd380, %fd326, %fd322, %p196;
	bra.uni 	$L__BB5_74;
$L__BB5_23:
	mov.u32 	%r13, %tid.x;
	shl.b32 	%r263, %r13, 2;
	mul.wide.u32 	%rd127, %r263, 8;
	add.s64 	%rd117, %rd16, %rd127;
	// begin inline asm
	ld.global.nc.v2.u64 {%rd115, %rd116}, [%rd117];
	// end inline asm
	add.s64 	%rd120, %rd117, 16;
	// begin inline asm
	ld.global.nc.v2.u64 {%rd118, %rd119}, [%rd120];
	// end inline asm
	mov.b64 	%fd206, %rd115;
	mov.b64 	%fd207, %rd116;
	mov.b64 	%fd208, %rd118;
	mov.b64 	%fd209, %rd119;
	add.s64 	%rd123, %rd117, 8192;
	// begin inline asm
	ld.global.nc.v2.u64 {%rd121, %rd122}, [%rd123];
	// end inline asm
	add.s64 	%rd126, %rd117, 8208;
	// begin inline asm
	ld.global.nc.v2.u64 {%rd124, %rd125}, [%rd126];
	// end inline asm
	mov.b64 	%fd210, %rd121;
	mov.b64 	%fd211, %rd122;
	mov.b64 	%fd212, %rd124;
	mov.b64 	%fd213, %rd125;
	setp.lt.f64 	%p111, %fd206, %fd207;
	selp.f64 	%fd214, %fd207, %fd206, %p111;
	setp.lt.f64 	%p112, %fd214, %fd208;
	selp.f64 	%fd215, %fd208, %fd214, %p112;
	setp.lt.f64 	%p113, %fd215, %fd209;
	selp.f64 	%fd216, %fd209, %fd215, %p113;
	setp.lt.f64 	%p114, %fd216, %fd210;
	selp.f64 	%fd217, %fd210, %fd216, %p114;
	setp.lt.f64 	%p115, %fd217, %fd211;
	selp.f64 	%fd218, %fd211, %fd217, %p115;
	setp.lt.f64 	%p116, %fd218, %fd212;
	selp.f64 	%fd219, %fd212, %fd218, %p116;
	setp.lt.f64 	%p117, %fd219, %fd213;
	selp.f64 	%fd366, %fd213, %fd219, %p117;
	add.s32 	%r14, %r69, -2048;
	setp.lt.u32 	%p118, %r14, 2048;
	mov.b32 	%r462, 2048;
	@%p118 bra 	$L__BB5_27;
	mov.b32 	%r462, 2048;
$L__BB5_25:
	mul.wide.u32 	%rd140, %r462, 8;
	add.s64 	%rd130, %rd117, %rd140;
	// begin inline asm
	ld.global.nc.v2.u64 {%rd128, %rd129}, [%rd130];
	// end inline asm
	add.s64 	%rd133, %rd130, 16;
	// begin inline asm
	ld.global.nc.v2.u64 {%rd131, %rd132}, [%rd133];
	// end inline asm
	mov.b64 	%fd220, %rd128;
	mov.b64 	%fd221, %rd129;
	mov.b64 	%fd222, %rd131;
	mov.b64 	%fd223, %rd132;
	add.s64 	%rd136, %rd130, 8192;
	// begin inline asm
	ld.global.nc.v2.u64 {%rd134, %rd135}, [%rd136];
	// end inline asm
	add.s64 	%rd139, %rd130, 8208;
	// begin inline asm
	ld.global.nc.v2.u64 {%rd137, %rd138}, [%rd139];
	// end inline asm
	mov.b64 	%fd224, %rd134;
	mov.b64 	%fd225, %rd135;
	mov.b64 	%fd226, %rd137;
	mov.b64 	%fd227, %rd138;
	setp.lt.f64 	%p119, %fd366, %fd220;
	selp.f64 	%fd228, %fd220, %fd366, %p119;
	setp.lt.f64 	%p120, %fd228, %fd221;
	selp.f64 	%fd229, %fd221, %fd228, %p120;
	setp.lt.f64 	%p121, %fd229, %fd222;
	selp.f64 	%fd230, %fd222, %fd229, %p121;
	setp.lt.f64 	%p122, %fd230, %fd223;
	selp.f64 	%fd231, %fd223, %fd230, %p122;
	setp.lt.f64 	%p123, %fd231, %fd224;
	selp.f64 	%fd232, %fd224, %fd231, %p123;
	setp.lt.f64 	%p124, %fd232, %fd225;
	selp.f64 	%fd233, %fd225, %fd232, %p124;
	setp.lt.f64 	%p125, %fd233, %fd226;
	selp.f64 	%fd234, %fd226, %fd233, %p125;
	setp.lt.f64 	%p126, %fd234, %fd227;
	selp.f64 	%fd366, %fd227, %fd234, %p126;
	sub.s32 	%r265, %r69, %r462;
	setp.lt.u32 	%p127, %r265, 2048;
	@%p127 bra 	$L__BB5_35;
	add.s32 	%r462, %r462, 2048;
	setp.le.u32 	%p128, %r462, %r14;
	@%p128 bra 	$L__BB5_25;
$L__BB5_27:
	setp.le.u32 	%p129, %r69, %r462;
	@%p129 bra 	$L__BB5_35;
	sub.s32 	%r18, %r69, %r462;
	setp.ge.s32 	%p130, %r13, %r18;
	@%p130 bra 	$L__BB5_35;
	not.b32 	%r266, %r13;
	add.s32 	%r267, %r69, %r266;
	sub.s32 	%r19, %r267, %r462;
	and.b32  	%r268, %r19, 768;
	setp.eq.s32 	%p131, %r268, 768;
	mov.u32 	%r466, %r13;
	@%p131 bra 	$L__BB5_32;
	add.s32 	%r464, %r13, %r462;
	shr.u32 	%r269, %r19, 8;
	add.s32 	%r270, %r269, 1;
	and.b32  	%r271, %r270, 3;
	neg.s32 	%r463, %r271;
	mov.u32 	%r466, %r13;
$L__BB5_31:
	.pragma "nounroll";
	mul.wide.u32 	%rd143, %r464, 8;
	add.s64 	%rd142, %rd16, %rd143;
	// begin inline asm
	ld.global.nc.u64 %rd141, [%rd142];
	// end inline asm
	mov.b64 	%fd236, %rd141;
	setp.lt.f64 	%p132, %fd366, %fd236;
	selp.f64 	%fd366, %fd236, %fd366, %p132;
	add.s32 	%r466, %r466, 256;
	add.s32 	%r464, %r464, 256;
	add.s32 	%r463, %r463, 1;
	setp.ne.s32 	%p133, %r463, 0;
	@%p133 bra 	$L__BB5_31;
$L__BB5_32:
	setp.lt.u32 	%p134, %r19, 768;
	@%p134 bra 	$L__BB5_35;
	add.s32 	%r468, %r466, 512;
	add.s32 	%r467, %r466, %r462;
$L__BB5_34:
	mul.wide.u32 	%rd152, %r467, 8;
	add.s64 	%rd145, %rd16, %rd152;
	// begin inline asm
	ld.global.nc.u64 %rd144, [%rd145];
	// end inline asm
	mov.b64 	%fd237, %rd144;
	setp.lt.f64 	%p135, %fd366, %fd237;
	selp.f64 	%fd238, %fd237, %fd366, %p135;
	add.s32 	%r272, %r467, 256;
	mul.wide.u32 	%rd153, %r272, 8;
	add.s64 	%rd147, %rd16, %rd153;
	// begin inline asm
	ld.global.nc.u64 %rd146, [%rd147];
	// end inline asm
	mov.b64 	%fd239, %rd146;
	setp.lt.f64 	%p136, %fd238, %fd239;
	selp.f64 	%fd240, %fd239, %fd238, %p136;
	add.s32 	%r273, %r467, 512;
	mul.wide.u32 	%rd154, %r273, 8;
	add.s64 	%rd149, %rd16, %rd154;
	// begin inline asm
	ld.global.nc.u64 %rd148, [%rd149];
	// end inline asm
	mov.b64 	%fd241, %rd148;
	setp.lt.f64 	%p137, %fd240, %fd241;
	selp.f64 	%fd242, %fd241, %fd240, %p137;
	add.s32 	%r274, %r467, 768;
	mul.wide.u32 	%rd155, %r274, 8;
	add.s64 	%rd151, %rd16, %rd155;
	// begin inline asm
	ld.global.nc.u64 %rd150, [%rd151];
	// end inline asm
	mov.b64 	%fd243, %rd150;
	setp.lt.f64 	%p138, %fd242, %fd243;
	selp.f64 	%fd366, %fd243, %fd242, %p138;
	add.s32 	%r33, %r468, 1024;
	add.s32 	%r275, %r468, 512;
	add.s32 	%r467, %r467, 1024;
	setp.lt.s32 	%p139, %r275, %r18;
	mov.u32 	%r468, %r33;
	@%p139 bra 	$L__BB5_34;
$L__BB5_35:
	// begin inline asm
	mov.u32 %r276, %laneid;
	// end inline asm
	mov.b64 	%rd156, %fd366;
	mov.b64 	{%r278, %r283}, %rd156;
	mov.b32 	%r284, 1;
	mov.b32 	%r325, 31;
	mov.b32 	%r326, -1;
	// begin inline asm
	shfl.sync.down.b32 %r277, %r278, %r284, %r325, %r326;
	// end inline asm
	// begin inline asm
	shfl.sync.down.b32 %r282, %r283, %r284, %r325, %r326;
	// end inline asm
	mov.b64 	%rd157, {%r277, %r282};
	mov.b64 	%fd244, %rd157;
	setp.gt.s32 	%p140, %r276, 30;
	setp.lt.f64 	%p141, %fd366, %fd244;
	selp.f64 	%fd245, %fd244, %fd366, %p141;
	selp.f64 	%fd246, %fd366, %fd245, %p140;
	mov.b64 	%rd158, %fd246;
	mov.b64 	{%r288, %r293}, %rd158;
	mov.b32 	%r294, 2;
	// begin inline asm
	shfl.sync.down.b32 %r287, %r288, %r294, %r325, %r326;
	// end inline asm
	// begin inline asm
	shfl.sync.down.b32 %r292, %r293, %r294, %r325, %r326;
	// end inline asm
	mov.b64 	%rd159, {%r287, %r292};
	mov.b64 	%fd247, %rd159;
	setp.gt.s32 	%p142, %r276, 29;
	setp.lt.f64 	%p143, %fd246, %fd247;
	selp.f64 	%fd248, %fd247, %fd246, %p143;
	selp.f64 	%fd249, %fd246, %fd248, %p142;
	mov.b64 	%rd160, %fd249;
	mov.b64 	{%r298, %r303}, %rd160;
	mov.b32 	%r304, 4;
	// begin inline asm
	shfl.sync.down.b32 %r297, %r298, %r304, %r325, %r326;
	// end inline asm
	// begin inline asm
	shfl.sync.down.b32 %r302, %r303, %r304, %r325, %r326;
	// end inline asm
	mov.b64 	%rd161, {%r297, %r302};
	mov.b64 	%fd250, %rd161;
	setp.gt.s32 	%p144, %r276, 27;
	setp.lt.f64 	%p145, %fd249, %fd250;
	selp.f64 	%fd251, %fd250, %fd249, %p145;
	selp.f64 	%fd252, %fd249, %fd251, %p144;
	mov.b64 	%rd162, %fd252;
	mov.b64 	{%r308, %r313}, %rd162;
	mov.b32 	%r314, 8;
	// begin inline asm
	shfl.sync.down.b32 %r307, %r308, %r314, %r325, %r326;
	// end inline asm
	// begin inline asm
	shfl.sync.down.b32 %r312, %r313, %r314, %r325, %r326;
	// end inline asm
	mov.b64 	%rd163, {%r307, %r312};
	mov.b64 	%fd253, %rd163;
	setp.gt.s32 	%p146, %r276, 23;
	setp.lt.f64 	%p147, %fd252, %fd253;
	selp.f64 	%fd254, %fd253, %fd252, %p147;
	selp.f64 	%fd255, %fd252, %fd254, %p146;
	mov.b64 	%rd164, %fd255;
	mov.b64 	{%r318, %r323}, %rd164;
	mov.b32 	%r324, 16;
	// begin inline asm
	shfl.sync.down.b32 %r317, %r318, %r324, %r325, %r326;
	// end inline asm
	// begin inline asm
	shfl.sync.down.b32 %r322, %r323, %r324, %r325, %r326;
	// end inline asm
	mov.b64 	%rd165, {%r317, %r322};
	mov.b64 	%fd256, %rd165;
	setp.gt.s32 	%p148, %r276, 15;
	setp.lt.f64 	%p149, %fd255, %fd256;
	selp.f64 	%fd26, %fd256, %fd255, %p149;
	selp.f64 	%fd380, %fd255, %fd26, %p148;
	setp.ne.s32 	%p150, %r276, 0;
	@%p150 bra 	$L__BB5_37;
	shr.u32 	%r327, %r13, 2;
	and.b32  	%r328, %r327, 248;
	mov.u32 	%r329, _ZZN3cub18CUB_300001_SM_10006detail6reduce28DeviceReduceSingleTileKernelINS2_10policy_hubIdjN4cuda3__47maximumIvEEE10Policy1000EPdSB_jS8_ddNS5_3std3__410__identityEEEvT0_T1_T2_T3_T4_T6_E12temp_storage;
	add.s32 	%r330, %r329, %r328;
	st.shared.f64 	[%r330+8], %fd26;
$L__BB5_37:
	bar.sync 	0;
	setp.ne.s32 	%p151, %r13, 0;
	@%p151 bra 	$L__BB5_74;
	ld.shared.f64 	%fd257, [_ZZN3cub18CUB_300001_SM_10006detail6reduce28DeviceReduceSingleTileKernelINS2_10policy_hubIdjN4cuda3__47maximumIvEEE10Policy1000EPdSB_jS8_ddNS5_3std3__410__identityEEEvT0_T1_T2_T3_T4_T6_E12temp_storage+16];
	setp.lt.f64 	%p152, %fd380, %fd257;
	selp.f64 	%fd258, %fd257, %fd380, %p152;
	ld.shared.f64 	%fd259, [_ZZN3cub18CUB_300001_SM_10006detail6reduce28DeviceReduceSingleTileKernelINS2_10policy_hubIdjN4cuda3__47maximumIvEEE10Policy1000EPdSB_jS8_ddNS5_3std3__410__identityEEEvT0_T1_T2_T3_T4_T6_E12temp_storage+24];
	setp.lt.f64 	%p153, %fd258, %fd259;
	selp.f64 	%fd260, %fd259, %fd258, %p153;
	ld.shared.f64 	%fd261, [_ZZN3cub18CUB_300001_SM_10006detail6reduce28DeviceReduceSingleTileKernelINS2_10policy_hubIdjN4cuda3__47maximumIvEEE10Policy1000EPdSB_jS8_ddNS5_3std3__410__identityEEEvT0_T1_T2_T3_T4_T6_E12temp_storage+32];
	setp.lt.f64 	%p154, %fd260, %fd261;
	selp.f64 	%fd262, %fd261, %fd260, %p154;
	ld.shared.f64 	%fd263, [_ZZN3cub18CUB_300001_SM_10006detail6reduce28DeviceReduceSingleTileKernelINS2_10policy_hubIdjN4cuda3__47maximumIvEEE10Policy1000EPdSB_jS8_ddNS5_3std3__410__identityEEEvT0_T1_T2_T3_T4_T6_E12temp_storage+40];
	setp.lt.f64 	%p155, %fd262, %fd263;
	selp.f64 	%fd264, %fd263, %fd262, %p155;
	ld.shared.f64 	%fd265, [_ZZN3cub18CUB_300001_SM_10006detail6reduce28DeviceReduceSingleTileKernelINS2_10policy_hubIdjN4cuda3__47maximumIvEEE10Policy1000EPdSB_jS8_ddNS5_3std3__410__identityEEEvT0_T1_T2_T3_T4_T6_E12temp_storage+48];
	setp.lt.f64 	%p156, %fd264, %fd265;
	selp.f64 	%fd266, %fd265, %fd264, %p156;
	ld.shared.f64 	%fd267, [_ZZN3cub18CUB_300001_SM_10006detail6reduce28DeviceReduceSingleTileKernelINS2_10policy_hubIdjN4cuda3__47maximumIvEEE10Policy1000EPdSB_jS8_ddNS5_3std3__410__identityEEEvT0_T1_T2_T3_T4_T6_E12temp_storage+56];
	setp.lt.f64 	%p157, %fd266, %fd267;
	selp.f64 	%fd268, %fd267, %fd266, %p157;
	ld.shared.f64 	%fd269, [_ZZN3cub18CUB_300001_SM_10006detail6reduce28DeviceReduceSingleTileKernelINS2_10policy_hubIdjN4cuda3__47maximumIvEEE10Policy1000EPdSB_jS8_ddNS5_3std3__410__identityEEEvT0_T1_T2_T3_T4_T6_E12temp_storage+64];
	setp.lt.f64 	%p158, %fd268, %fd269;
	selp.f64 	%fd380, %fd269, %fd268, %p158;
	bra.uni 	$L__BB5_74;
$L__BB5_39:
	setp.gt.u32 	%p3, %r69, 2047;
	@%p3 bra 	$L__BB5_58;
	mov.u32 	%r35, %tid.x;
	setp.ge.u32 	%p52, %r35, %r69;
	mov.f64 	%fd372, 0d0000000000000000;
	mov.u32 	%r472, %r35;
	@%p52 bra 	$L__BB5_42;
	mul.wide.u32 	%rd82, %r35, 8;
	add.s64 	%rd81, %rd16, %rd82;
	// begin inline asm
	ld.global.nc.u64 %rd80, [%rd81];
	// end inline asm
	mov.b64 	%fd372, %rd80;
	add.s32 	%r472, %r35, 256;
$L__BB5_42:
	setp.ge.u32 	%p53, %r472, %r69;
	@%p53 bra 	$L__BB5_49;
	not.b32 	%r139, %r472;
	add.s32 	%r38, %r69, %r139;
	and.b32  	%r140, %r38, 768;
	setp.eq.s32 	%p54, %r140, 768;
	@%p54 bra 	$L__BB5_46;
	mul.wide.u32 	%rd83, %r472, 8;
	add.s64 	%rd203, %rd16, %rd83;
	shr.u32 	%r141, %r38, 8;
	add.s32 	%r142, %r141, 1;
	and.b32  	%r143, %r142, 3;
	neg.s32 	%r470, %r143;
$L__BB5_45:
	.pragma "nounroll";
	// begin inline asm
	ld.global.nc.u64 %rd84, [%rd203];
	// end inline asm
	mov.b64 	%fd125, %rd84;
	setp.lt.f64 	%p55, %fd372, %fd125;
	selp.f64 	%fd372, %fd125, %fd372, %p55;
	add.s32 	%r472, %r472, 256;
	add.s64 	%rd203, %rd203, 2048;
	add.s32 	%r470, %r470, 1;
	setp.ne.s32 	%p56, %r470, 0;
	@%p56 bra 	$L__BB5_45;
$L__BB5_46:
	setp.lt.u32 	%p57, %r38, 768;
	@%p57 bra 	$L__BB5_49;
	mul.wide.u32 	%rd86, %r472, 8;
	add.s64 	%rd204, %rd16, %rd86;
$L__BB5_48:
	// begin inline asm
	ld.global.nc.u64 %rd87, [%rd204];
	// end inline asm
	mov.b64 	%fd126, %rd87;
	setp.lt.f64 	%p58, %fd372, %fd126;
	selp.f64 	%fd127, %fd126, %fd372, %p58;
	add.s64 	%rd90, %rd204, 2048;
	// begin inline asm
	ld.global.nc.u64 %rd89, [%rd90];
	// end inline asm
	mov.b64 	%fd128, %rd89;
	setp.lt.f64 	%p59, %fd127, %fd128;
	selp.f64 	%fd129, %fd128, %fd127, %p59;
	add.s64 	%rd92, %rd204, 4096;
	// begin inline asm
	ld.global.nc.u64 %rd91, [%rd92];
	// end inline asm
	mov.b64 	%fd130, %rd91;
	setp.lt.f64 	%p60, %fd129, %fd130;
	selp.f64 	%fd131, %fd130, %fd129, %p60;
	add.s64 	%rd94, %rd204, 6144;
	// begin inline asm
	ld.global.nc.u64 %rd93, [%rd94];
	// end inline asm
	mov.b64 	%fd132, %rd93;
	setp.lt.f64 	%p61, %fd131, %fd132;
	selp.f64 	%fd372, %fd132, %fd131, %p61;
	add.s32 	%r472, %r472, 1024;
	add.s64 	%rd204, %rd204, 8192;
	setp.lt.s32 	%p62, %r472, %r69;
	@%p62 bra 	$L__BB5_48;
$L__BB5_49:
	setp.lt.u32 	%p63, %r69, 256;
	@%p63 bra 	$L__BB5_54;
	// begin inline asm
	mov.u32 %r207, %laneid;
	// end inline asm
	mov.b64 	%rd105, %fd372;
	mov.b64 	{%r209, %r214}, %rd105;
	mov.b32 	%r215, 1;
	mov.b32 	%r256, 31;
	mov.b32 	%r257, -1;
	// begin inline asm
	shfl.sync.down.b32 %r208, %r209, %r215, %r256, %r257;
	// end inline asm
	// begin inline asm
	shfl.sync.down.b32 %r213, %r214, %r215, %r256, %r257;
	// end inline asm
	mov.b64 	%rd106, {%r208, %r213};
	mov.b64 	%fd180, %rd106;
	setp.gt.s32 	%p91, %r207, 30;
	setp.lt.f64 	%p92, %fd372, %fd180;
	selp.f64 	%fd181, %fd180, %fd372, %p92;
	selp.f64 	%fd182, %fd372, %fd181, %p91;
	mov.b64 	%rd107, %fd182;
	mov.b64 	{%r219, %r224}, %rd107;
	mov.b32 	%r225, 2;
	// begin inline asm
	shfl.sync.down.b32 %r218, %r219, %r225, %r256, %r257;
	// end inline asm
	// begin inline asm
	shfl.sync.down.b32 %r223, %r224, %r225, %r256, %r257;
	// end inline asm
	mov.b64 	%rd108, {%r218, %r223};
	mov.b64 	%fd183, %rd108;
	setp.gt.s32 	%p93, %r207, 29;
	setp.lt.f64 	%p94, %fd182, %fd183;
	selp.f64 	%fd184, %fd183, %fd182, %p94;
	selp.f64 	%fd185, %fd182, %fd184, %p93;
	mov.b64 	%rd109, %fd185;
	mov.b64 	{%r229, %r234}, %rd109;
	mov.b32 	%r235, 4;
	// begin inline asm
	shfl.sync.down.b32 %r228, %r229, %r235, %r256, %r257;
	// end inline asm
	// begin inline asm
	shfl.sync.down.b32 %r233, %r234, %r235, %r256, %r257;
	// end inline asm
	mov.b64 	%rd110, {%r228, %r233};
	mov.b64 	%fd186, %rd110;
	setp.gt.s32 	%p95, %r207, 27;
	setp.lt.f64 	%p96, %fd185, %fd186;
	selp.f64 	%fd187, %fd186, %fd185, %p96;
	selp.f64 	%fd188, %fd185, %fd187, %p95;
	mov.b64 	%rd111, %fd188;
	mov.b64 	{%r239, %r244}, %rd111;
	mov.b32 	%r245, 8;
	// begin inline asm
	shfl.sync.down.b32 %r238, %r239, %r245, %r256, %r257;
	// end inline asm
	// begin inline asm
	shfl.sync.down.b32 %r243, %r244, %r245, %r256, %r257;
	// end inline asm
	mov.b64 	%rd112, {%r238, %r243};
	mov.b64 	%fd189, %rd112;
	setp.gt.s32 	%p97, %r207, 23;
	setp.lt.f64 	%p98, %fd188, %fd189;
	selp.f64 	%fd190, %fd189, %fd188, %p98;
	selp.f64 	%fd191, %fd188, %fd190, %p97;
	mov.b64 	%rd113, %fd191;
	mov.b64 	{%r249, %r254}, %rd113;
	mov.b32 	%r255, 16;
	// begin inline asm
	shfl.sync.down.b32 %r248, %r249, %r255, %r256, %r257;
	// end inline asm
	// begin inline asm
	shfl.sync.down.b32 %r253, %r254, %r255, %r256, %r257;
	// end inline asm
	mov.b64 	%rd114, {%r248, %r253};
	mov.b64 	%fd192, %rd114;
	setp.gt.s32 	%p99, %r207, 15;
	setp.lt.f64 	%p100, %fd191, %fd192;
	selp.f64 	%fd38, %fd192, %fd191, %p100;
	selp.f64 	%fd380, %fd191, %fd38, %p99;
	setp.ne.s32 	%p101, %r207, 0;
	@%p101 bra 	$L__BB5_52;
	shr.u32 	%r258, %r35, 2;
	and.b32  	%r259, %r258, 248;
	mov.u32 	%r260, _ZZN3cub18CUB_300001_SM_10006detail6reduce28DeviceReduceSingleTileKernelINS2_10policy_hubIdjN4cuda3__47maximumIvEEE10Policy1000EPdSB_jS8_ddNS5_3std3__410__identityEEEvT0_T1_T2_T3_T4_T6_E12temp_storage;
	add.s32 	%r261, %r260, %r259;
	st.shared.f64 	[%r261+8], %fd38;
$L__BB5_52:
	bar.sync 	0;
	setp.ne.s32 	%p102, %r35, 0;
	@%p102 bra 	$L__BB5_74;
	ld.shared.f64 	%fd193, [_ZZN3cub18CUB_300001_SM_10006detail6reduce28DeviceReduceSingleTileKernelINS2_10policy_hubIdjN4cuda3__47maximumIvEEE10Policy1000EPdSB_jS8_ddNS5_3std3__410__identityEEEvT0_T1_T2_T3_T4_T6_E12temp_storage+16];
	setp.lt.f64 	%p103, %fd380, %fd193;
	selp.f64 	%fd194, %fd193, %fd380, %p103;
	ld.shared.f64 	%fd195, [_ZZN3cub18CUB_300001_SM_10006detail6reduce28DeviceReduceSingleTileKernelINS2_10policy_hubIdjN4cuda3__47maximumIvEEE10Policy1000EPdSB_jS8_ddNS5_3std3__410__identityEEEvT0_T1_T2_T3_T4_T6_E12temp_storage+24];
	setp.lt.f64 	%p104, %fd194, %fd195;
	selp.f64 	%fd196, %fd195, %fd194, %p104;
	ld.shared.f64 	%fd197, [_ZZN3cub18CUB_300001_SM_10006detail6reduce28DeviceReduceSingleTileKernelINS2_10policy_hubIdjN4cuda3__47maximumIvEEE10Policy1000EPdSB_jS8_ddNS5_3std3__410__identityEEEvT0_T1_T2_T3_T4_T6_E12temp_storage+32];
	setp.lt.f64 	%p105, %fd196, %fd197;
	selp.f64 	%fd198, %fd197, %fd196, %p105;
	ld.shared.f64 	%fd199, [_ZZN3cub18CUB_300001_SM_10006detail6reduce28DeviceReduceSingleTileKernelINS2_10policy_hubIdjN4cuda3__47maximumIvEEE10Policy1000EPdSB_jS8_ddNS5_3std3__410__identityEEEvT0_T1_T2_T3_T4_T6_E12temp_storage+40];
	setp.lt.f64 	%p106, %fd198, %fd199;
	selp.f64 	%fd200, %fd199, %fd198, %p106;
	ld.shared.f64 	%fd201, [_ZZN3cub18CUB_300001_SM_10006detail6reduce28DeviceReduceSingleTileKernelINS2_10policy_hubIdjN4cuda3__47maximumIvEEE10Policy1000EPdSB_jS8_ddNS5_3std3__410__identityEEEvT0_T1_T2_T3_T4_T6_E12temp_storage+48];
	setp.lt.f64 	%p107, %fd200, %fd201;
	selp.f64 	%fd202, %fd201, %fd200, %p107;
	ld.shared.f64 	%fd203, [_ZZN3cub18CUB_300001_SM_10006detail6reduce28DeviceReduceSingleTileKernelINS2_10policy_hubIdjN4cuda3__47maximumIvEEE10Policy1000EPdSB_jS8_ddNS5_3std3__410__identityEEEvT0_T1_T2_T3_T4_T6_E12temp_storage+56];
	setp.lt.f64 	%p108, %fd202, %fd203;
	selp.f64 	%fd204, %fd203, %fd202, %p108;
	ld.shared.f64 	%fd205, [_ZZN3cub18CUB_300001_SM_10006detail6reduce28DeviceReduceSingleTileKernelINS2_10policy_hubIdjN4cuda3__47maximumIvEEE10Policy1000EPdSB_jS8_ddNS5_3std3__410__identityEEEvT0_T1_T2_T3_T4_T6_E12temp_storage+64];
	setp.lt.f64 	%p109, %fd204, %fd205;
	selp.f64 	%fd380, %fd205, %fd204, %p109;
	bra.uni 	$L__BB5_74;
$L__BB5_54:
	// begin inline asm
	mov.u32 %r144, %laneid;
	// end inline asm
	and.b32  	%r195, %r35, 992;
	add.s32 	%r196, %r195, 32;
	setp.gt.u32 	%p64, %r196, %r69;
	not.b32 	%r197, %r195;
	add.s32 	%r198, %r69, %r197;
	selp.b32 	%r193, %r198, 31, %p64;
	mov.b64 	%rd95, %fd372;
	mov.b64 	{%r146, %r151}, %rd95;
	mov.b32 	%r152, 1;
	mov.b32 	%r194, -1;
	// begin inline asm
	shfl.sync.down.b32 %r145, %r146, %r152, %r193, %r194;
	// end inline asm
	// begin inline asm
	shfl.sync.down.b32 %r150, %r151, %r152, %r193, %r194;
	// end inline asm
	mov.b64 	%rd96, {%r145, %r150};
	mov.b64 	%fd133, %rd96;
	setp.lt.s32 	%p65, %r144, %r193;
	setp.lt.f64 	%p66, %fd372, %fd133;
	selp.f64 	%fd134, %fd133, %fd372, %p66;
	selp.f64 	%fd135, %fd134, %fd372, %p65;
	mov.b64 	%rd97, %fd135;
	mov.b64 	{%r156, %r161}, %rd97;
	mov.b32 	%r162, 2;
	// begin inline asm
	shfl.sync.down.b32 %r155, %r156, %r162, %r193, %r194;
	// end inline asm
	// begin inline asm
	shfl.sync.down.b32 %r160, %r161, %r162, %r193, %r194;
	// end inline asm
	mov.b64 	%rd98, {%r155, %r160};
	mov.b64 	%fd136, %rd98;
	add.s32 	%r199, %r144, 2;
	setp.gt.s32 	%p67, %r199, %r193;
	setp.lt.f64 	%p68, %fd135, %fd136;
	selp.f64 	%fd137, %fd136, %fd135, %p68;
	selp.f64 	%fd138, %fd135, %fd137, %p67;
	mov.b64 	%rd99, %fd138;
	mov.b64 	{%r166, %r171}, %rd99;
	mov.b32 	%r172, 4;
	// begin inline asm
	shfl.sync.down.b32 %r165, %r166, %r172, %r193, %r194;
	// end inline asm
	// begin inline asm
	shfl.sync.down.b32 %r170, %r171, %r172, %r193, %r194;
	// end inline asm
	mov.b64 	%rd100, {%r165, %r170};
	mov.b64 	%fd139, %rd100;
	add.s32 	%r200, %r144, 4;
	setp.gt.s32 	%p69, %r200, %r193;
	setp.lt.f64 	%p70, %fd138, %fd139;
	selp.f64 	%fd140, %fd139, %fd138, %p70;
	selp.f64 	%fd141, %fd138, %fd140, %p69;
	mov.b64 	%rd101, %fd141;
	mov.b64 	{%r176, %r181}, %rd101;
	mov.b32 	%r182, 8;
	// begin inline asm
	shfl.sync.down.b32 %r175, %r176, %r182, %r193, %r194;
	// end inline asm
	// begin inline asm
	shfl.sync.down.b32 %r180, %r181, %r182, %r193, %r194;
	// end inline asm
	mov.b64 	%rd102, {%r175, %r180};
	mov.b64 	%fd142, %rd102;
	add.s32 	%r201, %r144, 8;
	setp.gt.s32 	%p71, %r201, %r193;
	setp.lt.f64 	%p72, %fd141, %fd142;
	selp.f64 	%fd143, %fd142, %fd141, %p72;
	selp.f64 	%fd144, %fd141, %fd143, %p71;
	mov.b64 	%rd103, %fd144;
	mov.b64 	{%r186, %r191}, %rd103;
	mov.b32 	%r192, 16;
	// begin inline asm
	shfl.sync.down.b32 %r185, %r186, %r192, %r193, %r194;
	// end inline asm
	// begin inline asm
	shfl.sync.down.b32 %r190, %r191, %r192, %r193, %r194;
	// end inline asm
	mov.b64 	%rd104, {%r185, %r190};
	mov.b64 	%fd145, %rd104;
	add.s32 	%r202, %r144, 16;
	setp.gt.s32 	%p73, %r202, %r193;
	setp.lt.f64 	%p74, %fd144, %fd145;
	selp.f64 	%fd146, %fd145, %fd144, %p74;
	selp.f64 	%fd380, %fd144, %fd146, %p73;
	setp.ne.s32 	%p75, %r144, 0;
	@%p75 bra 	$L__BB5_56;
	shr.u32 	%r203, %r35, 2;
	and.b32  	%r204, %r203, 248;
	mov.u32 	%r205, _ZZN3cub18CUB_300001_SM_10006detail6reduce28DeviceReduceSingleTileKernelINS2_10policy_hubIdjN4cuda3__47maximumIvEEE10Policy1000EPdSB_jS8_ddNS5_3std3__410__identityEEEvT0_T1_T2_T3_T4_T6_E12temp_storage;
	add.s32 	%r206, %r205, %r204;
	st.shared.f64 	[%r206+8], %fd380;
$L__BB5_56:
	bar.sync 	0;
	setp.ne.s32 	%p76, %r35, 0;
	@%p76 bra 	$L__BB5_74;
	setp.gt.u32 	%p77, %r69, 32;
	ld.shared.f64 	%fd147, [_ZZN3cub18CUB_300001_SM_10006detail6reduce28DeviceReduceSingleTileKernelINS2_10policy_hubIdjN4cuda3__47maximumIvEEE10Policy1000EPdSB_jS8_ddNS5_3std3__410__identityEEEvT0_T1_T2_T3_T4_T6_E12temp_storage+16];
	setp.lt.f64 	%p78, %fd380, %fd147;
	selp.f64 	%fd149, %fd147, %fd380, %p78;
	selp.f64 	%fd150, %fd149, %fd380, %p77;
	setp.gt.u32 	%p79, %r69, 64;
	ld.shared.f64 	%fd152, [_ZZN3cub18CUB_300001_SM_10006detail6reduce28DeviceReduceSingleTileKernelINS2_10policy_hubIdjN4cuda3__47maximumIvEEE10Policy1000EPdSB_jS8_ddNS5_3std3__410__identityEEEvT0_T1_T2_T3_T4_T6_E12temp_storage+24];
	setp.lt.f64 	%p80, %fd150, %fd152;
	selp.f64 	%fd154, %fd152, %fd150, %p80;
	selp.f64 	%fd155, %fd154, %fd150, %p79;
	setp.gt.u32 	%p81, %r69, 96;
	ld.shared.f64 	%fd157, [_ZZN3cub18CUB_300001_SM_10006detail6reduce28DeviceReduceSingleTileKernelINS2_10policy_hubIdjN4cuda3__47maximumIvEEE10Policy1000EPdSB_jS8_ddNS5_3std3__410__identityEEEvT0_T1_T2_T3_T4_T6_E12temp_storage+32];
	setp.lt.f64 	%p82, %fd155, %fd157;
	selp.f64 	%fd159, %fd157, %fd155, %p82;
	selp.f64 	%fd160, %fd159, %fd155, %p81;
	setp.gt.u32 	%p83, %r69, 128;
	ld.shared.f64 	%fd162, [_ZZN3cub18CUB_300001_SM_10006detail6reduce28DeviceReduceSingleTileKernelINS2_10policy_hubIdjN4cuda3__47maximumIvEEE10Policy1000EPdSB_jS8_ddNS5_3std3__410__identityEEEvT0_T1_T2_T3_T4_T6_E12temp_storage+40];
	setp.lt.f64 	%p84, %fd160, %fd162;
	selp.f64 	%fd164, %fd162, %fd160, %p84;
	selp.f64 	%fd165, %fd164, %fd160, %p83;
	setp.gt.u32 	%p85, %r69, 160;
	ld.shared.f64 	%fd167, [_ZZN3cub18CUB_300001_SM_10006detail6reduce28DeviceReduceSingleTileKernelINS2_10policy_hubIdjN4cuda3__47maximumIvEEE10Policy1000EPdSB_jS8_ddNS5_3std3__410__identityEEEvT0_T1_T2_T3_T4_T6_E12temp_storage+48];
	setp.lt.f64 	%p86, %fd165, %fd167;
	selp.f64 	%fd169, %fd167, %fd165, %p86;
	selp.f64 	%fd170, %fd169, %fd165, %p85;
	setp.gt.u32 	%p87, %r69, 192;
	ld.shared.f64 	%fd172, [_ZZN3cub18CUB_300001_SM_10006detail6reduce28DeviceReduceSingleTileKernelINS2_10policy_hubIdjN4cuda3__47maximumIvEEE10Policy1000EPdSB_jS8_ddNS5_3std3__410__identityEEEvT0_T1_T2_T3_T4_T6_E12temp_storage+56];
	setp.lt.f64 	%p88, %fd170, %fd172;
	selp.f64 	%fd174, %fd172, %fd170, %p88;
	selp.f64 	%fd175, %fd174, %fd170, %p87;
	setp.gt.u32 	%p89, %r69, 224;
	ld.shared.f64 	%fd177, [_ZZN3cub18CUB_300001_SM_10006detail6reduce28DeviceReduceSingleTileKernelINS2_10policy_hubIdjN4cuda3__47maximumIvEEE10Policy1000EPdSB_jS8_ddNS5_3std3__410__identityEEEvT0_T1_T2_T3_T4_T6_E12temp_storage+64];
	setp.lt.f64 	%p90, %fd175, %fd177;
	selp.f64 	%fd179, %fd177, %fd175, %p90;
	selp.f64 	%fd380, %fd179, %fd175, %p89;
	bra.uni 	$L__BB5_74;
$L__BB5_58:
	mov.u32 	%r47, %tid.x;
	mul.wide.u32 	%rd35, %r47, 8;
	add.s64 	%rd20, %rd16, %rd35;
	// begin inline asm
	ld.global.nc.u64 %rd19, [%rd20];
	// end inline asm
	mov.b64 	%fd59, %rd19;
	add.s64 	%rd22, %rd20, 2048;
	// begin inline asm
	ld.global.nc.u64 %rd21, [%rd22];
	// end inline asm
	mov.b64 	%fd60, %rd21;
	add.s64 	%rd24, %rd20, 4096;
	// begin inline asm
	ld.global.nc.u64 %rd23, [%rd24];
	// end inline asm
	mov.b64 	%fd61, %rd23;
	add.s64 	%rd26, %rd20, 6144;
	// begin inline asm
	ld.global.nc.u64 %rd25, [%rd26];
	// end inline asm
	mov.b64 	%fd62, %rd25;
	add.s64 	%rd28, %rd20, 8192;
	// begin inline asm
	ld.global.nc.u64 %rd27, [%rd28];
	// end inline asm
	mov.b64 	%fd63, %rd27;
	add.s64 	%rd30, %rd20, 10240;
	// begin inline asm
	ld.global.nc.u64 %rd29, [%rd30];
	// end inline asm
	mov.b64 	%fd64, %rd29;
	add.s64 	%rd32, %rd20, 12288;
	// begin inline asm
	ld.global.nc.u64 %rd31, [%rd32];
	// end inline asm
	mov.b64 	%fd65, %rd31;
	add.s64 	%rd34, %rd20, 14336;
	// begin inline asm
	ld.global.nc.u64 %rd33, [%rd34];
	// end inline asm
	mov.b64 	%fd66, %rd33;
	setp.lt.f64 	%p4, %fd59, %fd60;
	selp.f64 	%fd67, %fd60, %fd59, %p4;
	setp.lt.f64 	%p5, %fd67, %fd61;
	selp.f64 	%fd68, %fd61, %fd67, %p5;
	setp.lt.f64 	%p6, %fd68, %fd62;
	selp.f64 	%fd69, %fd62, %fd68, %p6;
	setp.lt.f64 	%p7, %fd69, %fd63;
	selp.f64 	%fd70, %fd63, %fd69, %p7;
	setp.lt.f64 	%p8, %fd70, %fd64;
	selp.f64 	%fd71, %fd64, %fd70, %p8;
	setp.lt.f64 	%p9, %fd71, %fd65;
	selp.f64 	%fd72, %fd65, %fd71, %p9;
	setp.lt.f64 	%p10, %fd72, %fd66;
	selp.f64 	%fd379, %fd66, %fd72, %p10;
	add.s32 	%r48, %r69, -2048;
	setp.lt.u32 	%p11, %r48, 2048;
	mov.b32 	%r475, 2048;
	@%p11 bra 	$L__BB5_62;
	mov.b32 	%r475, 2048;
$L__BB5_60:
	add.s32 	%r72, %r47, %r475;
	mul.wide.u32 	%rd52, %r72, 8;
	add.s64 	%rd37, %rd16, %rd52;
	// begin inline asm
	ld.global.nc.u64 %rd36, [%rd37];
	// end inline asm
	mov.b64 	%fd73, %rd36;
	mul.wide.u32 	%rd53, %r475, 8;
	add.s64 	%rd54, %rd20, %rd53;
	add.s64 	%rd39, %rd54, 2048;
	// begin inline asm
	ld.global.nc.u64 %rd38, [%rd39];
	// end inline asm
	mov.b64 	%fd74, %rd38;
	add.s64 	%rd41, %rd54, 4096;
	// begin inline asm
	ld.global.nc.u64 %rd40, [%rd41];
	// end inline asm
	mov.b64 	%fd75, %rd40;
	add.s64 	%rd43, %rd54, 6144;
	// begin inline asm
	ld.global.nc.u64 %rd42, [%rd43];
	// end inline asm
	mov.b64 	%fd76, %rd42;
	add.s64 	%rd45, %rd54, 8192;
	// begin inline asm
	ld.global.nc.u64 %rd44, [%rd45];
	// end inline asm
	mov.b64 	%fd77, %rd44;
	add.s64 	%rd47, %rd54, 10240;
	// begin inline asm
	ld.global.nc.u64 %rd46, [%rd47];
	// end inline asm
	mov.b64 	%fd78, %rd46;
	add.s64 	%rd49, %rd54, 12288;
	// begin inline asm
	ld.global.nc.u64 %rd48, [%rd49];
	// end inline asm
	mov.b64 	%fd79, %rd48;
	add.s64 	%rd51, %rd54, 14336;
	// begin inline asm
	ld.global.nc.u64 %rd50, [%rd51];
	// end inline asm
	mov.b64 	%fd80, %rd50;
	setp.lt.f64 	%p12, %fd379, %fd73;
	selp.f64 	%fd81, %fd73, %fd379, %p12;
	setp.lt.f64 	%p13, %fd81, %fd74;
	selp.f64 	%fd82, %fd74, %fd81, %p13;
	setp.lt.f64 	%p14, %fd82, %fd75;
	selp.f64 	%fd83, %fd75, %fd82, %p14;
	setp.lt.f64 	%p15, %fd83, %fd76;
	selp.f64 	%fd84, %fd76, %fd83, %p15;
	setp.lt.f64 	%p16, %fd84, %fd77;
	selp.f64 	%fd85, %fd77, %fd84, %p16;
	setp.lt.f64 	%p17, %fd85, %fd78;
	selp.f64 	%fd86, %fd78, %fd85, %p17;
	setp.lt.f64 	%p18, %fd86, %fd79;
	selp.f64 	%fd87, %fd79, %fd86, %p18;
	setp.lt.f64 	%p19, %fd87, %fd80;
	selp.f64 	%fd379, %fd80, %fd87, %p19;
	sub.s32 	%r73, %r69, %r475;
	setp.lt.u32 	%p20, %r73, 2048;
	@%p20 bra 	$L__BB5_70;
	add.s32 	%r475, %r475, 2048;
	setp.le.u32 	%p21, %r475, %r48;
	@%p21 bra 	$L__BB5_60;
$L__BB5_62:
	setp.le.u32 	%p22, %r69, %r475;
	@%p22 bra 	$L__BB5_70;
	sub.s32 	%r52, %r69, %r475;
	setp.ge.s32 	%p23, %r47, %r52;
	@%p23 bra 	$L__BB5_70;
	not.b32 	%r74, %r47;
	add.s32 	%r75, %r69, %r74;
	sub.s32 	%r53, %r75, %r475;
	and.b32  	%r76, %r53, 768;
	setp.eq.s32 	%p24, %r76, 768;
	mov.u32 	%r479, %r47;
	@%p24 bra 	$L__BB5_67;
	add.s32 	%r477, %r47, %r475;
	shr.u32 	%r77, %r53, 8;
	add.s32 	%r78, %r77, 1;
	and.b32  	%r79, %r78, 3;
	neg.s32 	%r476, %r79;
	mov.u32 	%r479, %r47;
$L__BB5_66:
	.pragma "nounroll";
	mul.wide.u32 	%rd57, %r477, 8;
	add.s64 	%rd56, %rd16, %rd57;
	// begin inline asm
	ld.global.nc.u64 %rd55, [%rd56];
	// end inline asm
	mov.b64 	%fd89, %rd55;
	setp.lt.f64 	%p25, %fd379, %fd89;
	selp.f64 	%fd379, %fd89, %fd379, %p25;
	add.s32 	%r479, %r479, 256;
	add.s32 	%r477, %r477, 256;
	add.s32 	%r476, %r476, 1;
	setp.ne.s32 	%p26, %r476, 0;
	@%p26 bra 	$L__BB5_66;
$L__BB5_67:
	setp.lt.u32 	%p27, %r53, 768;
	@%p27 bra 	$L__BB5_70;
	add.s32 	%r481, %r479, 512;
	add.s32 	%r480, %r479, %r475;
$L__BB5_69:
	mul.wide.u32 	%rd66, %r480, 8;
	add.s64 	%rd59, %rd16, %rd66;
	// begin inline asm
	ld.global.nc.u64 %rd58, [%rd59];
	// end inline asm
	mov.b64 	%fd90, %rd58;
	setp.lt.f64 	%p28, %fd379, %fd90;
	selp.f64 	%fd91, %fd90, %fd379, %p28;
	add.s32 	%r80, %r480, 256;
	mul.wide.u32 	%rd67, %r80, 8;
	add.s64 	%rd61, %rd16, %rd67;
	// begin inline asm
	ld.global.nc.u64 %rd60, [%rd61];
	// end inline asm
	mov.b64 	%fd92, %rd60;
	setp.lt.f64 	%p29, %fd91, %fd92;
	selp.f64 	%fd93, %fd92, %fd91, %p29;
	add.s32 	%r81, %r480, 512;
	mul.wide.u32 	%rd68, %r81, 8;
	add.s64 	%rd63, %rd16, %rd68;
	// begin inline asm
	ld.global.nc.u64 %rd62, [%rd63];
	// end inline asm
	mov.b64 	%fd94, %rd62;
	setp.lt.f64 	%p30, %fd93, %fd94;
	selp.f64 	%fd95, %fd94, %fd93, %p30;
	add.s32 	%r82, %r480, 768;
	mul.wide.u32 	%rd69, %r82, 8;
	add.s64 	%rd65, %rd16, %rd69;
	// begin inline asm
	ld.global.nc.u64 %rd64, [%rd65];
	// end inline asm
	mov.b64 	%fd96, %rd64;
	setp.lt.f64 	%p31, %fd95, %fd96;
	selp.f64 	%fd379, %fd96, %fd95, %p31;
	add.s32 	%r67, %r481, 1024;
	add.s32 	%r83, %r481, 512;
	add.s32 	%r480, %r480, 1024;
	setp.lt.s32 	%p32, %r83, %r52;
	mov.u32 	%r481, %r67;
	@%p32 bra 	$L__BB5_69;
$L__BB5_70:
	// begin inline asm
	mov.u32 %r84, %laneid;
	// end inline asm
	mov.b64 	%rd70, %fd379;
	mov.b64 	{%r86, %r91}, %rd70;
	mov.b32 	%r92, 1;
	mov.b32 	%r133, 31;
	mov.b32 	%r134, -1;
	// begin inline asm
	shfl.sync.down.b32 %r85, %r86, %r92, %r133, %r134;
	// end inline asm
	// begin inline asm
	shfl.sync.down.b32 %r90, %r91, %r92, %r133, %r134;
	// end inline asm
	mov.b64 	%rd71, {%r85, %r90};
	mov.b64 	%fd97, %rd71;
	setp.gt.s32 	%p33, %r84, 30;
	setp.lt.f64 	%p34, %fd379, %fd97;
	selp.f64 	%fd98, %fd97, %fd379, %p34;
	selp.f64 	%fd99, %fd379, %fd98, %p33;
	mov.b64 	%rd72, %fd99;
	mov.b64 	{%r96, %r101}, %rd72;
	mov.b32 	%r102, 2;
	// begin inline asm
	shfl.sync.down.b32 %r95, %r96, %r102, %r133, %r134;
	// end inline asm
	// begin inline asm
	shfl.sync.down.b32 %r100, %r101, %r102, %r133, %r134;
	// end inline asm
	mov.b64 	%rd73, {%r95, %r100};
	mov.b64 	%fd100, %rd73;
	setp.gt.s32 	%p35, %r84, 29;
	setp.lt.f64 	%p36, %fd99, %fd100;
	selp.f64 	%fd101, %fd100, %fd99, %p36;
	selp.f64 	%fd102, %fd99, %fd101, %p35;
	mov.b64 	%rd74, %fd102;
	mov.b64 	{%r106, %r111}, %rd74;
	mov.b32 	%r112, 4;
	// begin inline asm
	shfl.sync.down.b32 %r105, %r106, %r112, %r133, %r134;
	// end inline asm
	// begin inline asm
	shfl.sync.down.b32 %r110, %r111, %r112, %r133, %r134;
	// end inline asm
	mov.b64 	%rd75, {%r105, %r110};
	mov.b64 	%fd103, %rd75;
	setp.gt.s32 	%p37, %r84, 27;
	setp.lt.f64 	%p38, %fd102, %fd103;
	selp.f64 	%fd104, %fd103, %fd102, %p38;
	selp.f64 	%fd105, %fd102, %fd104, %p37;
	mov.b64 	%rd76, %fd105;
	mov.b64 	{%r116, %r121}, %rd76;
	mov.b32 	%r122, 8;
	// begin inline asm
	shfl.sync.down.b32 %r115, %r116, %r122, %r133, %r134;
	// end inline asm
	// begin inline asm
	shfl.sync.down.b32 %r120, %r121, %r122, %r133, %r134;
	// end inline asm
	mov.b64 	%rd77, {%r115, %r120};
	mov.b64 	%fd106, %rd77;
	setp.gt.s32 	%p39, %r84, 23;
	setp.lt.f64 	%p40, %fd105, %fd106;
	selp.f64 	%fd107, %fd106, %fd105, %p40;
	selp.f64 	%fd108, %fd105, %fd107, %p39;
	mov.b64 	%rd78, %fd108;
	mov.b64 	{%r126, %r131}, %rd78;
	mov.b32 	%r132, 16;
	// begin inline asm
	shfl.sync.down.b32 %r125, %r126, %r132, %r133, %r134;
	// end inline asm
	// begin inline asm
	shfl.sync.down.b32 %r130, %r131, %r132, %r133, %r134;
	// end inline asm
	mov.b64 	%rd79, {%r125, %r130};
	mov.b64 	%fd109, %rd79;
	setp.gt.s32 	%p41, %r84, 15;
	setp.lt.f64 	%p42, %fd108, %fd109;
	selp.f64 	%fd54, %fd109, %fd108, %p42;
	selp.f64 	%fd380, %fd108, %fd54, %p41;
	setp.ne.s32 	%p43, %r84, 0;
	@%p43 bra 	$L__BB5_72;
	shr.u32 	%r135, %r47, 2;
	and.b32  	%r136, %r135, 248;
	mov.u32 	%r137, _ZZN3cub18CUB_300001_SM_10006detail6reduce28DeviceReduceSingleTileKernelINS2_10policy_hubIdjN4cuda3__47maximumIvEEE10Policy1000EPdSB_jS8_ddNS5_3std3__410__identityEEEvT0_T1_T2_T3_T4_T6_E12temp_storage;
	add.s32 	%r138, %r137, %r136;
	st.shared.f64 	[%r138+8], %fd54;
$L__BB5_72:
	bar.sync 	0;
	setp.ne.s32 	%p44, %r47, 0;
	@%p44 bra 	$L__BB5_74;
	ld.shared.f64 	%fd110, [_ZZN3cub18CUB_300001_SM_10006detail6reduce28DeviceReduceSingleTileKernelINS2_10policy_hubIdjN4cuda3__47maximumIvEEE10Policy1000EPdSB_jS8_ddNS5_3std3__410__identityEEEvT0_T1_T2_T3_T4_T6_E12temp_storage+16];
	setp.lt.f64 	%p45, %fd380, %fd110;
	selp.f64 	%fd111, %fd110, %fd380, %p45;
	ld.shared.f64 	%fd112, [_ZZN3cub18CUB_300001_SM_10006detail6reduce28DeviceReduceSingleTileKernelINS2_10policy_hubIdjN4cuda3__47maximumIvEEE10Policy1000EPdSB_jS8_ddNS5_3std3__410__identityEEEvT0_T1_T2_T3_T4_T6_E12temp_storage+24];
	setp.lt.f64 	%p46, %fd111, %fd112;
	selp.f64 	%fd113, %fd112, %fd111, %p46;
	ld.shared.f64 	%fd114, [_ZZN3cub18CUB_300001_SM_10006detail6reduce28DeviceReduceSingleTileKernelINS2_10policy_hubIdjN4cuda3__47maximumIvEEE10Policy1000EPdSB_jS8_ddNS5_3std3__410__identityEEEvT0_T1_T2_T3_T4_T6_E12temp_storage+32];
	setp.lt.f64 	%p47, %fd113, %fd114;
	selp.f64 	%fd115, %fd114, %fd113, %p47;
	ld.shared.f64 	%fd116, [_ZZN3cub18CUB_300001_SM_10006detail6reduce28DeviceReduceSingleTileKernelINS2_10policy_hubIdjN4cuda3__47maximumIvEEE10Policy1000EPdSB_jS8_ddNS5_3std3__410__identityEEEvT0_T1_T2_T3_T4_T6_E12temp_storage+40];
	setp.lt.f64 	%p48, %fd115, %fd116;
	selp.f64 	%fd117, %fd116, %fd115, %p48;
	ld.shared.f64 	%fd118, [_ZZN3cub18CUB_300001_SM_10006detail6reduce28DeviceReduceSingleTileKernelINS2_10policy_hubIdjN4cuda3__47maximumIvEEE10Policy1000EPdSB_jS8_ddNS5_3std3__410__identityEEEvT0_T1_T2_T3_T4_T6_E12temp_storage+48];
	setp.lt.f64 	%p49, %fd117, %fd118;
	selp.f64 	%fd119, %fd118, %fd117, %p49;
	ld.shared.f64 	%fd120, [_ZZN3cub18CUB_300001_SM_10006detail6reduce28DeviceReduceSingleTileKernelINS2_10policy_hubIdjN4cuda3__47maximumIvEEE10Policy1000EPdSB_jS8_ddNS5_3std3__410__identityEEEvT0_T1_T2_T3_T4_T6_E12temp_storage+56];
	setp.lt.f64 	%p50, %fd119, %fd120;
	selp.f64 	%fd121, %fd120, %fd119, %p50;
	ld.shared.f64 	%fd122, [_ZZN3cub18CUB_300001_SM_10006detail6reduce28DeviceReduceSingleTileKernelINS2_10policy_hubIdjN4cuda3__47maximumIvEEE10Policy1000EPdSB_jS8_ddNS5_3std3__410__identityEEEvT0_T1_T2_T3_T4_T6_E12temp_storage+64];
	setp.lt.f64 	%p51, %fd121, %fd122;
	selp.f64 	%fd380, %fd122, %fd121, %p51;
$L__BB5_74:
	mov.u32 	%r454, %tid.x;
	setp.ne.s32 	%p217, %r454, 0;
	@%p217 bra 	$L__BB5_76;
	setp.lt.f64 	%p218, %fd58, %fd380;
	selp.f64 	%fd353, %fd380, %fd58, %p218;
	st.global.f64 	[%rd1], %fd353;
$L__BB5_76:
	ret;

}
	// .globl	_ZN3cub18CUB_300001_SM_10006detail6reduce18DeviceReduceKernelINS2_10policy_hubIdjN4cuda3__47maximumIvEEE10Policy1000EPdjS8_dNS5_3std3__410__identityEEEvT0_PT3_T1_NS0_13GridEvenShareISI_EET2_T4_
.visible .entry _ZN3cub18CUB_300001_SM_10006detail6reduce18DeviceReduceKernelINS2_10policy_hubIdjN4cuda3__47maximumIvEEE10Policy1000EPdjS8_dNS5_3std3__410__identityEEEvT0_PT3_T1_NS0_13GridEvenShareISI_EET2_T4_(
	.param .u64 .ptr .align 1 _ZN3cub18CUB_300001_SM_10006detail6reduce18DeviceReduceKernelINS2_10policy_hubIdjN4cuda3__47maximumIvEEE10Policy1000EPdjS8_dNS5_3std3__410__identityEEEvT0_PT3_T1_NS0_13GridEvenShareISI_EET2_T4__param_0,
	.param .u64 .ptr .align 1 _ZN3cub18CUB_300001_SM_10006detail6reduce18DeviceReduceKernelINS2_10policy_hubIdjN4cuda3__47maximumIvEEE10Policy1000EPdjS8_dNS5_3std3__410__identityEEEvT0_PT3_T1_NS0_13GridEvenShareISI_EET2_T4__param_1,
	.param .u32 _ZN3cub18CUB_300001_SM_10006detail6reduce18DeviceReduceKernelINS2_10policy_hubIdjN4cuda3__47maximumIvEEE10Policy1000EPdjS8_dNS5_3std3__410__identityEEEvT0_PT3_T1_NS0_13GridEvenShareISI_EET2_T4__param_2,
	.param .align 4 .b8 _ZN3cub18CUB_300001_SM_10006detail6reduce18DeviceReduceKernelINS2_10policy_hubIdjN4cuda3__47maximumIvEEE10Policy1000EPdjS8_dNS5_3std3__410__identityEEEvT0_PT3_T1_NS0_13GridEvenShareISI_EET2_T4__param_3[40],
	.param .align 1 .b8 _ZN3cub18CUB_300001_SM_10006detail6reduce18DeviceReduceKernelINS2_10policy_hubIdjN4cuda3__47maximumIvEEE10Policy1000EPdjS8_dNS5_3std3__410__identityEEEvT0_PT3_T1_NS0_13GridEvenShareISI_EET2_T4__param_4[1],
	.param .align 1 .b8 _ZN3cub18CUB_300001_SM_10006detail6reduce18DeviceReduceKernelINS2_10policy_hubIdjN4cuda3__47maximumIvEEE10Policy1000EPdjS8_dNS5_3std3__410__identityEEEvT0_PT3_T1_NS0_13GridEvenShareISI_EET2_T4__param_5[1]
)
.maxntid 256
{
	.reg .pred 	%p<217>;
	.reg .b32 	%r<542>;
	.reg .b64 	%rd<197>;
	.reg .b64 	%fd<375>;
	// demoted variable
	.shared .align 8 .b8 _ZZN3cub18CUB_300001_SM_10006detail6reduce18DeviceReduceKernelINS2_10policy_hubIdjN4cuda3__47maximumIvEEE10Policy1000EPdjS8_dNS5_3std3__410__identityEEEvT0_PT3_T1_NS0_13GridEvenShareISI_EET2_T4_E12temp_storage[80];
	ld.param.u32 	%r1, [_ZN3cub18CUB_300001_SM_10006detail6reduce18DeviceReduceKernelINS2_10policy_hubIdjN4cuda3__47maximumIvEEE10Policy1000EPdjS8_dNS5_3std3__410__identityEEEvT0_PT3_T1_NS0_13GridEvenShareISI_EET2_T4__param_3+20];
	ld.param.u64 	%rd1, [_ZN3cub18CUB_300001_SM_10006detail6reduce18DeviceReduceKernelINS2_10policy_hubIdjN4cuda3__47maximumIvEEE10Policy1000EPdjS8_dNS5_3std3__410__identityEEEvT0_PT3_T1_NS0_13GridEvenShareISI_EET2_T4__param_0];
	ld.param.u32 	%r2, [_ZN3cub18CUB_300001_SM_10006detail6reduce18DeviceReduceKernelINS2_10policy_hubIdjN4cuda3__47maximumIvEEE10Policy1000EPdjS8_dNS5_3std3__410__identityEEEvT0_PT3_T1_NS0_13GridEvenShareISI_EET2_T4__param_3+24];
	mov.u32 	%r3, %ctaid.x;
	shl.b32 	%r4, %r2, 11;
	shl.b32 	%r5, %r3, 11;
	and.b64  	%rd3, %rd1, 31;
	setp.ne.s64 	%p1, %rd3, 0;
	@%p1 bra 	$L__BB6_36;
	sub.s32 	%r6, %r1, %r5;
	setp.gt.u32 	%p109, %r6, 2047;
	@%p109 bra 	$L__BB6_20;
	mov.u32 	%r7, %tid.x;
	setp.ge.u32 	%p158, %r7, %r6;
	mov.f64 	%fd355, 0d0000000000000000;
	mov.u32 	%r512, %r7;
	@%p158 bra 	$L__BB6_4;
	add.s32 	%r378, %r5, %r7;
	mul.wide.u32 	%rd157, %r378, 8;
	add.s64 	%rd156, %rd1, %rd157;
	// begin inline asm
	ld.global.nc.u64 %rd155, [%rd156];
	// end inline asm
	mov.b64 	%fd355, %rd155;
	add.s32 	%r512, %r7, 256;
$L__BB6_4:
	setp.ge.u32 	%p159, %r512, %r6;
	@%p159 bra 	$L__BB6_11;
	not.b32 	%r379, %r512;
	add.s32 	%r10, %r1, %r379;
	and.b32  	%r380, %r10, 768;
	setp.eq.s32 	%p160, %r380, 768;
	@%p160 bra 	$L__BB6_8;
	add.s32 	%r510, %r512, %r5;
	shr.u32 	%r381, %r10, 8;
	add.s32 	%r382, %r381, 1;
	and.b32  	%r383, %r382, 3;
	neg.s32 	%r509, %r383;
$L__BB6_7:
	.pragma "nounroll";
	mul.wide.u32 	%rd160, %r510, 8;
	add.s64 	%rd159, %rd1, %rd160;
	// begin inline asm
	ld.global.nc.u64 %rd158, [%rd159];
	// end inline asm
	mov.b64 	%fd269, %rd158;
	setp.lt.f64 	%p161, %fd355, %fd269;
	selp.f64 	%fd355, %fd269, %fd355, %p161;
	add.s32 	%r512, %r512, 256;
	add.s32 	%r510, %r510, 256;
	add.s32 	%r509, %r509, 1;
	setp.ne.s32 	%p162, %r509, 0;
	@%p162 bra 	$L__BB6_7;
$L__BB6_8:
	sub.s32 	%r384, %r10, %r5;
	setp.lt.u32 	%p163, %r384, 768;
	@%p163 bra 	$L__BB6_11;
	add.s32 	%r514, %r512, 512;
	add.s32 	%r513, %r512, %r5;
$L__BB6_10:
	mul.wide.u32 	%rd169, %r513, 8;
	add.s64 	%rd162, %rd1, %rd169;
	// begin inline asm
	ld.global.nc.u64 %rd161, [%rd162];
	// end inline asm
	mov.b64 	%fd270, %rd161;
	setp.lt.f64 	%p164, %fd355, %fd270;
	selp.f64 	%fd271, %fd270, %fd355, %p164;
	add.s32 	%r385, %r513, 256;
	mul.wide.u32 	%rd170, %r385, 8;
	add.s64 	%rd164, %rd1, %rd170;
	// begin inline asm
	ld.global.nc.u64 %rd163, [%rd164];
	// end inline asm
	mov.b64 	%fd272, %rd163;
	setp.lt.f64 	%p165, %fd271, %fd272;
	selp.f64 	%fd273, %fd272, %fd271, %p165;
	add.s32 	%r386, %r513, 512;
	mul.wide.u32 	%rd171, %r386, 8;
	add.s64 	%rd166, %rd1, %rd171;
	// begin inline asm
	ld.global.nc.u64 %rd165, [%rd166];
	// end inline asm
	mov.b64 	%fd274, %rd165;
	setp.lt.f64 	%p166, %fd273, %fd274;
	selp.f64 	%fd275, %fd274, %fd273, %p166;
	add.s32 	%r387, %r513, 768;
	mul.wide.u32 	%rd172, %r387, 8;
	add.s64 	%rd168, %rd1, %rd172;
	// begin inline asm
	ld.global.nc.u64 %rd167, [%rd168];
	// end inline asm
	mov.b64 	%fd276, %rd167;
	setp.lt.f64 	%p167, %fd275, %fd276;
	selp.f64 	%fd355, %fd276, %fd275, %p167;
	add.s32 	%r24, %r514, 1024;
	add.s32 	%r388, %r514, 512;
	add.s32 	%r513, %r513, 1024;
	setp.lt.s32 	%p168, %r388, %r6;
	mov.u32 	%r514, %r24;
	@%p168 bra 	$L__BB6_10;
$L__BB6_11:
	setp.lt.u32 	%p169, %r6, 256;
	@%p169 bra 	$L__BB6_16;
	// begin inline asm
	mov.u32 %r452, %laneid;
	// end inline asm
	mov.b64 	%rd183, %fd355;
	mov.b64 	{%r454, %r459}, %rd183;
	mov.b32 	%r460, 1;
	mov.b32 	%r501, 31;
	mov.b32 	%r502, -1;
	// begin inline asm
	shfl.sync.down.b32 %r453, %r454, %r460, %r501, %r502;
	// end inline asm
	// begin inline asm
	shfl.sync.down.b32 %r458, %r459, %r460, %r501, %r502;
	// end inline asm
	mov.b64 	%rd184, {%r453, %r458};
	mov.b64 	%fd324, %rd184;
	setp.gt.s32 	%p197, %r452, 30;
	setp.lt.f64 	%p198, %fd355, %fd324;
	selp.f64 	%fd325, %fd324, %fd355, %p198;
	selp.f64 	%fd326, %fd355, %fd325, %p197;
	mov.b64 	%rd185, %fd326;
	mov.b64 	{%r464, %r469}, %rd185;
	mov.b32 	%r470, 2;
	// begin inline asm
	shfl.sync.down.b32 %r463, %r464, %r470, %r501, %r502;
	// end inline asm
	// begin inline asm
	shfl.sync.down.b32 %r468, %r469, %r470, %r501, %r502;
	// end inline asm
	mov.b64 	%rd186, {%r463, %r468};
	mov.b64 	%fd327, %rd186;
	setp.gt.s32 	%p199, %r452, 29;
	setp.lt.f64 	%p200, %fd326, %fd327;
	selp.f64 	%fd328, %fd327, %fd326, %p200;
	selp.f64 	%fd329, %fd326, %fd328, %p199;
	mov.b64 	%rd187, %fd329;
	mov.b64 	{%r474, %r479}, %rd187;
	mov.b32 	%r480, 4;
	// begin inline asm
	shfl.sync.down.b32 %r473, %r474, %r480, %r501, %r502;
	// end inline asm
	// begin inline asm
	shfl.sync.down.b32 %r478, %r479, %r480, %r501, %r502;
	// end inline asm
	mov.b64 	%rd188, {%r473, %r478};
	mov.b64 	%fd330, %rd188;
	setp.gt.s32 	%p201, %r452, 27;
	setp.lt.f64 	%p202, %fd329, %fd330;
	selp.f64 	%fd331, %fd330, %fd329, %p202;
	selp.f64 	%fd332, %fd329, %fd331, %p201;
	mov.b64 	%rd189, %fd332;
	mov.b64 	{%r484, %r489}, %rd189;
	mov.b32 	%r490, 8;
	// begin inline asm
	shfl.sync.down.b32 %r483, %r484, %r490, %r501, %r502;
	// end inline asm
	// begin inline asm
	shfl.sync.down.b32 %r488, %r489, %r490, %r501, %r502;
	// end inline asm
	mov.b64 	%rd190, {%r483, %r488};
	mov.b64 	%fd333, %rd190;
	setp.gt.s32 	%p203, %r452, 23;
	setp.lt.f64 	%p204, %fd332, %fd333;
	selp.f64 	%fd334, %fd333, %fd332, %p204;
	selp.f64 	%fd335, %fd332, %fd334, %p203;
	mov.b64 	%rd191, %fd335;
	mov.b64 	{%r494, %r499}, %rd191;
	mov.b32 	%r500, 16;
	// begin inline asm
	shfl.sync.down.b32 %r493, %r494, %r500, %r501, %r502;
	// end inline asm
	// begin inline asm
	shfl.sync.down.b32 %r498, %r499, %r500, %r501, %r502;
	// end inline asm
	mov.b64 	%rd192, {%r493, %r498};
	mov.b64 	%fd336, %rd192;
	setp.gt.s32 	%p205, %r452, 15;
	setp.lt.f64 	%p206, %fd335, %fd336;
	selp.f64 	%fd10, %fd336, %fd335, %p206;
	selp.f64 	%fd374, %fd335, %fd10, %p205;
	setp.ne.s32 	%p207, %r452, 0;
	@%p207 bra 	$L__BB6_14;
	shr.u32 	%r503, %r7, 2;
	and.b32  	%r504, %r503, 248;
	mov.u32 	%r505, _ZZN3cub18CUB_300001_SM_10006detail6reduce18DeviceReduceKernelINS2_10policy_hubIdjN4cuda3__47maximumIvEEE10Policy1000EPdjS8_dNS5_3std3__410__identityEEEvT0_PT3_T1_NS0_13GridEvenShareISI_EET2_T4_E12temp_storage;
	add.s32 	%r506, %r505, %r504;
	st.shared.f64 	[%r506+8], %fd10;
$L__BB6_14:
	bar.sync 	0;
	setp.ne.s32 	%p208, %r7, 0;
	@%p208 bra 	$L__BB6_71;
	ld.shared.f64 	%fd337, [_ZZN3cub18CUB_300001_SM_10006detail6reduce18DeviceReduceKernelINS2_10policy_hubIdjN4cuda3__47maximumIvEEE10Policy1000EPdjS8_dNS5_3std3__410__identityEEEvT0_PT3_T1_NS0_13GridEvenShareISI_EET2_T4_E12temp_storage+16];
	setp.lt.f64 	%p209, %fd374, %fd337;
	selp.f64 	%fd338, %fd337, %fd374, %p209;
	ld.shared.f64 	%fd339, [_ZZN3cub18CUB_300001_SM_10006detail6reduce18DeviceReduceKernelINS2_10policy_hubIdjN4cuda3__47maximumIvEEE10Policy1000EPdjS8_dNS5_3std3__410__identityEEEvT0_PT3_T1_NS0_13GridEvenShareISI_EET2_T4_E12temp_storage+24];
	setp.lt.f64 	%p210, %fd338, %fd339;
	selp.f64 	%fd340, %fd339, %fd338, %p210;
	ld.shared.f64 	%fd341, [_ZZN3cub18CUB_300001_SM_10006detail6reduce18DeviceReduceKernelINS2_10policy_hubIdjN4cuda3__47maximumIvEEE10Policy1000EPdjS8_dNS5_3std3__410__identityEEEvT0_PT3_T1_NS0_13GridEvenShareISI_EET2_T4_E12temp_storage+32];
	setp.lt.f64 	%p211, %fd340, %fd341;
	selp.f64 	%fd342, %fd341, %fd340, %p211;
	ld.shared.f64 	%fd343, [_ZZN3cub18CUB_300001_SM_10006detail6reduce18DeviceReduceKernelINS2_10policy_hubIdjN4cuda3__47maximumIvEEE10Policy1000EPdjS8_dNS5_3std3__410__identityEEEvT0_PT3_T1_NS0_13GridEvenShareISI_EET2_T4_E12temp_storage+40];
	setp.lt.f64 	%p212, %fd342, %fd343;
	selp.f64 	%fd344, %fd343, %fd342, %p212;
	ld.shared.f64 	%fd345, [_ZZN3cub18CUB_300001_SM_10006detail6reduce18DeviceReduceKernelINS2_10policy_hubIdjN4cuda3__47maximumIvEEE10Policy1000EPdjS8_dNS5_3std3__410__identityEEEvT0_PT3_T1_NS0_13GridEvenShareISI_EET2_T4_E12temp_storage+48];
	setp.lt.f64 	%p213, %fd344, %fd345;
	selp.f64 	%fd346, %fd345, %fd344, %p213;
	ld.shared.f64 	%fd347, [_ZZN3cub18CUB_300001_SM_10006detail6reduce18DeviceReduceKernelINS2_10policy_hubIdjN4cuda3__47maximumIvEEE10Policy1000EPdjS8_dNS5_3std3__410__identityEEEvT0_PT3_T1_NS0_13GridEvenShareISI_EET2_T4_E12temp_storage+56];
	setp.lt.f64 	%p214, %fd346, %fd347;
	selp.f64 	%fd348, %fd347, %fd346, %p214;
	ld.shared.f64 	%fd349, [_ZZN3cub18CUB_300001_SM_10006detail6reduce18DeviceReduceKernelINS2_10policy_hubIdjN4cuda3__47maximumIvEEE10Policy1000EPdjS8_dNS5_3std3__410__identityEEEvT0_PT3_T1_NS0_13GridEvenShareISI_EET2_T4_E12temp_storage+64];
	setp.lt.f64 	%p215, %fd348, %fd349;
	selp.f64 	%fd374, %fd349, %fd348, %p215;
	bra.uni 	$L__BB6_71;
$L__BB6_16:
	// begin inline asm
	mov.u32 %r389, %laneid;
	// end inline asm
	and.b32  	%r440, %r7, 992;
	add.s32 	%r441, %r440, 32;
	setp.gt.u32 	%p170, %r441, %r6;
	not.b32 	%r442, %r440;
	add.s32 	%r443, %r6, %r442;
	selp.b32 	%r438, %r443, 31, %p170;
	mov.b64 	%rd173, %fd355;
	mov.b64 	{%r391, %r396}, %rd173;
	mov.b32 	%r397, 1;
	mov.b32 	%r439, -1;
	// begin inline asm
	shfl.sync.down.b32 %r390, %r391, %r397, %r438, %r439;
	// end inline asm
	// begin inline asm
	shfl.sync.down.b32 %r395, %r396, %r397, %r438, %r439;
	// end inline asm
	mov.b64 	%rd174, {%r390, %r395};
	mov.b64 	%fd277, %rd174;
	setp.lt.s32 	%p171, %r389, %r438;
	setp.lt.f64 	%p172, %fd355, %fd277;
	selp.f64 	%fd278, %fd277, %fd355, %p172;
	selp.f64 	%fd279, %fd278, %fd355, %p171;
	mov.b64 	%rd175, %fd279;
	mov.b64 	{%r401, %r406}, %rd175;
	mov.b32 	%r407, 2;
	// begin inline asm
	shfl.sync.down.b32 %r400, %r401, %r407, %r438, %r439;
	// end inline asm
	// begin inline asm
	shfl.sync.down.b32 %r405, %r406, %r407, %r438, %r439;
	// end inline asm
	mov.b64 	%rd176, {%r400, %r405};
	mov.b64 	%fd280, %rd176;
	add.s32 	%r444, %r389, 2;
	setp.gt.s32 	%p173, %r444, %r438;
	setp.lt.f64 	%p174, %fd279, %fd280;
	selp.f64 	%fd281, %fd280, %fd279, %p174;
	selp.f64 	%fd282, %fd279, %fd281, %p173;
	mov.b64 	%rd177, %fd282;
	mov.b64 	{%r411, %r416}, %rd177;
	mov.b32 	%r417, 4;
	// begin inline asm
	shfl.sync.down.b32 %r410, %r411, %r417, %r438, %r439;
	// end inline asm
	// begin inline asm
	shfl.sync.down.b32 %r415, %r416, %r417, %r438, %r439;
	// end inline asm
	mov.b64 	%rd178, {%r410, %r415};
	mov.b64 	%fd283, %rd178;
	add.s32 	%r445, %r389, 4;
	setp.gt.s32 	%p175, %r445, %r438;
	setp.lt.f64 	%p176, %fd282, %fd283;
	selp.f64 	%fd284, %fd283, %fd282, %p176;
	selp.f64 	%fd285, %fd282, %fd284, %p175;
	mov.b64 	%rd179, %fd285;
	mov.b64 	{%r421, %r426}, %rd179;
	mov.b32 	%r427, 8;
	// begin inline asm
	shfl.sync.down.b32 %r420, %r421, %r427, %r438, %r439;
	// end inline asm
	// begin inline asm
	shfl.sync.down.b32 %r425, %r426, %r427, %r438, %r439;
	// end inline asm
	mov.b64 	%rd180, {%r420, %r425};
	mov.b64 	%fd286, %rd180;
	add.s32 	%r446, %r389, 8;
	setp.gt.s32 	%p177, %r446, %r438;
	setp.lt.f64 	%p178, %fd285, %fd286;
	selp.f64 	%fd287, %fd286, %fd285, %p178;
	selp.f64 	%fd288, %fd285, %fd287, %p177;
	mov.b64 	%rd181, %fd288;
	mov.b64 	{%r431, %r436}, %rd181;
	mov.b32 	%r437, 16;
	// begin inline asm
	shfl.sync.down.b32 %r430, %r431, %r437, %r438, %r439;
	// end inline asm
	// begin inline asm
	shfl.sync.down.b32 %r435, %r436, %r437, %r438, %r439;
	// end inline asm
	mov.b64 	%rd182, {%r430, %r435};
	mov.b64 	%fd289, %rd182;
	add.s32 	%r447, %r389, 16;
	setp.gt.s32 	%p179, %r447, %r438;
	setp.lt.f64 	%p180, %fd288, %fd289;
	selp.f64 	%fd290, %fd289, %fd288, %p180;
	selp.f64 	%fd374, %fd288, %fd290, %p179;
	setp.ne.s32 	%p181, %r389, 0;
	@%p181 bra 	$L__BB6_18;
	shr.u32 	%r448, %r7, 2;
	and.b32  	%r449, %r448, 248;
	mov.u32 	%r450, _ZZN3cub18CUB_300001_SM_10006detail6reduce18DeviceReduceKernelINS2_10policy_hubIdjN4cuda3__47maximumIvEEE10Policy1000EPdjS8_dNS5_3std3__410__identityEEEvT0_PT3_T1_NS0_13GridEvenShareISI_EET2_T4_E12temp_storage;
	add.s32 	%r451, %r450, %r449;
	st.shared.f64 	[%r451+8], %fd374;
$L__BB6_18:
	bar.sync 	0;
	setp.ne.s32 	%p182, %r7, 0;
	@%p182 bra 	$L__BB6_71;
	setp.gt.u32 	%p183, %r6, 32;
	ld.shared.f64 	%fd291, [_ZZN3cub18CUB_300001_SM_10006detail6reduce18DeviceReduceKernelINS2_10policy_hubIdjN4cuda3__47maximumIvEEE10Policy1000EPdjS8_dNS5_3std3__410__identityEEEvT0_PT3_T1_NS0_13GridEvenShareISI_EET2_T4_E12temp_storage+16];
	setp.lt.f64 	%p184, %fd374, %fd291;
	selp.f64 	%fd293, %fd291, %fd374, %p184;
	selp.f64 	%fd294, %fd293, %fd374, %p183;
	setp.gt.u32 	%p185, %r6, 64;
	ld.shared.f64 	%fd296, [_ZZN3cub18CUB_300001_SM_10006detail6reduce18DeviceReduceKernelINS2_10policy_hubIdjN4cuda3__47maximumIvEEE10Policy1000EPdjS8_dNS5_3std3__410__identityEEEvT0_PT3_T1_NS0_13GridEvenShareISI_EET2_T4_E12temp_storage+24];
	setp.lt.f64 	%p186, %fd294, %fd296;
	selp.f64 	%fd298, %fd296, %fd294, %p186;
	selp.f64 	%fd299, %fd298, %fd294, %p185;
	setp.gt.u32 	%p187, %r6, 96;
	ld.shared.f64 	%fd301, [_ZZN3cub18CUB_300001_SM_10006detail6reduce18DeviceReduceKernelINS2_10policy_hubIdjN4cuda3__47maximumIvEEE10Policy1000EPdjS8_dNS5_3std3__410__identityEEEvT0_PT3_T1_NS0_13GridEvenShareISI_EET2_T4_E12temp_storage+32];
	setp.lt.f64 	%p188, %fd299, %fd301;
	selp.f64 	%fd303, %fd301, %fd299, %p188;
	selp.f64 	%fd304, %fd303, %fd299, %p187;
	setp.gt.u32 	%p189, %r6, 128;
	ld.shared.f64 	%fd306, [_ZZN3cub18CUB_300001_SM_10006detail6reduce18DeviceReduceKernelINS2_10policy_hubIdjN4cuda3__47maximumIvEEE10Policy1000EPdjS8_dNS5_3std3__410__identityEEEvT0_PT3_T1_NS0_13GridEvenShareISI_EET2_T4_E12temp_storage+40];
	setp.lt.f64 	%p190, %fd304, %fd306;
	selp.f64 	%fd308, %fd306, %fd304, %p190;
	selp.f64 	%fd309, %fd308, %fd304, %p189;
	setp.gt.u32 	%p191, %r6, 160;
	ld.shared.f64 	%fd311, [_ZZN3cub18CUB_300001_SM_10006detail6reduce18DeviceReduceKernelINS2_10policy_hubIdjN4cuda3__47maximumIvEEE10Policy1000EPdjS8_dNS5_3std3__410__identityEEEvT0_PT3_T1_NS0_13GridEvenShareISI_EET2_T4_E12temp_storage+48];
	setp.lt.f64 	%p192, %fd309, %fd311;
	selp.f64 	%fd313, %fd311, %fd309, %p192;
	selp.f64 	%fd314, %fd313, %fd309, %p191;
	setp.gt.u32 	%p193, %r6, 192;
	ld.shared.f64 	%fd316, [_ZZN3cub18CUB_300001_SM_10006detail6reduce18DeviceReduceKernelINS2_10policy_hubIdjN4cuda3__47maximumIvEEE10Policy1000EPdjS8_dNS5_3std3__410__identityEEEvT0_PT3_T1_NS0_13GridEvenShareISI_EET2_T4_E12temp_storage+56];
	setp.lt.f64 	%p194, %fd314, %fd316;
	selp.f64 	%fd318, %fd316, %fd314, %p194;
	selp.f64 	%fd319, %fd318, %fd314, %p193;
	setp.gt.u32 	%p195, %r6, 224;
	ld.shared.f64 	%fd321, [_ZZN3cub18CUB_300001_SM_10006detail6reduce18DeviceReduceKernelINS2_10policy_hubIdjN4cuda3__47maximumIvEEE10Policy1000EPdjS8_dNS5_3std3__410__identityEEEvT0_PT3_T1_NS0_13GridEvenShareISI_EET2_T4_E12temp_storage+64];
	setp.lt.f64 	%p196, %fd319, %fd321;
	selp.f64 	%fd323, %fd321, %fd319, %p196;
	selp.f64 	%fd374, %fd323, %fd319, %p195;
	bra.uni 	$L__BB6_71;
$L__BB6_20:
	mov.u32 	%r26, %tid.x;
	shl.b32 	%r305, %r26, 2;
	add.s32 	%r306, %r5, %r305;
	mul.wide.u32 	%rd113, %r306, 8;
	add.s64 	%rd103, %rd1, %rd113;
	// begin inline asm
	ld.global.nc.v2.u64 {%rd101, %rd102}, [%rd103];
	// end inline asm
	add.s64 	%rd106, %rd103, 16;
	// begin inline asm
	ld.global.nc.v2.u64 {%rd104, %rd105}, [%rd106];
	// end inline asm
	mov.b64 	%fd203, %rd101;
	mov.b64 	%fd204, %rd102;
	mov.b64 	%fd205, %rd104;
	mov.b64 	%fd206, %rd105;
	add.s64 	%rd109, %rd103, 8192;
	// begin inline asm
	ld.global.nc.v2.u64 {%rd107, %rd108}, [%rd109];
	// end inline asm
	add.s64 	%rd112, %rd103, 8208;
	// begin inline asm
	ld.global.nc.v2.u64 {%rd110, %rd111}, [%rd112];
	// end inline asm
	mov.b64 	%fd207, %rd107;
	mov.b64 	%fd208, %rd108;
	mov.b64 	%fd209, %rd110;
	mov.b64 	%fd210, %rd111;
	setp.lt.f64 	%p110, %fd203, %fd204;
	selp.f64 	%fd211, %fd204, %fd203, %p110;
	setp.lt.f64 	%p111, %fd211, %fd205;
	selp.f64 	%fd212, %fd205, %fd211, %p111;
	setp.lt.f64 	%p112, %fd212, %fd206;
	selp.f64 	%fd213, %fd206, %fd212, %p112;
	setp.lt.f64 	%p113, %fd213, %fd207;
	selp.f64 	%fd214, %fd207, %fd213, %p113;
	setp.lt.f64 	%p114, %fd214, %fd208;
	selp.f64 	%fd215, %fd208, %fd214, %p114;
	setp.lt.f64 	%p115, %fd215, %fd209;
	selp.f64 	%fd216, %fd209, %fd215, %p115;
	setp.lt.f64 	%p116, %fd216, %fd210;
	selp.f64 	%fd361, %fd210, %fd216, %p116;
	setp.lt.u32 	%p117, %r6, %r4;
	@%p117 bra 	$L__BB6_32;
	add.s32 	%r27, %r4, %r5;
	add.s32 	%r516, %r27, 256;
	add.s32 	%r515, %r27, %r26;
	mov.b32 	%r517, 0;
$L__BB6_22:
	add.s32 	%r5, %r5, %r4;
	add.s32 	%r308, %r1, -2048;
	setp.gt.u32 	%p118, %r5, %r308;
	@%p118 bra 	$L__BB6_24;
	cvt.u64.u32 	%rd126, %r5;
	cvt.u64.u32 	%rd127, %r305;
	add.s64 	%rd128, %rd126, %rd127;
	shl.b64 	%rd129, %rd128, 3;
	add.s64 	%rd116, %rd1, %rd129;
	// begin inline asm
	ld.global.nc.v2.u64 {%rd114, %rd115}, [%rd116];
	// end inline asm
	add.s64 	%rd119, %rd116, 16;
	// begin inline asm
	ld.global.nc.v2.u64 {%rd117, %rd118}, [%rd119];
	// end inline asm
	mov.b64 	%fd217, %rd114;
	mov.b64 	%fd218, %rd115;
	mov.b64 	%fd219, %rd117;
	mov.b64 	%fd220, %rd118;
	add.s64 	%rd122, %rd116, 8192;
	// begin inline asm
	ld.global.nc.v2.u64 {%rd120, %rd121}, [%rd122];
	// end inline asm
	add.s64 	%rd125, %rd116, 8208;
	// begin inline asm
	ld.global.nc.v2.u64 {%rd123, %rd124}, [%rd125];
	// end inline asm
	mov.b64 	%fd221, %rd120;
	mov.b64 	%fd222, %rd121;
	mov.b64 	%fd223, %rd123;
	mov.b64 	%fd224, %rd124;
	setp.lt.f64 	%p119, %fd361, %fd217;
	selp.f64 	%fd225, %fd217, %fd361, %p119;
	setp.lt.f64 	%p120, %fd225, %fd218;
	selp.f64 	%fd226, %fd218, %fd225, %p120;
	setp.lt.f64 	%p121, %fd226, %fd219;
	selp.f64 	%fd227, %fd219, %fd226, %p121;
	setp.lt.f64 	%p122, %fd227, %fd220;
	selp.f64 	%fd228, %fd220, %fd227, %p122;
	setp.lt.f64 	%p123, %fd228, %fd221;
	selp.f64 	%fd229, %fd221, %fd228, %p123;
	setp.lt.f64 	%p124, %fd229, %fd222;
	selp.f64 	%fd230, %fd222, %fd229, %p124;
	setp.lt.f64 	%p125, %fd230, %fd223;
	selp.f64 	%fd231, %fd223, %fd230, %p125;
	setp.lt.f64 	%p126, %fd231, %fd224;
	selp.f64 	%fd361, %fd224, %fd231, %p126;
	sub.s32 	%r310, %r1, %r5;
	setp.lt.u32 	%p127, %r310, %r4;
	add.s32 	%r517, %r517, 1;
	add.s32 	%r516, %r516, %r4;
	add.s32 	%r515, %r515, %r4;
	@%p127 bra 	$L__BB6_32;
	bra.uni 	$L__BB6_22;
$L__BB6_24:
	setp.le.u32 	%p128, %r1, %r5;
	@%p128 bra 	$L__BB6_32;
	sub.s32 	%r38, %r1, %r5;
	setp.ge.s32 	%p129, %r26, %r38;
	@%p129 bra 	$L__BB6_32;
	not.b32 	%r311, %r26;
	add.s32 	%r312, %r1, %r311;
	sub.s32 	%r313, %r312, %r27;
	mul.lo.s32 	%r314, %r2, %r517;
	shl.b32 	%r315, %r314, 11;
	sub.s32 	%r39, %r313, %r315;
	shr.u32 	%r316, %r312, 8;
	add.s32 	%r40, %r316, 1;
	and.b32  	%r317, %r312, 768;
	setp.eq.s32 	%p130, %r317, 768;
	mov.u32 	%r522, %r26;
	@%p130 bra 	$L__BB6_29;
	and.b32  	%r318, %r40, 3;
	neg.s32 	%r519, %r318;
	mov.u32 	%r522, %r26;
$L__BB6_28:
	.pragma "nounroll";
	mul.wide.u32 	%rd132, %r515, 8;
	add.s64 	%rd131, %rd1, %rd132;
	// begin inline asm
	ld.global.nc.u64 %rd130, [%rd131];
	// end inline asm
	mov.b64 	%fd233, %rd130;
	setp.lt.f64 	%p131, %fd361, %fd233;
	selp.f64 	%fd361, %fd233, %fd361, %p131;
	add.s32 	%r522, %r522, 256;
	add.s32 	%r515, %r515, 256;
	add.s32 	%r519, %r519, 1;
	setp.ne.s32 	%p132, %r519, 0;
	@%p132 bra 	$L__BB6_28;
$L__BB6_29:
	setp.lt.u32 	%p133, %r39, 768;
	@%p133 bra 	$L__BB6_32;
	add.s32 	%r524, %r522, 512;
	add.s32 	%r523, %r522, %r516;
$L__BB6_31:
	add.s32 	%r319, %r523, -256;
	mul.wide.u32 	%rd141, %r319, 8;
	add.s64 	%rd134, %rd1, %rd141;
	// begin inline asm
	ld.global.nc.u64 %rd133, [%rd134];
	// end inline asm
	mov.b64 	%fd234, %rd133;
	setp.lt.f64 	%p134, %fd361, %fd234;
	selp.f64 	%fd235, %fd234, %fd361, %p134;
	mul.wide.u32 	%rd142, %r523, 8;
	add.s64 	%rd136, %rd1, %rd142;
	// begin inline asm
	ld.global.nc.u64 %rd135, [%rd136];
	// end inline asm
	mov.b64 	%fd236, %rd135;
	setp.lt.f64 	%p135, %fd235, %fd236;
	selp.f64 	%fd237, %fd236, %fd235, %p135;
	add.s32 	%r320, %r523, 256;
	mul.wide.u32 	%rd143, %r320, 8;
	add.s64 	%rd138, %rd1, %rd143;
	// begin inline asm
	ld.global.nc.u64 %rd137, [%rd138];
	// end inline asm
	mov.b64 	%fd238, %rd137;
	setp.lt.f64 	%p136, %fd237, %fd238;
	selp.f64 	%fd239, %fd238, %fd237, %p136;
	add.s32 	%r321, %r523, 512;
	mul.wide.u32 	%rd144, %r321, 8;
	add.s64 	%rd140, %rd1, %rd144;
	// begin inline asm
	ld.global.nc.u64 %rd139, [%rd140];
	// end inline asm
	mov.b64 	%fd240, %rd139;
	setp.lt.f64 	%p137, %fd239, %fd240;
	selp.f64 	%fd361, %fd240, %fd239, %p137;
	add.s32 	%r53, %r524, 1024;
	add.s32 	%r322, %r524, 512;
	add.s32 	%r523, %r523, 1024;
	setp.lt.s32 	%p138, %r322, %r38;
	mov.u32 	%r524, %r53;
	@%p138 bra 	$L__BB6_31;
$L__BB6_32:
	// begin inline asm
	mov.u32 %r323, %laneid;
	// end inline asm
	mov.b64 	%rd145, %fd361;
	mov.b64 	{%r325, %r330}, %rd145;
	mov.b32 	%r331, 1;
	mov.b32 	%r372, 31;
	mov.b32 	%r373, -1;
	// begin inline asm
	shfl.sync.down.b32 %r324, %r325, %r331, %r372, %r373;
	// end inline asm
	// begin inline asm
	shfl.sync.down.b32 %r329, %r330, %r331, %r372, %r373;
	// end inline asm
	mov.b64 	%rd146, {%r324, %r329};
	mov.b64 	%fd241, %rd146;
	setp.gt.s32 	%p139, %r323, 30;
	setp.lt.f64 	%p140, %fd361, %fd241;
	selp.f64 	%fd242, %fd241, %fd361, %p140;
	selp.f64 	%fd243, %fd361, %fd242, %p139;
	mov.b64 	%rd147, %fd243;
	mov.b64 	{%r335, %r340}, %rd147;
	mov.b32 	%r341, 2;
	// begin inline asm
	shfl.sync.down.b32 %r334, %r335, %r341, %r372, %r373;
	// end inline asm
	// begin inline asm
	shfl.sync.down.b32 %r339, %r340, %r341, %r372, %r373;
	// end inline asm
	mov.b64 	%rd148, {%r334, %r339};
	mov.b64 	%fd244, %rd148;
	setp.gt.s32 	%p141, %r323, 29;
	setp.lt.f64 	%p142, %fd243, %fd244;
	selp.f64 	%fd245, %fd244, %fd243, %p142;
	selp.f64 	%fd246, %fd243, %fd245, %p141;
	mov.b64 	%rd149, %fd246;
	mov.b64 	{%r345, %r350}, %rd149;
	mov.b32 	%r351, 4;
	// begin inline asm
	shfl.sync.down.b32 %r344, %r345, %r351, %r372, %r373;
	// end inline asm
	// begin inline asm
	shfl.sync.down.b32 %r349, %r350, %r351, %r372, %r373;
	// end inline asm
	mov.b64 	%rd150, {%r344, %r349};
	mov.b64 	%fd247, %rd150;
	setp.gt.s32 	%p143, %r323, 27;
	setp.lt.f64 	%p144, %fd246, %fd247;
	selp.f64 	%fd248, %fd247, %fd246, %p144;
	selp.f64 	%fd249, %fd246, %fd248, %p143;
	mov.b64 	%rd151, %fd249;
	mov.b64 	{%r355, %r360}, %rd151;
	mov.b32 	%r361, 8;
	// begin inline asm
	shfl.sync.down.b32 %r354, %r355, %r361, %r372, %r373;
	// end inline asm
	// begin inline asm
	shfl.sync.down.b32 %r359, %r360, %r361, %r372, %r373;
	// end inline asm
	mov.b64 	%rd152, {%r354, %r359};
	mov.b64 	%fd250, %rd152;
	setp.gt.s32 	%p145, %r323, 23;
	setp.lt.f64 	%p146, %fd249, %fd250;
	selp.f64 	%fd251, %fd250, %fd249, %p146;
	selp.f64 	%fd252, %fd249, %fd251, %p145;
	mov.b64 	%rd153, %fd252;
	mov.b64 	{%r365, %r370}, %rd153;
	mov.b32 	%r371, 16;
	// begin inline asm
	shfl.sync.down.b32 %r364, %r365, %r371, %r372, %r373;
	// end inline asm
	// begin inline asm
	shfl.sync.down.b32 %r369, %r370, %r371, %r372, %r373;
	// end inline asm
	mov.b64 	%rd154, {%r364, %r369};
	mov.b64 	%fd253, %rd154;
	setp.gt.s32 	%p147, %r323, 15;
	setp.lt.f64 	%p148, %fd252, %fd253;
	selp.f64 	%fd25, %fd253, %fd252, %p148;
	selp.f64 	%fd374, %fd252, %fd25, %p147;
	setp.ne.s32 	%p149, %r323, 0;
	@%p149 bra 	$L__BB6_34;
	shr.u32 	%r374, %r26, 2;
	and.b32  	%r375, %r374, 248;
	mov.u32 	%r376, _ZZN3cub18CUB_300001_SM_10006detail6reduce18DeviceReduceKernelINS2_10policy_hubIdjN4cuda3__47maximumIvEEE10Policy1000EPdjS8_dNS5_3std3__410__identityEEEvT0_PT3_T1_NS0_13GridEvenShareISI_EET2_T4_E12temp_storage;
	add.s32 	%r377, %r376, %r375;
	st.shared.f64 	[%r377+8], %fd25;
$L__BB6_34:
	bar.sync 	0;
	setp.ne.s32 	%p150, %r26, 0;
	@%p150 bra 	$L__BB6_71;
	ld.shared.f64 	%fd254, [_ZZN3cub18CUB_300001_SM_10006detail6reduce18DeviceReduceKernelINS2_10policy_hubIdjN4cuda3__47maximumIvEEE10Policy1000EPdjS8_dNS5_3std3__410__identityEEEvT0_PT3_T1_NS0_13GridEvenShareISI_EET2_T4_E12temp_storage+16];
	setp.lt.f64 	%p151, %fd374, %fd254;
	selp.f64 	%fd255, %fd254, %fd374, %p151;
	ld.shared.f64 	%fd256, [_ZZN3cub18CUB_300001_SM_10006detail6reduce18DeviceReduceKernelINS2_10policy_hubIdjN4cuda3__47maximumIvEEE10Policy1000EPdjS8_dNS5_3std3__410__identityEEEvT0_PT3_T1_NS0_13GridEvenShareISI_EET2_T4_E12temp_storage+24];
	setp.lt.f64 	%p152, %fd255, %fd256;
	selp.f64 	%fd257, %fd256, %fd255, %p152;
	ld.shared.f64 	%fd258, [_ZZN3cub18CUB_300001_SM_10006detail6reduce18DeviceReduceKernelINS2_10policy_hubIdjN4cuda3__47maximumIvEEE10Policy1000EPdjS8_dNS5_3std3__410__identityEEEvT0_PT3_T1_NS0_13GridEvenShareISI_EET2_T4_E12temp_storage+32];
	setp.lt.f64 	%p153, %fd257, %fd258;
	selp.f64 	%fd259, %fd258, %fd257, %p153;
	ld.shared.f64 	%fd260, [_ZZN3cub18CUB_300001_SM_10006detail6reduce18DeviceReduceKernelINS2_10policy_hubIdjN4cuda3__47maximumIvEEE10Policy1000EPdjS8_dNS5_3std3__410__identityEEEvT0_PT3_T1_NS0_13GridEvenShareISI_EET2_T4_E12temp_storage+40];
	setp.lt.f64 	%p154, %fd259, %fd260;
	selp.f64 	%fd261, %fd260, %fd259, %p154;
	ld.shared.f64 	%fd262, [_ZZN3cub18CUB_300001_SM_10006detail6reduce18DeviceReduceKernelINS2_10policy_hubIdjN4cuda3__47maximumIvEEE10Policy1000EPdjS8_dNS5_3std3__410__identityEEEvT0_PT3_T1_NS0_13GridEvenShareISI_EET2_T4_E12temp_storage+48];
	setp.lt.f64 	%p155, %fd261, %fd262;
	selp.f64 	%fd263, %fd262, %fd261, %p155;
	ld.shared.f64 	%fd264, [_ZZN3cub18CUB_300001_SM_10006detail6reduce18DeviceReduceKernelINS2_10policy_hubIdjN4cuda3__47maximumIvEEE10Policy1000EPdjS8_dNS5_3std3__410__identityEEEvT0_PT3_T1_NS0_13GridEvenShareISI_EET2_T4_E12temp_storage+56];
	setp.lt.f64 	%p156, %fd263, %fd264;
	selp.f64 	%fd265, %fd264, %fd263, %p156;
	ld.shared.f64 	%fd266, [_ZZN3cub18CUB_300001_SM_10006detail6reduce18DeviceReduceKernelINS2_10policy_hubIdjN4cuda3__47maximumIvEEE10Policy1000EPdjS8_dNS5_3std3__410__identityEEEvT0_PT3_T1_NS0_13GridEvenShareISI_EET2_T4_E12temp_storage+64];
	setp.lt.f64 	%p157, %fd265, %fd266;
	selp.f64 	%fd374, %fd266, %fd265, %p157;
	bra.uni 	$L__BB6_71;
$L__BB6_36:
	sub.s32 	%r55, %r1, %r5;
	setp.gt.u32 	%p2, %r55, 2047;
	@%p2 bra 	$L__BB6_55;
	mov.u32 	%r56, %tid.x;
	setp.ge.u32 	%p51, %r56, %r55;
	mov.f64 	%fd367, 0d0000000000000000;
	mov.u32 	%r529, %r56;
	@%p51 bra 	$L__BB6_39;
	add.s32 	%r176, %r5, %r56;
	mul.wide.u32 	%rd65, %r176, 8;
	add.s64 	%rd64, %rd1, %rd65;
	// begin inline asm
	ld.global.nc.u64 %rd63, [%rd64];
	// end inline asm
	mov.b64 	%fd367, %rd63;
	add.s32 	%r529, %r56, 256;
$L__BB6_39:
	setp.ge.u32 	%p52, %r529, %r55;
	@%p52 bra 	$L__BB6_46;
	not.b32 	%r177, %r529;
	add.s32 	%r59, %r1, %r177;
	and.b32  	%r178, %r59, 768;
	setp.eq.s32 	%p53, %r178, 768;
	@%p53 bra 	$L__BB6_43;
	add.s32 	%r527, %r529, %r5;
	shr.u32 	%r179, %r59, 8;
	add.s32 	%r180, %r179, 1;
	and.b32  	%r181, %r180, 3;
	neg.s32 	%r526, %r181;
$L__BB6_42:
	.pragma "nounroll";
	mul.wide.u32 	%rd68, %r527, 8;
	add.s64 	%rd67, %rd1, %rd68;
	// begin inline asm
	ld.global.nc.u64 %rd66, [%rd67];
	// end inline asm
	mov.b64 	%fd122, %rd66;
	setp.lt.f64 	%p54, %fd367, %fd122;
	selp.f64 	%fd367, %fd122, %fd367, %p54;
	add.s32 	%r529, %r529, 256;
	add.s32 	%r527, %r527, 256;
	add.s32 	%r526, %r526, 1;
	setp.ne.s32 	%p55, %r526, 0;
	@%p55 bra 	$L__BB6_42;
$L__BB6_43:
	sub.s32 	%r182, %r59, %r5;
	setp.lt.u32 	%p56, %r182, 768;
	@%p56 bra 	$L__BB6_46;
	add.s32 	%r531, %r529, 512;
	add.s32 	%r530, %r529, %r5;
$L__BB6_45:
	mul.wide.u32 	%rd77, %r530, 8;
	add.s64 	%rd70, %rd1, %rd77;
	// begin inline asm
	ld.global.nc.u64 %rd69, [%rd70];
	// end inline asm
	mov.b64 	%fd123, %rd69;
	setp.lt.f64 	%p57, %fd367, %fd123;
	selp.f64 	%fd124, %fd123, %fd367, %p57;
	add.s32 	%r183, %r530, 256;
	mul.wide.u32 	%rd78, %r183, 8;
	add.s64 	%rd72, %rd1, %rd78;
	// begin inline asm
	ld.global.nc.u64 %rd71, [%rd72];
	// end inline asm
	mov.b64 	%fd125, %rd71;
	setp.lt.f64 	%p58, %fd124, %fd125;
	selp.f64 	%fd126, %fd125, %fd124, %p58;
	add.s32 	%r184, %r530, 512;
	mul.wide.u32 	%rd79, %r184, 8;
	add.s64 	%rd74, %rd1, %rd79;
	// begin inline asm
	ld.global.nc.u64 %rd73, [%rd74];
	// end inline asm
	mov.b64 	%fd127, %rd73;
	setp.lt.f64 	%p59, %fd126, %fd127;
	selp.f64 	%fd128, %fd127, %fd126, %p59;
	add.s32 	%r185, %r530, 768;
	mul.wide.u32 	%rd80, %r185, 8;
	add.s64 	%rd76, %rd1, %rd80;
	// begin inline asm
	ld.global.nc.u64 %rd75, [%rd76];
	// end inline asm
	mov.b64 	%fd129, %rd75;
	setp.lt.f64 	%p60, %fd128, %fd129;
	selp.f64 	%fd367, %fd129, %fd128, %p60;
	add.s32 	%r73, %r531, 1024;
	add.s32 	%r186, %r531, 512;
	add.s32 	%r530, %r530, 1024;
	setp.lt.s32 	%p61, %r186, %r55;
	mov.u32 	%r531, %r73;
	@%p61 bra 	$L__BB6_45;
$L__BB6_46:
	setp.lt.u32 	%p62, %r55, 256;
	@%p62 bra 	$L__BB6_51;
	// begin inline asm
	mov.u32 %r250, %laneid;
	// end inline asm
	mov.b64 	%rd91, %fd367;
	mov.b64 	{%r252, %r257}, %rd91;
	mov.b32 	%r258, 1;
	mov.b32 	%r299, 31;
	mov.b32 	%r300, -1;
	// begin inline asm
	shfl.sync.down.b32 %r251, %r252, %r258, %r299, %r300;
	// end inline asm
	// begin inline asm
	shfl.sync.down.b32 %r256, %r257, %r258, %r299, %r300;
	// end inline asm
	mov.b64 	%rd92, {%r251, %r256};
	mov.b64 	%fd177, %rd92;
	setp.gt.s32 	%p90, %r250, 30;
	setp.lt.f64 	%p91, %fd367, %fd177;
	selp.f64 	%fd178, %fd177, %fd367, %p91;
	selp.f64 	%fd179, %fd367, %fd178, %p90;
	mov.b64 	%rd93, %fd179;
	mov.b64 	{%r262, %r267}, %rd93;
	mov.b32 	%r268, 2;
	// begin inline asm
	shfl.sync.down.b32 %r261, %r262, %r268, %r299, %r300;
	// end inline asm
	// begin inline asm
	shfl.sync.down.b32 %r266, %r267, %r268, %r299, %r300;
	// end inline asm
	mov.b64 	%rd94, {%r261, %r266};
	mov.b64 	%fd180, %rd94;
	setp.gt.s32 	%p92, %r250, 29;
	setp.lt.f64 	%p93, %fd179, %fd180;
	selp.f64 	%fd181, %fd180, %fd179, %p93;
	selp.f64 	%fd182, %fd179, %fd181, %p92;
	mov.b64 	%rd95, %fd182;
	mov.b64 	{%r272, %r277}, %rd95;
	mov.b32 	%r278, 4;
	// begin inline asm
	shfl.sync.down.b32 %r271, %r272, %r278, %r299, %r300;
	// end inline asm
	// begin inline asm
	shfl.sync.down.b32 %r276, %r277, %r278, %r299, %r300;
	// end inline asm
	mov.b64 	%rd96, {%r271, %r276};
	mov.b64 	%fd183, %rd96;
	setp.gt.s32 	%p94, %r250, 27;
	setp.lt.f64 	%p95, %fd182, %fd183;
	selp.f64 	%fd184, %fd183, %fd182, %p95;
	selp.f64 	%fd185, %fd182, %fd184, %p94;
	mov.b64 	%rd97, %fd185;
	mov.b64 	{%r282, %r287}, %rd97;
	mov.b32 	%r288, 8;
	// begin inline asm
	shfl.sync.down.b32 %r281, %r282, %r288, %r299, %r300;
	// end inline asm
	// begin inline asm
	shfl.sync.down.b32 %r286, %r287, %r288, %r299, %r300;
	// end inline asm
	mov.b64 	%rd98, {%r281, %r286};
	mov.b64 	%fd186, %rd98;
	setp.gt.s32 	%p96, %r250, 23;
	setp.lt.f64 	%p97, %fd185, %fd186;
	selp.f64 	%fd187, %fd186, %fd185, %p97;
	selp.f64 	%fd188, %fd185, %fd187, %p96;
	mov.b64 	%rd99, %fd188;
	mov.b64 	{%r292, %r297}, %rd99;
	mov.b32 	%r298, 16;
	// begin inline asm
	shfl.sync.down.b32 %r291, %r292, %r298, %r299, %r300;
	// end inline asm
	// begin inline asm
	shfl.sync.down.b32 %r296, %r297, %r298, %r299, %r300;
	// end inline asm
	mov.b64 	%rd100, {%r291, %r296};
	mov.b64 	%fd189, %rd100;
	setp.gt.s32 	%p98, %r250, 15;
	setp.lt.f64 	%p99, %fd188, %fd189;
	selp.f64 	%fd37, %fd189, %fd188, %p99;
	selp.f64 	%fd374, %fd188, %fd37, %p98;
	setp.ne.s32 	%p100, %r250, 0;
	@%p100 bra 	$L__BB6_49;
	shr.u32 	%r301, %r56, 2;
	and.b32  	%r302, %r301, 248;
	mov.u32 	%r303, _ZZN3cub18CUB_300001_SM_10006detail6reduce18DeviceReduceKernelINS2_10policy_hubIdjN4cuda3__47maximumIvEEE10Policy1000EPdjS8_dNS5_3std3__410__identityEEEvT0_PT3_T1_NS0_13GridEvenShareISI_EET2_T4_E12temp_storage;
	add.s32 	%r304, %r303, %r302;
	st.shared.f64 	[%r304+8], %fd37;
$L__BB6_49:
	bar.sync 	0;
	setp.ne.s32 	%p101, %r56, 0;
	@%p101 bra 	$L__BB6_71;
	ld.shared.f64 	%fd190, [_ZZN3cub18CUB_300001_SM_10006detail6reduce18DeviceReduceKernelINS2_10policy_hubIdjN4cuda3__47maximumIvEEE10Policy1000EPdjS8_dNS5_3std3__410__identityEEEvT0_PT3_T1_NS0_13GridEvenShareISI_EET2_T4_E12temp_storage+16];
	setp.lt.f64 	%p102, %fd374, %fd190;
	selp.f64 	%fd191, %fd190, %fd374, %p102;
	ld.shared.f64 	%fd192, [_ZZN3cub18CUB_300001_SM_10006detail6reduce18DeviceReduceKernelINS2_10policy_hubIdjN4cuda3__47maximumIvEEE10Policy1000EPdjS8_dNS5_3std3__410__identityEEEvT0_PT3_T1_NS0_13GridEvenShareISI_EET2_T4_E12temp_storage+24];
	setp.lt.f64 	%p103, %fd191, %fd192;
	selp.f64 	%fd193, %fd192, %fd191, %p103;
	ld.shared.f64 	%fd194, [_ZZN3cub18CUB_300001_SM_10006detail6reduce18DeviceReduceKernelINS2_10policy_hubIdjN4cuda3__47maximumIvEEE10Policy1000EPdjS8_dNS5_3std3__410__identityEEEvT0_PT3_T1_NS0_13GridEvenShareISI_EET2_T4_E12temp_storage+32];
	setp.lt.f64 	%p104, %fd193, %fd194;
	selp.f64 	%fd195, %fd194, %fd193, %p104;
	ld.shared.f64 	%fd196, [_ZZN3cub18CUB_300001_SM_10006detail6reduce18DeviceReduceKernelINS2_10policy_hubIdjN4cuda3__47maximumIvEEE10Policy1000EPdjS8_dNS5_3std3__410__identityEEEvT0_PT3_T1_NS0_13GridEvenShareISI_EET2_T4_E12temp_storage+40];
	setp.lt.f64 	%p105, %fd195, %fd196;
	selp.f64 	%fd197, %fd196, %fd195, %p105;
	ld.shared.f64 	%fd198, [_ZZN3cub18CUB_300001_SM_10006detail6reduce18DeviceReduceKernelINS2_10policy_hubIdjN4cuda3__47maximumIvEEE10Policy1000EPdjS8_dNS5_3std3__410__identityEEEvT0_PT3_T1_NS0_13GridEvenShareISI_EET2_T4_E12temp_storage+48];
	setp.lt.f64 	%p106, %fd197, %fd198;
	selp.f64 	%fd199, %fd198, %fd197, %p106;
	ld.shared.f64 	%fd200, [_ZZN3cub18CUB_300001_SM_10006detail6reduce18DeviceReduceKernelINS2_10policy_hubIdjN4cuda3__47maximumIvEEE10Policy1000EPdjS8_dNS5_3std3__410__identityEEEvT0_PT3_T1_NS0_13GridEvenShareISI_EET2_T4_E12temp_storage+56];
	setp.lt.f64 	%p107, %fd199, %fd200;
	selp.f64 	%fd201, %fd200, %fd199, %p107;
	ld.shared.f64 	%fd202, [_ZZN3cub18CUB_300001_SM_10006detail6reduce18DeviceReduceKernelINS2_10policy_hubIdjN4cuda3__47maximumIvEEE10Policy1000EPdjS8_dNS5_3std3__410__identityEEEvT0_PT3_T1_NS0_13GridEvenShareISI_EET2_T4_E12temp_storage+64];
	setp.lt.f64 	%p108, %fd201, %fd202;
	selp.f64 	%fd374, %fd202, %fd201, %p108;
	bra.uni 	$L__BB6_71;
$L__BB6_51:
	// begin inline asm
	mov.u32 %r187, %laneid;
	// end inline asm
	and.b32  	%r238, %r56, 992;
	add.s32 	%r239, %r238, 32;
	setp.gt.u32 	%p63, %r239, %r55;
	not.b32 	%r240, %r238;
	add.s32 	%r241, %r55, %r240;
	selp.b32 	%r236, %r241, 31, %p63;
	mov.b64 	%rd81, %fd367;
	mov.b64 	{%r189, %r194}, %rd81;
	mov.b32 	%r195, 1;
	mov.b32 	%r237, -1;
	// begin inline asm
	shfl.sync.down.b32 %r188, %r189, %r195, %r236, %r237;
	// end inline asm
	// begin inline asm
	shfl.sync.down.b32 %r193, %r194, %r195, %r236, %r237;
	// end inline asm
	mov.b64 	%rd82, {%r188, %r193};
	mov.b64 	%fd130, %rd82;
	setp.lt.s32 	%p64, %r187, %r236;
	setp.lt.f64 	%p65, %fd367, %fd130;
	selp.f64 	%fd131, %fd130, %fd367, %p65;
	selp.f64 	%fd132, %fd131, %fd367, %p64;
	mov.b64 	%rd83, %fd132;
	mov.b64 	{%r199, %r204}, %rd83;
	mov.b32 	%r205, 2;
	// begin inline asm
	shfl.sync.down.b32 %r198, %r199, %r205, %r236, %r237;
	// end inline asm
	// begin inline asm
	shfl.sync.down.b32 %r203, %r204, %r205, %r236, %r237;
	// end inline asm
	mov.b64 	%rd84, {%r198, %r203};
	mov.b64 	%fd133, %rd84;
	add.s32 	%r242, %r187, 2;
	setp.gt.s32 	%p66, %r242, %r236;
	setp.lt.f64 	%p67, %fd132, %fd133;
	selp.f64 	%fd134, %fd133, %fd132, %p67;
	selp.f64 	%fd135, %fd132, %fd134, %p66;
	mov.b64 	%rd85, %fd135;
	mov.b64 	{%r209, %r214}, %rd85;
	mov.b32 	%r215, 4;
	// begin inline asm
	shfl.sync.down.b32 %r208, %r209, %r215, %r236, %r237;
	// end inline asm
	// begin inline asm
	shfl.sync.down.b32 %r213, %r214, %r215, %r236, %r237;
	// end inline asm
	mov.b64 	%rd86, {%r208, %r213};
	mov.b64 	%fd136, %rd86;
	add.s32 	%r243, %r187, 4;
	setp.gt.s32 	%p68, %r243, %r236;
	setp.lt.f64 	%p69, %fd135, %fd136;
	selp.f64 	%fd137, %fd136, %fd135, %p69;
	selp.f64 	%fd138, %fd135, %fd137, %p68;
	mov.b64 	%rd87, %fd138;
	mov.b64 	{%r219, %r224}, %rd87;
	mov.b32 	%r225, 8;
	// begin inline asm
	shfl.sync.down.b32 %r218, %r219, %r225, %r236, %r237;
	// end inline asm
	// begin inline asm
	shfl.sync.down.b32 %r223, %r224, %r225, %r236, %r237;
	// end inline asm
	mov.b64 	%rd88, {%r218, %r223};
	mov.b64 	%fd139, %rd88;
	add.s32 	%r244, %r187, 8;
	setp.gt.s32 	%p70, %r244, %r236;
	setp.lt.f64 	%p71, %fd138, %fd139;
	selp.f64 	%fd140, %fd139, %fd138, %p71;
	selp.f64 	%fd141, %fd138, %fd140, %p70;
	mov.b64 	%rd89, %fd141;
	mov.b64 	{%r229, %r234}, %rd89;
	mov.b32 	%r235, 16;
	// begin inline asm
	shfl.sync.down.b32 %r228, %r229, %r235, %r236, %r237;
	// end inline asm
	// begin inline asm
	shfl.sync.down.b32 %r233, %r234, %r235, %r236, %r237;
	// end inline asm
	mov.b64 	%rd90, {%r228, %r233};
	mov.b64 	%fd142, %rd90;
	add.s32 	%r245, %r187, 16;
	setp.gt.s32 	%p72, %r245, %r236;
	setp.lt.f64 	%p73, %fd141, %fd142;
	selp.f64 	%fd143, %fd142, %fd141, %p73;
	selp.f64 	%fd374, %fd141, %fd143, %p72;
	setp.ne.s32 	%p74, %r187, 0;
	@%p74 bra 	$L__BB6_53;
	shr.u32 	%r246, %r56, 2;
	and.b32  	%r247, %r246, 248;
	mov.u32 	%r248, _ZZN3cub18CUB_300001_SM_10006detail6reduce18DeviceReduceKernelINS2_10policy_hubIdjN4cuda3__47maximumIvEEE10Policy1000EPdjS8_dNS5_3std3__410__identityEEEvT0_PT3_T1_NS0_13GridEvenShareISI_EET2_T4_E12temp_storage;
	add.s32 	%r249, %r248, %r247;
	st.shared.f64 	[%r249+8], %fd374;
$L__BB6_53:
	bar.sync 	0;
	setp.ne.s32 	%p75, %r56, 0;
	@%p75 bra 	$L__BB6_71;
	setp.gt.u32 	%p76, %r55, 32;
	ld.shared.f64 	%fd144, [_ZZN3cub18CUB_300001_SM_10006detail6reduce18DeviceReduceKernelINS2_10policy_hubIdjN4cuda3__47maximumIvEEE10Policy1000EPdjS8_dNS5_3std3__410__identityEEEvT0_PT3_T1_NS0_13GridEvenShareISI_EET2_T4_E12temp_storage+16];
	setp.lt.f64 	%p77, %fd374, %fd144;
	selp.f64 	%fd146, %fd144, %fd374, %p77;
	selp.f64 	%fd147, %fd146, %fd374, %p76;
	setp.gt.u32 	%p78, %r55, 64;
	ld.shared.f64 	%fd149, [_ZZN3cub18CUB_300001_SM_10006detail6reduce18DeviceReduceKernelINS2_10policy_hubIdjN4cuda3__47maximumIvEEE10Policy1000EPdjS8_dNS5_3std3__410__identityEEEvT0_PT3_T1_NS0_13GridEvenShareISI_EET2_T4_E12temp_storage+24];
	setp.lt.f64 	%p79, %fd147, %fd149;
	selp.f64 	%fd151, %fd149, %fd147, %p79;
	selp.f64 	%fd152, %fd151, %fd147, %p78;
	setp.gt.u32 	%p80, %r55, 96;
	ld.shared.f64 	%fd154, [_ZZN3cub18CUB_300001_SM_10006detail6reduce18DeviceReduceKernelINS2_10policy_hubIdjN4cuda3__47maximumIvEEE10Policy1000EPdjS8_dNS5_3std3__410__identityEEEvT0_PT3_T1_NS0_13GridEvenShareISI_EET2_T4_E12temp_storage+32];
	setp.lt.f64 	%p81, %fd152, %fd154;
	selp.f64 	%fd156, %fd154, %fd152, %p81;
	selp.f64 	%fd157, %fd156, %fd152, %p80;
	setp.gt.u32 	%p82, %r55, 128;
	ld.shared.f64 	%fd159, [_ZZN3cub18CUB_300001_SM_10006detail6reduce18DeviceReduceKernelINS2_10policy_hubIdjN4cuda3__47maximumIvEEE10Policy1000EPdjS8_dNS5_3std3__410__identityEEEvT0_PT3_T1_NS0_13GridEvenShareISI_EET2_T4_E12temp_storage+40];
	setp.lt.f64 	%p83, %fd157, %fd159;
	selp.f64 	%fd161, %fd159, %fd157, %p83;
	selp.f64 	%fd162, %fd161, %fd157, %p82;
	setp.gt.u32 	%p84, %r55, 160;
	ld.shared.f64 	%fd164, [_ZZN3cub18CUB_300001_SM_10006detail6reduce18DeviceReduceKernelINS2_10policy_hubIdjN4cuda3__47maximumIvEEE10Policy1000EPdjS8_dNS5_3std3__410__identityEEEvT0_PT3_T1_NS0_13GridEvenShareISI_EET2_T4_E12temp_storage+48];
	setp.lt.f64 	%p85, %fd162, %fd164;
	selp.f64 	%fd166, %fd164, %fd162, %p85;
	selp.f64 	%fd167, %fd166, %fd162, %p84;
	setp.gt.u32 	%p86, %r55, 192;
	ld.shared.f64 	%fd169, [_ZZN3cub18CUB_300001_SM_10006detail6reduce18DeviceReduceKernelINS2_10policy_hubIdjN4cuda3__47maximumIvEEE10Policy1000EPdjS8_dNS5_3std3__410__identityEEEvT0_PT3_T1_NS0_13GridEvenShareISI_EET2_T4_E12temp_storage+56];
	setp.lt.f64 	%p87, %fd167, %fd169;
	selp.f64 	%fd171, %fd169, %fd167, %p87;
	selp.f64 	%fd172, %fd171, %fd167, %p86;
	setp.gt.u32 	%p88, %r55, 224;
	ld.shared.f64 	%fd174, [_ZZN3cub18CUB_300001_SM_10006detail6reduce18DeviceReduceKernelINS2_10policy_hubIdjN4cuda3__47maximumIvEEE10Policy1000EPdjS8_dNS5_3std3__410__identityEEEvT0_PT3_T1_NS0_13GridEvenShareISI_EET2_T4_E12temp_storage+64];
	setp.lt.f64 	%p89, %fd172, %fd174;
	selp.f64 	%fd176, %fd174, %fd172, %p89;
	selp.f64 	%fd374, %fd176, %fd172, %p88;
	bra.uni 	$L__BB6_71;
$L__BB6_55:
	mov.u32 	%r75, %tid.x;
	add.s32 	%r104, %r75, %r5;
	mul.wide.u32 	%rd20, %r104, 8;
	add.s64 	%rd5, %rd1, %rd20;
	// begin inline asm
	ld.global.nc.u64 %rd4, [%rd5];
	// end inline asm
	mov.b64 	%fd56, %rd4;
	add.s64 	%rd7, %rd5, 2048;
	// begin inline asm
	ld.global.nc.u64 %rd6, [%rd7];
	// end inline asm
	mov.b64 	%fd57, %rd6;
	add.s64 	%rd9, %rd5, 4096;
	// begin inline asm
	ld.global.nc.u64 %rd8, [%rd9];
	// end inline asm
	mov.b64 	%fd58, %rd8;
	add.s64 	%rd11, %rd5, 6144;
	// begin inline asm
	ld.global.nc.u64 %rd10, [%rd11];
	// end inline asm
	mov.b64 	%fd59, %rd10;
	add.s64 	%rd13, %rd5, 8192;
	// begin inline asm
	ld.global.nc.u64 %rd12, [%rd13];
	// end inline asm
	mov.b64 	%fd60, %rd12;
	add.s64 	%rd15, %rd5, 10240;
	// begin inline asm
	ld.global.nc.u64 %rd14, [%rd15];
	// end inline asm
	mov.b64 	%fd61, %rd14;
	add.s64 	%rd17, %rd5, 12288;
	// begin inline asm
	ld.global.nc.u64 %rd16, [%rd17];
	// end inline asm
	mov.b64 	%fd62, %rd16;
	add.s64 	%rd19, %rd5, 14336;
	// begin inline asm
	ld.global.nc.u64 %rd18, [%rd19];
	// end inline asm
	mov.b64 	%fd63, %rd18;
	setp.lt.f64 	%p3, %fd56, %fd57;
	selp.f64 	%fd64, %fd57, %fd56, %p3;
	setp.lt.f64 	%p4, %fd64, %fd58;
	selp.f64 	%fd65, %fd58, %fd64, %p4;
	setp.lt.f64 	%p5, %fd65, %fd59;
	selp.f64 	%fd66, %fd59, %fd65, %p5;
	setp.lt.f64 	%p6, %fd66, %fd60;
	selp.f64 	%fd67, %fd60, %fd66, %p6;
	setp.lt.f64 	%p7, %fd67, %fd61;
	selp.f64 	%fd68, %fd61, %fd67, %p7;
	setp.lt.f64 	%p8, %fd68, %fd62;
	selp.f64 	%fd69, %fd62, %fd68, %p8;
	setp.lt.f64 	%p9, %fd69, %fd63;
	selp.f64 	%fd373, %fd63, %fd69, %p9;
	setp.lt.u32 	%p10, %r55, %r4;
	@%p10 bra 	$L__BB6_67;
	add.s32 	%r76, %r4, %r5;
	add.s32 	%r533, %r76, 256;
	add.s32 	%r532, %r76, %r75;
	mov.b32 	%r534, 0;
$L__BB6_57:
	add.s32 	%r5, %r5, %r4;
	add.s32 	%r106, %r1, -2048;
	setp.gt.u32 	%p11, %r5, %r106;
	@%p11 bra 	$L__BB6_59;
	add.s32 	%r107, %r75, %r5;
	mul.wide.u32 	%rd37, %r107, 8;
	add.s64 	%rd22, %rd1, %rd37;
	// begin inline asm
	ld.global.nc.u64 %rd21, [%rd22];
	// end inline asm
	mov.b64 	%fd70, %rd21;
	add.s64 	%rd24, %rd22, 2048;
	// begin inline asm
	ld.global.nc.u64 %rd23, [%rd24];
	// end inline asm
	mov.b64 	%fd71, %rd23;
	add.s64 	%rd26, %rd22, 4096;
	// begin inline asm
	ld.global.nc.u64 %rd25, [%rd26];
	// end inline asm
	mov.b64 	%fd72, %rd25;
	add.s64 	%rd28, %rd22, 6144;
	// begin inline asm
	ld.global.nc.u64 %rd27, [%rd28];
	// end inline asm
	mov.b64 	%fd73, %rd27;
	add.s64 	%rd30, %rd22, 8192;
	// begin inline asm
	ld.global.nc.u64 %rd29, [%rd30];
	// end inline asm
	mov.b64 	%fd74, %rd29;
	add.s64 	%rd32, %rd22, 10240;
	// begin inline asm
	ld.global.nc.u64 %rd31, [%rd32];
	// end inline asm
	mov.b64 	%fd75, %rd31;
	add.s64 	%rd34, %rd22, 12288;
	// begin inline asm
	ld.global.nc.u64 %rd33, [%rd34];
	// end inline asm
	mov.b64 	%fd76, %rd33;
	add.s64 	%rd36, %rd22, 14336;
	// begin inline asm
	ld.global.nc.u64 %rd35, [%rd36];
	// end inline asm
	mov.b64 	%fd77, %rd35;
	setp.lt.f64 	%p12, %fd373, %fd70;
	selp.f64 	%fd78, %fd70, %fd373, %p12;
	setp.lt.f64 	%p13, %fd78, %fd71;
	selp.f64 	%fd79, %fd71, %fd78, %p13;
	setp.lt.f64 	%p14, %fd79, %fd72;
	selp.f64 	%fd80, %fd72, %fd79, %p14;
	setp.lt.f64 	%p15, %fd80, %fd73;
	selp.f64 	%fd81, %fd73, %fd80, %p15;
	setp.lt.f64 	%p16, %fd81, %fd74;
	selp.f64 	%fd82, %fd74, %fd81, %p16;
	setp.lt.f64 	%p17, %fd82, %fd75;
	selp.f64 	%fd83, %fd75, %fd82, %p17;
	setp.lt.f64 	%p18, %fd83, %fd76;
	selp.f64 	%fd84, %fd76, %fd83, %p18;
	setp.lt.f64 	%p19, %fd84, %fd77;
	selp.f64 	%fd373, %fd77, %fd84, %p19;
	sub.s32 	%r108, %r1, %r5;
	setp.lt.u32 	%p20, %r108, %r4;
	add.s32 	%r534, %r534, 1;
	add.s32 	%r533, %r533, %r4;
	add.s32 	%r532, %r532, %r4;
	@%p20 bra 	$L__BB6_67;
	bra.uni 	$L__BB6_57;
$L__BB6_59:
	setp.le.u32 	%p21, %r1, %r5;
	@%p21 bra 	$L__BB6_67;
	sub.s32 	%r87, %r1, %r5;
	setp.ge.s32 	%p22, %r75, %r87;
	@%p22 bra 	$L__BB6_67;
	not.b32 	%r109, %r75;
	add.s32 	%r110, %r1, %r109;
	sub.s32 	%r111, %r110, %r76;
	mul.lo.s32 	%r112, %r2, %r534;
	shl.b32 	%r113, %r112, 11;
	sub.s32 	%r88, %r111, %r113;
	shr.u32 	%r114, %r110, 8;
	add.s32 	%r89, %r114, 1;
	and.b32  	%r115, %r110, 768;
	setp.eq.s32 	%p23, %r115, 768;
	mov.u32 	%r539, %r75;
	@%p23 bra 	$L__BB6_64;
	and.b32  	%r116, %r89, 3;
	neg.s32 	%r536, %r116;
	mov.u32 	%r539, %r75;
$L__BB6_63:
	.pragma "nounroll";
	mul.wide.u32 	%rd40, %r532, 8;
	add.s64 	%rd39, %rd1, %rd40;
	// begin inline asm
	ld.global.nc.u64 %rd38, [%rd39];
	// end inline asm
	mov.b64 	%fd86, %rd38;
	setp.lt.f64 	%p24, %fd373, %fd86;
	selp.f64 	%fd373, %fd86, %fd373, %p24;
	add.s32 	%r539, %r539, 256;
	add.s32 	%r532, %r532, 256;
	add.s32 	%r536, %r536, 1;
	setp.ne.s32 	%p25, %r536, 0;
	@%p25 bra 	$L__BB6_63;
$L__BB6_64:
	setp.lt.u32 	%p26, %r88, 768;
	@%p26 bra 	$L__BB6_67;
	add.s32 	%r541, %r539, 512;
	add.s32 	%r540, %r539, %r533;
$L__BB6_66:
	add.s32 	%r117, %r540, -256;
	mul.wide.u32 	%rd49, %r117, 8;
	add.s64 	%rd42, %rd1, %rd49;
	// begin inline asm
	ld.global.nc.u64 %rd41, [%rd42];
	// end inline asm
	mov.b64 	%fd87, %rd41;
	setp.lt.f64 	%p27, %fd373, %fd87;
	selp.f64 	%fd88, %fd87, %fd373, %p27;
	mul.wide.u32 	%rd50, %r540, 8;
	add.s64 	%rd44, %rd1, %rd50;
	// begin inline asm
	ld.global.nc.u64 %rd43, [%rd44];
	// end inline asm
	mov.b64 	%fd89, %rd43;
	setp.lt.f64 	%p28, %fd88, %fd89;
	selp.f64 	%fd90, %fd89, %fd88, %p28;
	add.s32 	%r118, %r540, 256;
	mul.wide.u32 	%rd51, %r118, 8;
	add.s64 	%rd46, %rd1, %rd51;
	// begin inline asm
	ld.global.nc.u64 %rd45, [%rd46];
	// end inline asm
	mov.b64 	%fd91, %rd45;
	setp.lt.f64 	%p29, %fd90, %fd91;
	selp.f64 	%fd92, %fd91, %fd90, %p29;
	add.s32 	%r119, %r540, 512;
	mul.wide.u32 	%rd52, %r119, 8;
	add.s64 	%rd48, %rd1, %rd52;
	// begin inline asm
	ld.global.nc.u64 %rd47, [%rd48];
	// end inline asm
	mov.b64 	%fd93, %rd47;
	setp.lt.f64 	%p30, %fd92, %fd93;
	selp.f64 	%fd373, %fd93, %fd92, %p30;
	add.s32 	%r102, %r541, 1024;
	add.s32 	%r120, %r541, 512;
	add.s32 	%r540, %r540, 1024;
	setp.lt.s32 	%p31, %r120, %r87;
	mov.u32 	%r541, %r102;
	@%p31 bra 	$L__BB6_66;
$L__BB6_67:
	// begin inline asm
	mov.u32 %r121, %laneid;
	// end inline asm
	mov.b64 	%rd53, %fd373;
	mov.b64 	{%r123, %r128}, %rd53;
	mov.b32 	%r129, 1;
	mov.b32 	%r170, 31;
	mov.b32 	%r171, -1;
	// begin inline asm
	shfl.sync.down.b32 %r122, %r123, %r129, %r170, %r171;
	// end inline asm
	// begin inline asm
	shfl.sync.down.b32 %r127, %r128, %r129, %r170, %r171;
	// end inline asm
	mov.b64 	%rd54, {%r122, %r127};
	mov.b64 	%fd94, %rd54;
	setp.gt.s32 	%p32, %r121, 30;
	setp.lt.f64 	%p33, %fd373, %fd94;
	selp.f64 	%fd95, %fd94, %fd373, %p33;
	selp.f64 	%fd96, %fd373, %fd95, %p32;
	mov.b64 	%rd55, %fd96;
	mov.b64 	{%r133, %r138}, %rd55;
	mov.b32 	%r139, 2;
	// begin inline asm
	shfl.sync.down.b32 %r132, %r133, %r139, %r170, %r171;
	// end inline asm
	// begin inline asm
	shfl.sync.down.b32 %r137, %r138, %r139, %r170, %r171;
	// end inline asm
	mov.b64 	%rd56, {%r132, %r137};
	mov.b64 	%fd97, %rd56;
	setp.gt.s32 	%p34, %r121, 29;
	setp.lt.f64 	%p35, %fd96, %fd97;
	selp.f64 	%fd98, %fd97, %fd96, %p35;
	selp.f64 	%fd99, %fd96, %fd98, %p34;
	mov.b64 	%rd57, %fd99;
	mov.b64 	{%r143, %r148}, %rd57;
	mov.b32 	%r149, 4;
	// begin inline asm
	shfl.sync.down.b32 %r142, %r143, %r149, %r170, %r171;
	// end inline asm
	// begin inline asm
	shfl.sync.down.b32 %r147, %r148, %r149, %r170, %r171;
	// end inline asm
	mov.b64 	%rd58, {%r142, %r147};
	mov.b64 	%fd100, %rd58;
	setp.gt.s32 	%p36, %r121, 27;
	setp.lt.f64 	%p37, %fd99, %fd100;
	selp.f64 	%fd101, %fd100, %fd99, %p37;
	selp.f64 	%fd102, %fd99, %fd101, %p36;
	mov.b64 	%rd59, %fd102;
	mov.b64 	{%r153, %r158}, %rd59;
	mov.b32 	%r159, 8;
	// begin inline asm
	shfl.sync.down.b32 %r152, %r153, %r159, %r170, %r171;
	// end inline asm
	// begin inline asm
	shfl.sync.down.b32 %r157, %r158, %r159, %r170, %r171;
	// end inline asm
	mov.b64 	%rd60, {%r152, %r157};
	mov.b64 	%fd103, %rd60;
	setp.gt.s32 	%p38, %r121, 23;
	setp.lt.f64 	%p39, %fd102, %fd103;
	selp.f64 	%fd104, %fd103, %fd102, %p39;
	selp.f64 	%fd105, %fd102, %fd104, %p38;
	mov.b64 	%rd61, %fd105;
	mov.b64 	{%r163, %r168}, %rd61;
	mov.b32 	%r169, 16;
	// begin inline asm
	shfl.sync.down.b32 %r162, %r163, %r169, %r170, %r171;
	// end inline asm
	// begin inline asm
	shfl.sync.down.b32 %r167, %r168, %r169, %r170, %r171;
	// end inline asm
	mov.b64 	%rd62, {%r162, %r167};
	mov.b64 	%fd106, %rd62;
	setp.gt.s32 	%p40, %r121, 15;
	setp.lt.f64 	%p41, %fd105, %fd106;
	selp.f64 	%fd52, %fd106, %fd105, %p41;
	selp.f64 	%fd374, %fd105, %fd52, %p40;
	setp.ne.s32 	%p42, %r121, 0;
	@%p42 bra 	$L__BB6_69;
	shr.u32 	%r172, %r75, 2;
	and.b32  	%r173, %r172, 248;
	mov.u32 	%r174, _ZZN3cub18CUB_300001_SM_10006detail6reduce18DeviceReduceKernelINS2_10policy_hubIdjN4cuda3__47maximumIvEEE10Policy1000EPdjS8_dNS5_3std3__410__identityEEEvT0_PT3_T1_NS0_13GridEvenShareISI_EET2_T4_E12temp_storage;
	add.s32 	%r175, %r174, %r173;
	st.shared.f64 	[%r175+8], %fd52;
$L__BB6_69:
	bar.sync 	0;
	setp.ne.s32 	%p43, %r75, 0;
	@%p43 bra 	$L__BB6_71;
	ld.shared.f64 	%fd107, [_ZZN3cub18CUB_300001_SM_10006detail6reduce18DeviceReduceKernelINS2_10policy_hubIdjN4cuda3__47maximumIvEEE10Policy1000EPdjS8_dNS5_3std3__410__identityEEEvT0_PT3_T1_NS0_13GridEvenShareISI_EET2_T4_E12temp_storage+16];
	setp.lt.f64 	%p44, %fd374, %fd107;
	selp.f64 	%fd108, %fd107, %fd374, %p44;
	ld.shared.f64 	%fd109, [_ZZN3cub18CUB_300001_SM_10006detail6reduce18DeviceReduceKernelINS2_10policy_hubIdjN4cuda3__47maximumIvEEE10Policy1000EPdjS8_dNS5_3std3__410__identityEEEvT0_PT3_T1_NS0_13GridEvenShareISI_EET2_T4_E12temp_storage+24];
	setp.lt.f64 	%p45, %fd108, %fd109;
	selp.f64 	%fd110, %fd109, %fd108, %p45;
	ld.shared.f64 	%fd111, [_ZZN3cub18CUB_300001_SM_10006detail6reduce18DeviceReduceKernelINS2_10policy_hubIdjN4cuda3__47maximumIvEEE10Policy1000EPdjS8_dNS5_3std3__410__identityEEEvT0_PT3_T1_NS0_13GridEvenShareISI_EET2_T4_E12temp_storage+32];
	setp.lt.f64 	%p46, %fd110, %fd111;
	selp.f64 	%fd112, %fd111, %fd110, %p46;
	ld.shared.f64 	%fd113, [_ZZN3cub18CUB_300001_SM_10006detail6reduce18DeviceReduceKernelINS2_10policy_hubIdjN4cuda3__47maximumIvEEE10Policy1000EPdjS8_dNS5_3std3__410__identityEEEvT0_PT3_T1_NS0_13GridEvenShareISI_EET2_T4_E12temp_storage+40];
	setp.lt.f64 	%p47, %fd112, %fd113;
	selp.f64 	%fd114, %fd113, %fd112, %p47;
	ld.shared.f64 	%fd115, [_ZZN3cub18CUB_300001_SM_10006detail6reduce18DeviceReduceKernelINS2_10policy_hubIdjN4cuda3__47maximumIvEEE10Policy1000EPdjS8_dNS5_3std3__410__identityEEEvT0_PT3_T1_NS0_13GridEvenShareISI_EET2_T4_E12temp_storage+48];
	setp.lt.f64 	%p48, %fd114, %fd115;
	selp.f64 	%fd116, %fd115, %fd114, %p48;
	ld.shared.f64 	%fd117, [_ZZN3cub18CUB_300001_SM_10006detail6reduce18DeviceReduceKernelINS2_10policy_hubIdjN4cuda3__47maximumIvEEE10Policy1000EPdjS8_dNS5_3std3__410__identityEEEvT0_PT3_T1_NS0_13GridEvenShareISI_EET2_T4_E12temp_storage+56];
	setp.lt.f64 	%p49, %fd116, %fd117;
	selp.f64 	%fd118, %fd117, %fd116, %p49;
	ld.shared.f64 	%fd119, [_ZZN3cub18CUB_300001_SM_10006detail6reduce18DeviceReduceKernelINS2_10policy_hubIdjN4cuda3__47maximumIvEEE10Policy1000EPdjS8_dNS5_3std3__410__identityEEEvT0_PT3_T1_NS0_13GridEvenShareISI_EET2_T4_E12temp_storage+64];
	setp.lt.f64 	%p50, %fd118, %fd119;
	selp.f64 	%fd374, %fd119, %fd118, %p50;
$L__BB6_71:
	mov.u32 	%r507, %tid.x;
	setp.ne.s32 	%p216, %r507, 0;
	@%p216 bra 	$L__BB6_73;
	ld.param.u64 	%rd196, [_ZN3cub18CUB_300001_SM_10006detail6reduce18DeviceReduceKernelINS2_10policy_hubIdjN4cuda3__47maximumIvEEE10Policy1000EPdjS8_dNS5_3std3__410__identityEEEvT0_PT3_T1_NS0_13GridEvenShareISI_EET2_T4__param_1];
	cvta.to.global.u64 	%rd193, %rd196;
	mul.wide.u32 	%rd194, %r3, 8;
	add.s64 	%rd195, %rd193, %rd194;
	st.global.f64 	[%rd195], %fd374;
$L__BB6_73:
	ret;

}
	// .globl	_ZN3cub18CUB_300001_SM_10006detail6reduce28DeviceReduceSingleTileKernelINS2_10policy_hubIdjN4cuda3__47maximumIvEEE10Policy1000EPdSB_iS8_ddNS5_3std3__410__identityEEEvT0_T1_T2_T3_T4_T6_
.visible .entry _ZN3cub18CUB_300001_SM_10006detail6reduce28DeviceReduceSingleTileKernelINS2_10policy_hubIdjN4cuda3__47maximumIvEEE10Policy1000EPdSB_iS8_ddNS5_3std3__410__identityEEEvT0_T1_T2_T3_T4_T6_(
	.param .u64 .ptr .align 1 _ZN3cub18CUB_300001_SM_10006detail6reduce28DeviceReduceSingleTileKernelINS2_10policy_hubIdjN4cuda3__47maximumIvEEE10Policy1000EPdSB_iS8_ddNS5_3std3__410__identityEEEvT0_T1_T2_T3_T4_T6__param_0,
	.param .u64 .ptr .align 1 _ZN3cub18CUB_300001_SM_10006detail6reduce28DeviceReduceSingleTileKernelINS2_10policy_hubIdjN4cuda3__47maximumIvEEE10Policy1000EPdSB_iS8_ddNS5_3std3__410__identityEEEvT0_T1_T2_T3_T4_T6__param_1,
	.param .u32 _ZN3cub18CUB_300001_SM_10006detail6reduce28DeviceReduceSingleTileKernelINS2_10policy_hubIdjN4cuda3__47maximumIvEEE10Policy1000EPdSB_iS8_ddNS5_3std3__410__identityEEEvT0_T1_T2_T3_T4_T6__param_2,
	.param .align 1 .b8 _ZN3cub18CUB_300001_SM_10006detail6reduce28DeviceReduceSingleTileKernelINS2_10policy_hubIdjN4cuda3__47maximumIvEEE10Policy1000EPdSB_iS8_ddNS5_3std3__410__identityEEEvT0_T1_T2_T3_T4_T6__param_3[1],
	.param .f64 _ZN3cub18CUB_300001_SM_10006detail6reduce28DeviceReduceSingleTileKernelINS2_10policy_hubIdjN4cuda3__47maximumIvEEE10Policy1000EPdSB_iS8_ddNS5_3std3__410__identityEEEvT0_T1_T2_T3_T4_T6__param_4,
	.param .align 1 .b8 _ZN3cub18CUB_300001_SM_10006detail6reduce28DeviceReduceSingleTileKernelINS2_10policy_hubIdjN4cuda3__47maximumIvEEE10Policy1000EPdSB_iS8_ddNS5_3std3__410__identityEEEvT0_T1_T2_T3_T4_T6__param_5[1]
)
.maxntid 256
.minnctapersm 1
{
	.reg .pred 	%p<220>;
	.reg .b32 	%r<472>;
	.reg .b64 	%rd<206>;
	.reg .b64 	%fd<381>;
	// demoted variable
	.shared .align 8 .b8 _ZZN3cub18CUB_300001_SM_10006detail6reduce28DeviceReduceSingleTileKernelINS2_10policy_hubIdjN4cuda3__47maximumIvEEE10Policy1000EPdSB_iS8_ddNS5_3std3__410__identityEEEvT0_T1_T2_T3_T4_T6_E12temp_storage[80];
	ld.param.u64 	%rd15, [_ZN3cub18CUB_300001_SM_10006detail6reduce28DeviceReduceSingleTileKernelINS2_10policy_hubIdjN4cuda3__47maximumIvEEE10Policy1000EPdSB_iS8_ddNS5_3std3__410__identityEEEvT0_T1_T2_T3_T4_T6__param_0];
	ld.param.u64 	%rd16, [_ZN3cub18CUB_300001_SM_10006detail6reduce28DeviceReduceSingleTileKernelINS2_10policy_hubIdjN4cuda3__47maximumIvEEE10Policy1000EPdSB_iS8_ddNS5_3std3__410__identityEEEvT0_T1_T2_T3_T4_T6__param_1];
	ld.param.u32 	%r68, [_ZN3cub18CUB_300001_SM_10006detail6reduce28DeviceReduceSingleTileKernelINS2_10policy_hubIdjN4cuda3__47maximumIvEEE10Policy1000EPdSB_iS8_ddNS5_3std3__410__identityEEEvT0_T1_T2_T3_T4_T6__param_2];
	ld.param.f64 	%fd58, [_ZN3cub18CUB_300001_SM_10006detail6reduce28DeviceReduceSingleTileKernelINS2_10policy_hubIdjN4cuda3__47maximumIvEEE10Policy1000EPdSB_iS8_ddNS5_3std3__410__identityEEEvT0_T1_T2_T3_T4_T6__param_4];
	cvta.to.global.u64 	%rd1, %rd16;
	setp.ne.s32 	%p1, %r68, 0;
	@%p1 bra 	$L__BB7_3;
	mov.u32 	%r445, %tid.x;
	setp.ne.s32 	%p219, %r445, 0;
	@%p219 bra 	$L__BB7_74;
	st.global.f64 	[%rd1], %fd58;
	bra.uni 	$L__BB7_74;
$L__BB7_3:
	and.b64  	%rd17, %rd15, 31;
	setp.ne.s64 	%p2, %rd17, 0;
	@%p2 bra 	$L__BB7_38;
	setp.gt.s32 	%p110, %r68, 2047;
	@%p110 bra 	$L__BB7_22;
	mov.u32 	%r1, %tid.x;
	setp.ge.s32 	%p159, %r1, %r68;
	mov.f64 	%fd359, 0d0000000000000000;
	mov.u32 	%r449, %r1;
	@%p159 bra 	$L__BB7_7;
	mul.wide.u32 	%rd169, %r1, 8;
	add.s64 	%rd168, %rd15, %rd169;
	// begin inline asm
	ld.global.nc.u64 %rd167, [%rd168];
	// end inline asm
	mov.b64 	%fd359, %rd167;
	add.s32 	%r449, %r1, 256;
$L__BB7_7:
	setp.ge.s32 	%p160, %r449, %r68;
	@%p160 bra 	$L__BB7_13;
	not.b32 	%r321, %r449;
	add.s32 	%r4, %r68, %r321;
	and.b32  	%r322, %r4, 768;
	setp.eq.s32 	%p161, %r322, 768;
	@%p161 bra 	$L__BB7_11;
	mul.wide.u32 	%rd170, %r449, 8;
	add.s64 	%rd202, %rd15, %rd170;
	shr.u32 	%r323, %r4, 8;
	add.s32 	%r324, %r323, 1;
	and.b32  	%r325, %r324, 3;
	neg.s32 	%r447, %r325;
$L__BB7_10:
	.pragma "nounroll";
	// begin inline asm
	ld.global.nc.u64 %rd171, [%rd202];
	// end inline asm
	mov.b64 	%fd272, %rd171;
	setp.lt.f64 	%p162, %fd359, %fd272;
	selp.f64 	%fd359, %fd272, %fd359, %p162;
	add.s32 	%r449, %r449, 256;
	add.s64 	%rd202, %rd202, 2048;
	add.s32 	%r447, %r447, 1;
	setp.ne.s32 	%p163, %r447, 0;
	@%p163 bra 	$L__BB7_10;
$L__BB7_11:
	setp.lt.u32 	%p164, %r4, 768;
	@%p164 bra 	$L__BB7_13;
$L__BB7_12:
	mul.wide.s32 	%rd181, %r449, 8;
	add.s64 	%rd174, %rd15, %rd181;
	// begin inline asm
	ld.global.nc.u64 %rd173, [%rd174];
	// end inline asm
	mov.b64 	%fd273, %rd173;
	setp.lt.f64 	%p165, %fd359, %fd273;
	selp.f64 	%fd274, %fd273, %fd359, %p165;
	add.s64 	%rd176, %rd174, 2048;
	// begin inline asm
	ld.global.nc.u64 %rd175, [%rd176];
	// end inline asm
	mov.b64 	%fd275, %rd175;
	setp.lt.f64 	%p166, %fd274, %fd275;
	selp.f64 	%fd276, %fd275, %fd274, %p166;
	add.s64 	%rd178, %rd174, 4096;
	// begin inline asm
	ld.global.nc.u64 %rd177, [%rd178];
	// end inline asm
	mov.b64 	%fd277, %rd177;
	setp.lt.f64 	%p167, %fd276, %fd277;
	selp.f64 	%fd278, %fd277, %fd276, %p167;
	add.s64 	%rd180, %rd174, 6144;
	// begin inline asm
	ld.global.nc.u64 %rd179, [%rd180];
	// end inline asm
	mov.b64 	%fd279, %rd179;
	setp.lt.f64 	%p168, %fd278, %fd279;
	selp.f64 	%fd359, %fd279, %fd278, %p168;
	add.s32 	%r449, %r449, 1024;
	setp.lt.s32 	%p169, %r449, %r68;
	@%p169 bra 	$L__BB7_12;
$L__BB7_13:
	setp.lt.s32 	%p170, %r68, 256;
	@%p170 bra 	$L__BB7_18;
	// begin inline asm
	mov.u32 %r389, %laneid;
	// end inline asm
	mov.b64 	%rd192, %fd359;
	mov.b64 	{%r391, %r396}, %rd192;
	mov.b32 	%r397, 1;
	mov.b32 	%r438, 31;
	mov.b32 	%r439, -1;
	// begin inline asm
	shfl.sync.down.b32 %r390, %r391, %r397, %r438, %r439;
	// end inline asm
	// begin inline asm
	shfl.sync.down.b32 %r395, %r396, %r397, %r438, %r439;
	// end inline asm
	mov.b64 	%rd193, {%r390, %r395};
	mov.b64 	%fd327, %rd193;
	setp.gt.s32 	%p198, %r389, 30;
	setp.lt.f64 	%p199, %fd359, %fd327;
	selp.f64 	%fd328, %fd327, %fd359, %p199;
	selp.f64 	%fd329, %fd359, %fd328, %p198;
	mov.b64 	%rd194, %fd329;
	mov.b64 	{%r401, %r406}, %rd194;
	mov.b32 	%r407, 2;
	// begin inline asm
	shfl.sync.down.b32 %r400, %r401, %r407, %r438, %r439;
	// end inline asm
	// begin inline asm
	shfl.sync.down.b32 %r405, %r406, %r407, %r438, %r439;
	// end inline asm
	mov.b64 	%rd195, {%r400, %r405};
	mov.b64 	%fd330, %rd195;
	setp.gt.s32 	%p200, %r389, 29;
	setp.lt.f64 	%p201, %fd329, %fd330;
	selp.f64 	%fd331, %fd330, %fd329, %p201;
	selp.f64 	%fd332, %fd329, %fd331, %p200;
	mov.b64 	%rd196, %fd332;
	mov.b64 	{%r411, %r416}, %rd196;
	mov.b32 	%r417, 4;
	// begin inline asm
	shfl.sync.down.b32 %r410, %r411, %r417, %r438, %r439;
	// end inline asm
	// begin inline asm
	shfl.sync.down.b32 %r415, %r416, %r417, %r438, %r439;
	// end inline asm
	mov.b64 	%rd197, {%r410, %r415};
	mov.b64 	%fd333, %rd197;
	setp.gt.s32 	%p202, %r389, 27;
	setp.lt.f64 	%p203, %fd332, %fd333;
	selp.f64 	%fd334, %fd333, %fd332, %p203;
	selp.f64 	%fd335, %fd332, %fd334, %p202;
	mov.b64 	%rd198, %fd335;
	mov.b64 	{%r421, %r426}, %rd198;
	mov.b32 	%r427, 8;
	// begin inline asm
	shfl.sync.down.b32 %r420, %r421, %r427, %r438, %r439;
	// end inline asm
	// begin inline asm
	shfl.sync.down.b32 %r425, %r426, %r427, %r438, %r439;
	// end inline asm
	mov.b64 	%rd199, {%r420, %r425};
	mov.b64 	%fd336, %rd199;
	setp.gt.s32 	%p204, %r389, 23;
	setp.lt.f64 	%p205, %fd335, %fd336;
	selp.f64 	%fd337, %fd336, %fd335, %p205;
	selp.f64 	%fd338, %fd335, %fd337, %p204;
	mov.b64 	%rd200, %fd338;
	mov.b64 	{%r431, %r436}, %rd200;
	mov.b32 	%r437, 16;
	// begin inline asm
	shfl.sync.down.b32 %r430, %r431, %r437, %r438, %r439;
	// end inline asm
	// begin inline asm
	shfl.sync.down.b32 %r435, %r436, %r437, %r438, %r439;
	// end inline asm
	mov.b64 	%rd201, {%r430, %r435};
	mov.b64 	%fd339, %rd201;
	setp.gt.s32 	%p206, %r389, 15;
	setp.lt.f64 	%p207, %fd338, %fd339;
	selp.f64 	%fd10, %fd339, %fd338, %p207;
	selp.f64 	%fd380, %fd338, %fd10, %p206;
	setp.ne.s32 	%p208, %r389, 0;
	@%p208 bra 	$L__BB7_16;
	shr.u32 	%r440, %r1, 2;
	and.b32  	%r441, %r440, 248;
	mov.u32 	%r442, _ZZN3cub18CUB_300001_SM_10006detail6reduce28DeviceReduceSingleTileKernelINS2_10policy_hubIdjN4cuda3__47maximumIvEEE10Policy1000EPdSB_iS8_ddNS5_3std3__410__identityEEEvT0_T1_T2_T3_T4_T6_E12temp_storage;
	add.s32 	%r443, %r442, %r441;
	st.shared.f64 	[%r443+8], %fd10;
$L__BB7_16:
	bar.sync 	0;
	setp.ne.s32 	%p209, %r1, 0;
	@%p209 bra 	$L__BB7_72;
	ld.shared.f64 	%fd340, [_ZZN3cub18CUB_300001_SM_10006detail6reduce28DeviceReduceSingleTileKernelINS2_10policy_hubIdjN4cuda3__47maximumIvEEE10Policy1000EPdSB_iS8_ddNS5_3std3__410__identityEEEvT0_T1_T2_T3_T4_T6_E12temp_storage+16];
	setp.lt.f64 	%p210, %fd380, %fd340;
	selp.f64 	%fd341, %fd340, %fd380, %p210;
	ld.shared.f64 	%fd342, [_ZZN3cub18CUB_300001_SM_10006detail6reduce28DeviceReduceSingleTileKernelINS2_10policy_hubIdjN4cuda3__47maximumIvEEE10Policy1000EPdSB_iS8_ddNS5_3std3__410__identityEEEvT0_T1_T2_T3_T4_T6_E12temp_storage+24];
	setp.lt.f64 	%p211, %fd341, %fd342;
	selp.f64 	%fd343, %fd342, %fd341, %p211;
	ld.shared.f64 	%fd344, [_ZZN3cub18CUB_300001_SM_10006detail6reduce28DeviceReduceSingleTileKernelINS2_10policy_hubIdjN4cuda3__47maximumIvEEE10Policy1000EPdSB_iS8_ddNS5_3std3__410__identityEEEvT0_T1_T2_T3_T4_T6_E12temp_storage+32];
	setp.lt.f64 	%p212, %fd343, %fd344;
	selp.f64 	%fd345, %fd344, %fd343, %p212;
	ld.shared.f64 	%fd346, [_ZZN3cub18CUB_300001_SM_10006detail6reduce28DeviceReduceSingleTileKernelINS2_10policy_hubIdjN4cuda3__47maximumIvEEE10Policy1000EPdSB_iS8_ddNS5_3std3__410__identityEEEvT0_T1_T2_T3_T4_T6_E12temp_storage+40];
	setp.lt.f64 	%p213, %fd345, %fd346;
	selp.f64 	%fd347, %fd346, %fd345, %p213;
	ld.shared.f64 	%fd348, [_ZZN3cub18CUB_300001_SM_10006detail6reduce28DeviceReduceSingleTileKernelINS2_10policy_hubIdjN4cuda3__47maximumIvEEE10Policy1000EPdSB_iS8_ddNS5_3std3__410__identityEEEvT0_T1_T2_T3_T4_T6_E12temp_storage+48];
	setp.lt.f64 	%p214, %fd347, %fd348;
	selp.f64 	%fd349, %fd348, %fd347, %p214;
	ld.shared.f64 	%fd350, [_ZZN3cub18CUB_300001_SM_10006detail6reduce28DeviceReduceSingleTileKernelINS2_10policy_hubIdjN4cuda3__47maximumIvEEE10Policy1000EPdSB_iS8_ddNS5_3std3__410__identityEEEvT0_T1_T2_T3_T4_T6_E12temp_storage+56];
	setp.lt.f64 	%p215, %fd349, %fd350;
	selp.f64 	%fd351, %fd350, %fd349, %p215;
	ld.shared.f64 	%fd352, [_ZZN3cub18CUB_300001_SM_10006detail6reduce28DeviceReduceSingleTileKernelINS2_10policy_hubIdjN4cuda3__47maximumIvEEE10Policy1000EPdSB_iS8_ddNS5_3std3__410__identityEEEvT0_T1_T2_T3_T4_T6_E12temp_storage+64];
	setp.lt.f64 	%p216, %fd351, %fd352;
	selp.f64 	%fd380, %fd352, %fd351, %p216;
	bra.uni 	$L__BB7_72;
$L__BB7_18:
	// begin inline asm
	mov.u32 %r326, %laneid;
	// end inline asm
	and.b32  	%r377, %r1, 992;
	add.s32 	%r378, %r377, 32;
	setp.gt.s32 	%p171, %r378, %r68;
	not.b32 	%r379, %r377;
	add.s32 	%r380, %r68, %r379;
	selp.b32 	%r375, %r380, 31, %p171;
	mov.b64 	%rd182, %fd359;
	mov.b64 	{%r328, %r333}, %rd182;
	mov.b32 	%r334, 1;
	mov.b32 	%r376, -1;
	// begin inline asm
	shfl.sync.down.b32 %r327, %r328, %r334, %r375, %r376;
	// end inline asm
	// begin inline asm
	shfl.sync.down.b32 %r332, %r333, %r334, %r375, %r376;
	// end inline asm
	mov.b64 	%rd183, {%r327, %r332};
	mov.b64 	%fd280, %rd183;
	setp.lt.s32 	%p172, %r326, %r375;
	setp.lt.f64 	%p173, %fd359, %fd280;
	selp.f64 	%fd281, %fd280, %fd359, %p173;
	selp.f64 	%fd282, %fd281, %fd359, %p172;
	mov.b64 	%rd184, %fd282;
	mov.b64 	{%r338, %r343}, %rd184;
	mov.b32 	%r344, 2;
	// begin inline asm
	shfl.sync.down.b32 %r337, %r338, %r344, %r375, %r376;
	// end inline asm
	// begin inline asm
	shfl.sync.down.b32 %r342, %r343, %r344, %r375, %r376;
	// end inline asm
	mov.b64 	%rd185, {%r337, %r342};
	mov.b64 	%fd283, %rd185;
	add.s32 	%r381, %r326, 2;
	setp.gt.s32 	%p174, %r381, %r375;
	setp.lt.f64 	%p175, %fd282, %fd283;
	selp.f64 	%fd284, %fd283, %fd282, %p175;
	selp.f64 	%fd285, %fd282, %fd284, %p174;
	mov.b64 	%rd186, %fd285;
	mov.b64 	{%r348, %r353}, %rd186;
	mov.b32 	%r354, 4;
	// begin inline asm
	shfl.sync.down.b32 %r347, %r348, %r354, %r375, %r376;
	// end inline asm
	// begin inline asm
	shfl.sync.down.b32 %r352, %r353, %r354, %r375, %r376;
	// end inline asm
	mov.b64 	%rd187, {%r347, %r352};
	mov.b64 	%fd286, %rd187;
	add.s32 	%r382, %r326, 4;
	setp.gt.s32 	%p176, %r382, %r375;
	setp.lt.f64 	%p177, %fd285, %fd286;
	selp.f64 	%fd287, %fd286, %fd285, %p177;
	selp.f64 	%fd288, %fd285, %fd287, %p176;
	mov.b64 	%rd188, %fd288;
	mov.b64 	{%r358, %r363}, %rd188;
	mov.b32 	%r364, 8;
	// begin inline asm
	shfl.sync.down.b32 %r357, %r358, %r364, %r375, %r376;
	// end inline asm
	// begin inline asm
	shfl.sync.down.b32 %r362, %r363, %r364, %r375, %r376;
	// end inline asm
	mov.b64 	%rd189, {%r357, %r362};
	mov.b64 	%fd289, %rd189;
	add.s32 	%r383, %r326, 8;
	setp.gt.s32 	%p178, %r383, %r375;
	setp.lt.f64 	%p179, %fd288, %fd289;
	selp.f64 	%fd290, %fd289, %fd288, %p179;
	selp.f64 	%fd291, %fd288, %fd290, %p178;
	mov.b64 	%rd190, %fd291;
	mov.b64 	{%r368, %r373}, %rd190;
	mov.b32 	%r374, 16;
	// begin inline asm
	shfl.sync.down.b32 %r367, %r368, %r374, %r375, %r376;
	// end inline asm
	// begin inline asm
	shfl.sync.down.b32 %r372, %r373, %r374, %r375, %r376;
	// end inline asm
	mov.b64 	%rd191, {%r367, %r372};
	mov.b64 	%fd292, %rd191;
	add.s32 	%r384, %r326, 16;
	setp.gt.s32 	%p180, %r384, %r375;
	setp.lt.f64 	%p181, %fd291, %fd292;
	selp.f64 	%fd293, %fd292, %fd291, %p181;
	selp.f64 	%fd380, %fd291, %fd293, %p180;
	setp.ne.s32 	%p182, %r326, 0;
	@%p182 bra 	$L__BB7_20;
	shr.u32 	%r385, %r1, 2;
	and.b32  	%r386, %r385, 248;
	mov.u32 	%r387, _ZZN3cub18CUB_300001_SM_10006detail6reduce28DeviceReduceSingleTileKernelINS2_10policy_hubIdjN4cuda3__47maximumIvEEE10Policy1000EPdSB_iS8_ddNS5_3std3__410__identityEEEvT0_T1_T2_T3_T4_T6_E12temp_storage;
	add.s32 	%r388, %r387, %r386;
	st.shared.f64 	[%r388+8], %fd380;
$L__BB7_20:
	bar.sync 	0;
	setp.ne.s32 	%p183, %r1, 0;
	@%p183 bra 	$L__BB7_72;
	setp.gt.s32 	%p184, %r68, 32;
	ld.shared.f64 	%fd294, [_ZZN3cub18CUB_300001_SM_10006detail6reduce28DeviceReduceSingleTileKernelINS2_10policy_hubIdjN4cuda3__47maximumIvEEE10Policy1000EPdSB_iS8_ddNS5_3std3__410__identityEEEvT0_T1_T2_T3_T4_T6_E12temp_storage+16];
	setp.lt.f64 	%p185, %fd380, %fd294;
	selp.f64 	%fd296, %fd294, %fd380, %p185;
	selp.f64 	%fd297, %fd296, %fd380, %p184;
	setp.gt.s32 	%p186, %r68, 64;
	ld.shared.f64 	%fd299, [_ZZN3cub18CUB_300001_SM_10006detail6reduce28DeviceReduceSingleTileKernelINS2_10policy_hubIdjN4cuda3__47maximumIvEEE10Policy1000EPdSB_iS8_ddNS5_3std3__410__identityEEEvT0_T1_T2_T3_T4_T6_E12temp_storage+24];
	setp.lt.f64 	%p187, %fd297, %fd299;
	selp.f64 	%fd301, %fd299, %fd297, %p187;
	selp.f64 	%fd302, %fd301, %fd297, %p186;
	setp.gt.s32 	%p188, %r68, 96;
	ld.shared.f64 	%fd304, [_ZZN3cub18CUB_300001_SM_10006detail6reduce28DeviceReduceSingleTileKernelINS2_10policy_hubIdjN4cuda3__47maximumIvEEE10Policy1000EPdSB_iS8_ddNS5_3std3__410__identityEEEvT0_T1_T2_T3_T4_T6_E12temp_storage+32];
	setp.lt.f64 	%p189, %fd302, %fd304;
	selp.f64 	%fd306, %fd304, %fd302, %p189;
	selp.f64 	%fd307, %fd306, %fd302, %p188;
	setp.gt.s32 	%p190, %r68, 128;
	ld.shared.f64 	%fd309, [_ZZN3cub18CUB_300001_SM_10006detail6reduce28DeviceReduceSingleTileKernelINS2_10policy_hubIdjN4cuda3__47maximumIvEEE10Policy1000EPdSB_iS8_ddNS5_3std3__410__identityEEEvT0_T1_T2_T3_T4_T6_E12temp_storage+40];
	setp.lt.f64 	%p191, %fd307, %fd309;
	selp.f64 	%fd311, %fd309, %fd307, %p191;
	selp.f64 	%fd312, %fd311, %fd307, %p190;
	setp.gt.s32 	%p192, %r68, 160;
	ld.shared.f64 	%fd314, [_ZZN3cub18CUB_300001_SM_10006detail6reduce28DeviceReduceSingleTileKernelINS2_10policy_hubIdjN4cuda3__47maximumIvEEE10Policy1000EPdSB_iS8_ddNS5_3std3__410__identityEEEvT0_T1_T2_T3_T4_T6_E12temp_storage+48];
	setp.lt.f64 	%p193, %fd312, %fd314;
	selp.f64 	%fd316, %fd314, %fd312, %p193;
	selp.f64 	%fd317, %fd316, %fd312, %p192;
	setp.gt.s32 	%p194, %r68, 192;
	ld.shared.f64 	%fd319, [_ZZN3cub18CUB_300001_SM_10006detail6reduce28DeviceReduceSingleTileKernelINS2_10policy_hubIdjN4cuda3__47maximumIvEEE10Policy1000EPdSB_iS8_ddNS5_3std3__410__identityEEEvT0_T1_T2_T3_T4_T6_E12temp_storage+56];
	setp.lt.f64 	%p195, %fd317, %fd319;
	selp.f64 	%fd321, %fd319, %fd317, %p195;
	selp.f64 	%fd322, %fd321, %fd317, %p194;
	setp.gt.s32 	%p196, %r68, 224;
	ld.shared.f64 	%fd324, [_ZZN3cub18CUB_300001_SM_10006detail6reduce28DeviceReduceSingleTileKernelINS2_10policy_hubIdjN4cuda3__47maximumIvEEE10Policy1000EPdSB_iS8_ddNS5_3std3__410__identityEEEvT0_T1_T2_T3_T4_T6_E12temp_storage+64];
	setp.lt.f64 	%p197, %fd322, %fd324;
	selp.f64 	%fd326, %fd324, %fd322, %p197;
	selp.f64 	%fd380, %fd326, %fd322, %p196;
	bra.uni 	$L__BB7_72;
$L__BB7_22:
	mov.u32 	%r13, %tid.x;
	shl.b32 	%r14, %r13, 2;
	mul.wide.u32 	%rd126, %r14, 8;
	add.s64 	%rd116, %rd15, %rd126;
	// begin inline asm
	ld.global.nc.v2.u64 {%rd114, %rd115}, [%rd116];
	// end inline asm
	add.s64 	%rd119, %rd116, 16;
	// begin inline asm
	ld.global.nc.v2.u64 {%rd117, %rd118}, [%rd119];
	// end inline asm
	mov.b64 	%fd206, %rd114;
	mov.b64 	%fd207, %rd115;
	mov.b64 	%fd208, %rd117;
	mov.b64 	%fd209, %rd118;
	add.s64 	%rd122, %rd116, 8192;
	// begin inline asm
	ld.global.nc.v2.u64 {%rd120, %rd121}, [%rd122];
	// end inline asm
	add.s64 	%rd125, %rd116, 8208;
	// begin inline asm
	ld.global.nc.v2.u64 {%rd123, %rd124}, [%rd125];
	// end inline asm
	mov.b64 	%fd210, %rd120;
	mov.b64 	%fd211, %rd121;
	mov.b64 	%fd212, %rd123;
	mov.b64 	%fd213, %rd124;
	setp.lt.f64 	%p111, %fd206, %fd207;
	selp.f64 	%fd214, %fd207, %fd206, %p111;
	setp.lt.f64 	%p112, %fd214, %fd208;
	selp.f64 	%fd215, %fd208, %fd214, %p112;
	setp.lt.f64 	%p113, %fd215, %fd209;
	selp.f64 	%fd216, %fd209, %fd215, %p113;
	setp.lt.f64 	%p114, %fd216, %fd210;
	selp.f64 	%fd217, %fd210, %fd216, %p114;
	setp.lt.f64 	%p115, %fd217, %fd211;
	selp.f64 	%fd218, %fd211, %fd217, %p115;
	setp.lt.f64 	%p116, %fd218, %fd212;
	selp.f64 	%fd219, %fd212, %fd218, %p116;
	setp.lt.f64 	%p117, %fd219, %fd213;
	selp.f64 	%fd366, %fd213, %fd219, %p117;
	setp.lt.u32 	%p118, %r68, 4096;
	mov.b32 	%r452, 2048;
	@%p118 bra 	$L__BB7_26;
	add.s32 	%r15, %r68, -2048;
	mov.b32 	%r452, 2048;
$L__BB7_24:
	add.s32 	%r258, %r452, %r14;
	mul.wide.u32 	%rd139, %r258, 8;
	add.s64 	%rd129, %rd15, %rd139;
	// begin inline asm
	ld.global.nc.v2.u64 {%rd127, %rd128}, [%rd129];
	// end inline asm
	add.s64 	%rd132, %rd129, 16;
	// begin inline asm
	ld.global.nc.v2.u64 {%rd130, %rd131}, [%rd132];
	// end inline asm
	mov.b64 	%fd220, %rd127;
	mov.b64 	%fd221, %rd128;
	mov.b64 	%fd222, %rd130;
	mov.b64 	%fd223, %rd131;
	add.s64 	%rd135, %rd129, 8192;
	// begin inline asm
	ld.global.nc.v2.u64 {%rd133, %rd134}, [%rd135];
	// end inline asm
	add.s64 	%rd138, %rd129, 8208;
	// begin inline asm
	ld.global.nc.v2.u64 {%rd136, %rd137}, [%rd138];
	// end inline asm
	mov.b64 	%fd224, %rd133;
	mov.b64 	%fd225, %rd134;
	mov.b64 	%fd226, %rd136;
	mov.b64 	%fd227, %rd137;
	setp.lt.f64 	%p119, %fd366, %fd220;
	selp.f64 	%fd228, %fd220, %fd366, %p119;
	setp.lt.f64 	%p120, %fd228, %fd221;
	selp.f64 	%fd229, %fd221, %fd228, %p120;
	setp.lt.f64 	%p121, %fd229, %fd222;
	selp.f64 	%fd230, %fd222, %fd229, %p121;
	setp.lt.f64 	%p122, %fd230, %fd223;
	selp.f64 	%fd231, %fd223, %fd230, %p122;
	setp.lt.f64 	%p123, %fd231, %fd224;
	selp.f64 	%fd232, %fd224, %fd231, %p123;
	setp.lt.f64 	%p124, %fd232, %fd225;
	selp.f64 	%fd233, %fd225, %fd232, %p124;
	setp.lt.f64 	%p125, %fd233, %fd226;
	selp.f64 	%fd234, %fd226, %fd233, %p125;
	setp.lt.f64 	%p126, %fd234, %fd227;
	selp.f64 	%fd366, %fd227, %fd234, %p126;
	sub.s32 	%r259, %r68, %r452;
	setp.lt.s32 	%p127, %r259, 2048;
	@%p127 bra 	$L__BB7_34;
	add.s32 	%r452, %r452, 2048;
	setp.le.s32 	%p128, %r452, %r15;
	@%p128 bra 	$L__BB7_24;
$L__BB7_26:
	setp.le.s32 	%p129, %r68, %r452;
	@%p129 bra 	$L__BB7_34;
	sub.s32 	%r19, %r68, %r452;
	setp.ge.s32 	%p130, %r13, %r19;
	@%p130 bra 	$L__BB7_34;
	not.b32 	%r260, %r13;
	add.s32 	%r261, %r68, %r260;
	sub.s32 	%r20, %r261, %r452;
	and.b32  	%r262, %r20, 768;
	setp.eq.s32 	%p131, %r262, 768;
	mov.u32 	%r456, %r13;
	@%p131 bra 	$L__BB7_31;
	add.s32 	%r454, %r13, %r452;
	shr.u32 	%r263, %r20, 8;
	add.s32 	%r264, %r263, 1;
	and.b32  	%r265, %r264, 3;
	neg.s32 	%r453, %r265;
	mov.u32 	%r456, %r13;
$L__BB7_30:
	.pragma "nounroll";
	mul.wide.u32 	%rd142, %r454, 8;
	add.s64 	%rd141, %rd15, %rd142;
	// begin inline asm
	ld.global.nc.u64 %rd140, [%rd141];
	// end inline asm
	mov.b64 	%fd236, %rd140;
	setp.lt.f64 	%p132, %fd366, %fd236;
	selp.f64 	%fd366, %fd236, %fd366, %p132;
	add.s32 	%r456, %r456, 256;
	add.s32 	%r454, %r454, 256;
	add.s32 	%r453, %r453, 1;
	setp.ne.s32 	%p133, %r453, 0;
	@%p133 bra 	$L__BB7_30;
$L__BB7_31:
	setp.lt.u32 	%p134, %r20, 768;
	@%p134 bra 	$L__BB7_34;
	cvt.u64.u32 	%rd143, %r456;
	cvt.u64.u32 	%rd144, %r452;
	add.s64 	%rd145, %rd143, %rd144;
	shl.b64 	%rd146, %rd145, 3;
	add.s64 	%rd147, %rd146, %rd15;
	add.s64 	%rd203, %rd147, 4096;
	add.s32 	%r457, %r456, %r452;
$L__BB7_33:
	mul.wide.u32 	%rd156, %r457, 8;
	add.s64 	%rd149, %rd15, %rd156;
	// begin inline asm
	ld.global.nc.u64 %rd148, [%rd149];
	// end inline asm
	mov.b64 	%fd237, %rd148;
	setp.lt.f64 	%p135, %fd366, %fd237;
	selp.f64 	%fd238, %fd237, %fd366, %p135;
	add.s64 	%rd151, %rd203, -2048;
	// begin inline asm
	ld.global.nc.u64 %rd150, [%rd151];
	// end inline asm
	mov.b64 	%fd239, %rd150;
	setp.lt.f64 	%p136, %fd238, %fd239;
	selp.f64 	%fd240, %fd239, %fd238, %p136;
	// begin inline asm
	ld.global.nc.u64 %rd152, [%rd203];
	// end inline asm
	mov.b64 	%fd241, %rd152;
	setp.lt.f64 	%p137, %fd240, %fd241;
	selp.f64 	%fd242, %fd241, %fd240, %p137;
	add.s64 	%rd155, %rd203, 2048;
	// begin inline asm
	ld.global.nc.u64 %rd154, [%rd155];
	// end inline asm
	mov.b64 	%fd243, %rd154;
	setp.lt.f64 	%p138, %fd242, %fd243;
	selp.f64 	%fd366, %fd243, %fd242, %p138;
	add.s32 	%r456, %r456, 1024;
	add.s64 	%rd203, %rd203, 8192;
	add.s32 	%r457, %r457, 1024;
	setp.lt.s32 	%p139, %r456, %r19;
	@%p139 bra 	$L__BB7_33;
$L__BB7_34:
	// begin inline asm
	mov.u32 %r266, %laneid;
	// end inline asm
	mov.b64 	%rd157, %fd366;
	mov.b64 	{%r268, %r273}, %rd157;
	mov.b32 	%r274, 1;
	mov.b32 	%r315, 31;
	mov.b32 	%r316, -1;
	// begin inline asm
	shfl.sync.down.b32 %r267, %r268, %r274, %r315, %r316;
	// end inline asm
	// begin inline asm
	shfl.sync.down.b32 %r272, %r273, %r274, %r315, %r316;
	// end inline asm
	mov.b64 	%rd158, {%r267, %r272};
	mov.b64 	%fd244, %rd158;
	setp.gt.s32 	%p140, %r266, 30;
	setp.lt.f64 	%p141, %fd366, %fd244;
	selp.f64 	%fd245, %fd244, %fd366, %p141;
	selp.f64 	%fd246, %fd366, %fd245, %p140;
	mov.b64 	%rd159, %fd246;
	mov.b64 	{%r278, %r283}, %rd159;
	mov.b32 	%r284, 2;
	// begin inline asm
	shfl.sync.down.b32 %r277, %r278, %r284, %r315, %r316;
	// end inline asm
	// begin inline asm
	shfl.sync.down.b32 %r282, %r283, %r284, %r315, %r316;
	// end inline asm
	mov.b64 	%rd160, {%r277, %r282};
	mov.b64 	%fd247, %rd160;
	setp.gt.s32 	%p142, %r266, 29;
	setp.lt.f64 	%p143, %fd246, %fd247;
	selp.f64 	%fd248, %fd247, %fd246, %p143;
	selp.f64 	%fd249, %fd246, %fd248, %p142;
	mov.b64 	%rd161, %fd249;
	mov.b64 	{%r288, %r293}, %rd161;
	mov.b32 	%r294, 4;
	// begin inline asm
	shfl.sync.down.b32 %r287, %r288, %r294, %r315, %r316;
	// end inline asm
	// begin inline asm
	shfl.sync.down.b32 %r292, %r293, %r294, %r315, %r316;
	// end inline asm
	mov.b64 	%rd162, {%r287, %r292};
	mov.b64 	%fd250, %rd162;
	setp.gt.s32 	%p144, %r266, 27;
	setp.lt.f64 	%p145, %fd249, %fd250;
	selp.f64 	%fd251, %fd250, %fd249, %p145;
	selp.f64 	%fd252, %fd249, %fd251, %p144;
	mov.b64 	%rd163, %fd252;
	mov.b64 	{%r298, %r303}, %rd163;
	mov.b32 	%r304, 8;
	// begin inline asm
	shfl.sync.down.b32 %r297, %r298, %r304, %r315, %r316;
	// end inline asm
	// begin inline asm
	shfl.sync.down.b32 %r302, %r303, %r304, %r315, %r316;
	// end inline asm
	mov.b64 	%rd164, {%r297, %r302};
	mov.b64 	%fd253, %rd164;
	setp.gt.s32 	%p146, %r266, 23;
	setp.lt.f64 	%p147, %fd252, %fd253;
	selp.f64 	%fd254, %fd253, %fd252, %p147;
	selp.f64 	%fd255, %fd252, %fd254, %p146;
	mov.b64 	%rd165, %fd255;
	mov.b64 	{%r308, %r313}, %rd165;
	mov.b32 	%r314, 16;
	// begin inline asm
	shfl.sync.down.b32 %r307, %r308, %r314, %r315, %r316;
	// end inline asm
	// begin inline asm
	shfl.sync.down.b32 %r312, %r313, %r314, %r315, %r316;
	// end inline asm
	mov.b64 	%rd166, {%r307, %r312};
	mov.b64 	%fd256, %rd166;
	setp.gt.s32 	%p148, %r266, 15;
	setp.lt.f64 	%p149, %fd255, %fd256;
	selp.f64 	%fd26, %fd256, %fd255, %p149;
	selp.f64 	%fd380, %fd255, %fd26, %p148;
	setp.ne.s32 	%p150, %r266, 0;
	@%p150 bra 	$L__BB7_36;
	shr.u32 	%r317, %r13, 2;
	and.b32  	%r318, %r317, 248;
	mov.u32 	%r319, _ZZN3cub18CUB_300001_SM_10006detail6reduce28DeviceReduceSingleTileKernelINS2_10policy_hubIdjN4cuda3__47maximumIvEEE10Policy1000EPdSB_iS8_ddNS5_3std3__410__identityEEEvT0_T1_T2_T3_T4_T6_E12temp_storage;
	add.s32 	%r320, %r319, %r318;
	st.shared.f64 	[%r320+8], %fd26;
$L__BB7_36:
	bar.sync 	0;
	setp.ne.s32 	%p151, %r13, 0;
	@%p151 bra 	$L__BB7_72;
	ld.shared.f64 	%fd257, [_ZZN3cub18CUB_300001_SM_10006detail6reduce28DeviceReduceSingleTileKernelINS2_10policy_hubIdjN4cuda3__47maximumIvEEE10Policy1000EPdSB_iS8_ddNS5_3std3__410__identityEEEvT0_T1_T2_T3_T4_T6_E12temp_storage+16];
	setp.lt.f64 	%p152, %fd380, %fd257;
	selp.f64 	%fd258, %fd257, %fd380, %p152;
	ld.shared.f64 	%fd259, [_ZZN3cub18CUB_300001_SM_10006detail6reduce28DeviceReduceSingleTileKernelINS2_10policy_hubIdjN4cuda3__47maximumIvEEE10Policy1000EPdSB_iS8_ddNS5_3std3__410__identityEEEvT0_T1_T2_T3_T4_T6_E12temp_storage+24];
	setp.lt.f64 	%p153, %fd258, %fd259;
	selp.f64 	%fd260, %fd259, %fd258, %p153;
	ld.shared.f64 	%fd261, [_ZZN3cub18CUB_300001_SM_10006detail6reduce28DeviceReduceSingleTileKernelINS2_10policy_hubIdjN4cuda3__47maximumIvEEE10Policy1000EPdSB_iS8_ddNS5_3std3__410__identityEEEvT0_T1_T2_T3_T4_T6_E12temp_storage+32];
	setp.lt.f64 	%p154, %fd260, %fd261;
	selp.f64 	%fd262, %fd261, %fd260, %p154;
	ld.shared.f64 	%fd263, [_ZZN3cub18CUB_300001_SM_10006detail6reduce28DeviceReduceSingleTileKernelINS2_10policy_hubIdjN4cuda3__47maximumIvEEE10Policy1000EPdSB_iS8_ddNS5_3std3__410__identityEEEvT0_T1_T2_T3_T4_T6_E12temp_storage+40];
	setp.lt.f64 	%p155, %fd262, %fd263;
	selp.f64 	%fd264, %fd263, %fd262, %p155;
	ld.shared.f64 	%fd265, [_ZZN3cub18CUB_300001_SM_10006detail6reduce28DeviceReduceSingleTileKernelINS2_10policy_hubIdjN4cuda3__47maximumIvEEE10Policy1000EPdSB_iS8_ddNS5_3std3__410__identityEEEvT0_T1_T2_T3_T4_T6_E12temp_storage+48];
	setp.lt.f64 	%p156, %fd264, %fd265;
	selp.f64 	%fd266, %fd265, %fd264, %p156;
	ld.shared.f64 	%fd267, [_ZZN3cub18CUB_300001_SM_10006detail6reduce28DeviceReduceSingleTileKernelINS2_10policy_hubIdjN4cuda3__47maximumIvEEE10Policy1000EPdSB_iS8_ddNS5_3std3__410__identityEEEvT0_T1_T2_T3_T4_T6_E12temp_storage+56];
	setp.lt.f64 	%p157, %fd266, %fd267;
	selp.f64 	%fd268, %fd267, %fd266, %p157;
	ld.shared.f64 	%fd269, [_ZZN3cub18CUB_300001_SM_10006detail6reduce28DeviceReduceSingleTileKernelINS2_10policy_hubIdjN4cuda3__47maximumIvEEE10Policy1000EPdSB_iS8_ddNS5_3std3__410__identityEEEvT0_T1_T2_T3_T4_T6_E12temp_storage+64];
	setp.lt.f64 	%p158, %fd268, %fd269;
	selp.f64 	%fd380, %fd269, %fd268, %p158;
	bra.uni 	$L__BB7_72;
$L__BB7_38:
	setp.gt.s32 	%p3, %r68, 2047;
	@%p3 bra 	$L__BB7_56;
	mov.u32 	%r35, %tid.x;
	setp.ge.s32 	%p52, %r35, %r68;
	mov.f64 	%fd372, 0d0000000000000000;
	mov.u32 	%r462, %r35;
	@%p52 bra 	$L__BB7_41;
	mul.wide.u32 	%rd81, %r35, 8;
	add.s64 	%rd80, %rd15, %rd81;
	// begin inline asm
	ld.global.nc.u64 %rd79, [%rd80];
	// end inline asm
	mov.b64 	%fd372, %rd79;
	add.s32 	%r462, %r35, 256;
$L__BB7_41:
	setp.ge.s32 	%p53, %r462, %r68;
	@%p53 bra 	$L__BB7_47;
	not.b32 	%r133, %r462;
	add.s32 	%r38, %r68, %r133;
	and.b32  	%r134, %r38, 768;
	setp.eq.s32 	%p54, %r134, 768;
	@%p54 bra 	$L__BB7_45;
	mul.wide.u32 	%rd82, %r462, 8;
	add.s64 	%rd204, %rd15, %rd82;
	shr.u32 	%r135, %r38, 8;
	add.s32 	%r136, %r135, 1;
	and.b32  	%r137, %r136, 3;
	neg.s32 	%r460, %r137;
$L__BB7_44:
	.pragma "nounroll";
	// begin inline asm
	ld.global.nc.u64 %rd83, [%rd204];
	// end inline asm
	mov.b64 	%fd125, %rd83;
	setp.lt.f64 	%p55, %fd372, %fd125;
	selp.f64 	%fd372, %fd125, %fd372, %p55;
	add.s32 	%r462, %r462, 256;
	add.s64 	%rd204, %rd204, 2048;
	add.s32 	%r460, %r460, 1;
	setp.ne.s32 	%p56, %r460, 0;
	@%p56 bra 	$L__BB7_44;
$L__BB7_45:
	setp.lt.u32 	%p57, %r38, 768;
	@%p57 bra 	$L__BB7_47;
$L__BB7_46:
	mul.wide.s32 	%rd93, %r462, 8;
	add.s64 	%rd86, %rd15, %rd93;
	// begin inline asm
	ld.global.nc.u64 %rd85, [%rd86];
	// end inline asm
	mov.b64 	%fd126, %rd85;
	setp.lt.f64 	%p58, %fd372, %fd126;
	selp.f64 	%fd127, %fd126, %fd372, %p58;
	add.s64 	%rd88, %rd86, 2048;
	// begin inline asm
	ld.global.nc.u64 %rd87, [%rd88];
	// end inline asm
	mov.b64 	%fd128, %rd87;
	setp.lt.f64 	%p59, %fd127, %fd128;
	selp.f64 	%fd129, %fd128, %fd127, %p59;
	add.s64 	%rd90, %rd86, 4096;
	// begin inline asm
	ld.global.nc.u64 %rd89, [%rd90];
	// end inline asm
	mov.b64 	%fd130, %rd89;
	setp.lt.f64 	%p60, %fd129, %fd130;
	selp.f64 	%fd131, %fd130, %fd129, %p60;
	add.s64 	%rd92, %rd86, 6144;
	// begin inline asm
	ld.global.nc.u64 %rd91, [%rd92];
	// end inline asm
	mov.b64 	%fd132, %rd91;
	setp.lt.f64 	%p61, %fd131, %fd132;
	selp.f64 	%fd372, %fd132, %fd131, %p61;
	add.s32 	%r462, %r462, 1024;
	setp.lt.s32 	%p62, %r462, %r68;
	@%p62 bra 	$L__BB7_46;
$L__BB7_47:
	setp.lt.s32 	%p63, %r68, 256;
	@%p63 bra 	$L__BB7_52;
	// begin inline asm
	mov.u32 %r201, %laneid;
	// end inline asm
	mov.b64 	%rd104, %fd372;
	mov.b64 	{%r203, %r208}, %rd104;
	mov.b32 	%r209, 1;
	mov.b32 	%r250, 31;
	mov.b32 	%r251, -1;
	// begin inline asm
	shfl.sync.down.b32 %r202, %r203, %r209, %r250, %r251;
	// end inline asm
	// begin inline asm
	shfl.sync.down.b32 %r207, %r208, %r209, %r250, %r251;
	// end inline asm
	mov.b64 	%rd105, {%r202, %r207};
	mov.b64 	%fd180, %rd105;
	setp.gt.s32 	%p91, %r201, 30;
	setp.lt.f64 	%p92, %fd372, %fd180;
	selp.f64 	%fd181, %fd180, %fd372, %p92;
	selp.f64 	%fd182, %fd372, %fd181, %p91;
	mov.b64 	%rd106, %fd182;
	mov.b64 	{%r213, %r218}, %rd106;
	mov.b32 	%r219, 2;
	// begin inline asm
	shfl.sync.down.b32 %r212, %r213, %r219, %r250, %r251;
	// end inline asm
	// begin inline asm
	shfl.sync.down.b32 %r217, %r218, %r219, %r250, %r251;
	// end inline asm
	mov.b64 	%rd107, {%r212, %r217};
	mov.b64 	%fd183, %rd107;
	setp.gt.s32 	%p93, %r201, 29;
	setp.lt.f64 	%p94, %fd182, %fd183;
	selp.f64 	%fd184, %fd183, %fd182, %p94;
	selp.f64 	%fd185, %fd182, %fd184, %p93;
	mov.b64 	%rd108, %fd185;
	mov.b64 	{%r223, %r228}, %rd108;
	mov.b32 	%r229, 4;
	// begin inline asm
	shfl.sync.down.b32 %r222, %r223, %r229, %r250, %r251;
	// end inline asm
	// begin inline asm
	shfl.sync.down.b32 %r227, %r228, %r229, %r250, %r251;
	// end inline asm
	mov.b64 	%rd109, {%r222, %r227};
	mov.b64 	%fd186, %rd109;
	setp.gt.s32 	%p95, %r201, 27;
	setp.lt.f64 	%p96, %fd185, %fd186;
	selp.f64 	%fd187, %fd186, %fd185, %p96;
	selp.f64 	%fd188, %fd185, %fd187, %p95;
	mov.b64 	%rd110, %fd188;
	mov.b64 	{%r233, %r238}, %rd110;
	mov.b32 	%r239, 8;
	// begin inline asm
	shfl.sync.down.b32 %r232, %r233, %r239, %r250, %r251;
	// end inline asm
	// begin inline asm
	shfl.sync.down.b32 %r237, %r238, %r239, %r250, %r251;
	// end inline asm
	mov.b64 	%rd111, {%r232, %r237};
	mov.b64 	%fd189, %rd111;
	setp.gt.s32 	%p97, %r201, 23;
	setp.lt.f64 	%p98, %fd188, %fd189;
	selp.f64 	%fd190, %fd189, %fd188, %p98;
	selp.f64 	%fd191, %fd188, %fd190, %p97;
	mov.b64 	%rd112, %fd191;
	mov.b64 	{%r243, %r248}, %rd112;
	mov.b32 	%r249, 16;
	// begin inline asm
	shfl.sync.down.b32 %r242, %r243, %r249, %r250, %r251;
	// end inline asm
	// begin inline asm
	shfl.sync.down.b32 %r247, %r248, %r249, %r250, %r251;
	// end inline asm
	mov.b64 	%rd113, {%r242, %r247};
	mov.b64 	%fd192, %rd113;
	setp.gt.s32 	%p99, %r201, 15;
	setp.lt.f64 	%p100, %fd191, %fd192;
	selp.f64 	%fd38, %fd192, %fd191, %p100;
	selp.f64 	%fd380, %fd191, %fd38, %p99;
	setp.ne.s32 	%p101, %r201, 0;
	@%p101 bra 	$L__BB7_50;
	shr.u32 	%r252, %r35, 2;
	and.b32  	%r253, %r252, 248;
	mov.u32 	%r254, _ZZN3cub18CUB_300001_SM_10006detail6reduce28DeviceReduceSingleTileKernelINS2_10policy_hubIdjN4cuda3__47maximumIvEEE10Policy1000EPdSB_iS8_ddNS5_3std3__410__identityEEEvT0_T1_T2_T3_T4_T6_E12temp_storage;
	add.s32 	%r255, %r254, %r253;
	st.shared.f64 	[%r255+8], %fd38;
$L__BB7_50:
	bar.sync 	0;
	setp.ne.s32 	%p102, %r35, 0;
	@%p102 bra 	$L__BB7_72;
	ld.shared.f64 	%fd193, [_ZZN3cub18CUB_300001_SM_10006detail6reduce28DeviceReduceSingleTileKernelINS2_10policy_hubIdjN4cuda3__47maximumIvEEE10Policy1000EPdSB_iS8_ddNS5_3std3__410__identityEEEvT0_T1_T2_T3_T4_T6_E12temp_storage+16];
	setp.lt.f64 	%p103, %fd380, %fd193;
	selp.f64 	%fd194, %fd193, %fd380, %p103;
	ld.shared.f64 	%fd195, [_ZZN3cub18CUB_300001_SM_10006detail6reduce28DeviceReduceSingleTileKernelINS2_10policy_hubIdjN4cuda3__47maximumIvEEE10Policy1000EPdSB_iS8_ddNS5_3std3__410__identityEEEvT0_T1_T2_T3_T4_T6_E12temp_storage+24];
	setp.lt.f64 	%p104, %fd194, %fd195;
	selp.f64 	%fd196, %fd195, %fd194, %p104;
	ld.shared.f64 	%fd197, [_ZZN3cub18CUB_300001_SM_10006detail6reduce28DeviceReduceSingleTileKernelINS2_10policy_hubIdjN4cuda3__47maximumIvEEE10Policy1000EPdSB_iS8_ddNS5_3std3__410__identityEEEvT0_T1_T2_T3_T4_T6_E12temp_storage+32];
	setp.lt.f64 	%p105, %fd196, %fd197;
	selp.f64 	%fd198, %fd197, %fd196, %p105;
	ld.shared.f64 	%fd199, [_ZZN3cub18CUB_300001_SM_10006detail6reduce28DeviceReduceSingleTileKernelINS2_10policy_hubIdjN4cuda3__47maximumIvEEE10Policy1000EPdSB_iS8_ddNS5_3std3__410__identityEEEvT0_T1_T2_T3_T4_T6_E12temp_storage+40];
	setp.lt.f64 	%p106, %fd198, %fd199;
	selp.f64 	%fd200, %fd199, %fd198, %p106;
	ld.shared.f64 	%fd201, [_ZZN3cub18CUB_300001_SM_10006detail6reduce28DeviceReduceSingleTileKernelINS2_10policy_hubIdjN4cuda3__47maximumIvEEE10Policy1000EPdSB_iS8_ddNS5_3std3__410__identityEEEvT0_T1_T2_T3_T4_T6_E12temp_storage+48];
	setp.lt.f64 	%p107, %fd200, %fd201;
	selp.f64 	%fd202, %fd201, %fd200, %p107;
	ld.shared.f64 	%fd203, [_ZZN3cub18CUB_300001_SM_10006detail6reduce28DeviceReduceSingleTileKernelINS2_10policy_hubIdjN4cuda3__47maximumIvEEE10Policy1000EPdSB_iS8_ddNS5_3std3__410__identityEEEvT0_T1_T2_T3_T4_T6_E12temp_storage+56];
	setp.lt.f64 	%p108, %fd202, %fd203;
	selp.f64 	%fd204, %fd203, %fd202, %p108;
	ld.shared.f64 	%fd205, [_ZZN3cub18CUB_300001_SM_10006detail6reduce28DeviceReduceSingleTileKernelINS2_10policy_hubIdjN4cuda3__47maximumIvEEE10Policy1000EPdSB_iS8_ddNS5_3std3__410__identityEEEvT0_T1_T2_T3_T4_T6_E12temp_storage+64];
	setp.lt.f64 	%p109, %fd204, %fd205;
	selp.f64 	%fd380, %fd205, %fd204, %p109;
	bra.uni 	$L__BB7_72;
$L__BB7_52:
	// begin inline asm
	mov.u32 %r138, %laneid;
	// end inline asm
	and.b32  	%r189, %r35, 992;
	add.s32 	%r190, %r189, 32;
	setp.gt.s32 	%p64, %r190, %r68;
	not.b32 	%r191, %r189;
	add.s32 	%r192, %r68, %r191;
	selp.b32 	%r187, %r192, 31, %p64;
	mov.b64 	%rd94, %fd372;
	mov.b64 	{%r140, %r145}, %rd94;
	mov.b32 	%r146, 1;
	mov.b32 	%r188, -1;
	// begin inline asm
	shfl.sync.down.b32 %r139, %r140, %r146, %r187, %r188;
	// end inline asm
	// begin inline asm
	shfl.sync.down.b32 %r144, %r145, %r146, %r187, %r188;
	// end inline asm
	mov.b64 	%rd95, {%r139, %r144};
	mov.b64 	%fd133, %rd95;
	setp.lt.s32 	%p65, %r138, %r187;
	setp.lt.f64 	%p66, %fd372, %fd133;
	selp.f64 	%fd134, %fd133, %fd372, %p66;
	selp.f64 	%fd135, %fd134, %fd372, %p65;
	mov.b64 	%rd96, %fd135;
	mov.b64 	{%r150, %r155}, %rd96;
	mov.b32 	%r156, 2;
	// begin inline asm
	shfl.sync.down.b32 %r149, %r150, %r156, %r187, %r188;
	// end inline asm
	// begin inline asm
	shfl.sync.down.b32 %r154, %r155, %r156, %r187, %r188;
	// end inline asm
	mov.b64 	%rd97, {%r149, %r154};
	mov.b64 	%fd136, %rd97;
	add.s32 	%r193, %r138, 2;
	setp.gt.s32 	%p67, %r193, %r187;
	setp.lt.f64 	%p68, %fd135, %fd136;
	selp.f64 	%fd137, %fd136, %fd135, %p68;
	selp.f64 	%fd138, %fd135, %fd137, %p67;
	mov.b64 	%rd98, %fd138;
	mov.b64 	{%r160, %r165}, %rd98;
	mov.b32 	%r166, 4;
	// begin inline asm
	shfl.sync.down.b32 %r159, %r160, %r166, %r187, %r188;
	// end inline asm
	// begin inline asm
	shfl.sync.down.b32 %r164, %r165, %r166, %r187, %r188;
	// end inline asm
	mov.b64 	%rd99, {%r159, %r164};
	mov.b64 	%fd139, %rd99;
	add.s32 	%r194, %r138, 4;
	setp.gt.s32 	%p69, %r194, %r187;
	setp.lt.f64 	%p70, %fd138, %fd139;
	selp.f64 	%fd140, %fd139, %fd138, %p70;
	selp.f64 	%fd141, %fd138, %fd140, %p69;
	mov.b64 	%rd100, %fd141;
	mov.b64 	{%r170, %r175}, %rd100;
	mov.b32 	%r176, 8;
	// begin inline asm
	shfl.sync.down.b32 %r169, %r170, %r176, %r187, %r188;
	// end inline asm
	// begin inline asm
	shfl.sync.down.b32 %r174, %r175, %r176, %r187, %r188;
	// end inline asm
	mov.b64 	%rd101, {%r169, %r174};
	mov.b64 	%fd142, %rd101;
	add.s32 	%r195, %r138, 8;
	setp.gt.s32 	%p71, %r195, %r187;
	setp.lt.f64 	%p72, %fd141, %fd142;
	selp.f64 	%fd143, %fd142, %fd141, %p72;
	selp.f64 	%fd144, %fd141, %fd143, %p71;
	mov.b64 	%rd102, %fd144;
	mov.b64 	{%r180, %r185}, %rd102;
	mov.b32 	%r186, 16;
	// begin inline asm
	shfl.sync.down.b32 %r179, %r180, %r186, %r187, %r188;
	// end inline asm
	// begin inline asm
	shfl.sync.down.b32 %r184, %r185, %r186, %r187, %r188;
	// end inline asm
	mov.b64 	%rd103, {%r179, %r184};
	mov.b64 	%fd145, %rd103;
	add.s32 	%r196, %r138, 16;
	setp.gt.s32 	%p73, %r196, %r187;
	setp.lt.f64 	%p74, %fd144, %fd145;
	selp.f64 	%fd146, %fd145, %fd144, %p74;
	selp.f64 	%fd380, %fd144, %fd146, %p73;
	setp.ne.s32 	%p75, %r138, 0;
	@%p75 bra 	$L__BB7_54;
	shr.u32 	%r197, %r35, 2;
	and.b32  	%r198, %r197, 248;
	mov.u32 	%r199, _ZZN3cub18CUB_300001_SM_10006detail6reduce28DeviceReduceSingleTileKernelINS2_10policy_hubIdjN4cuda3__47maximumIvEEE10Policy1000EPdSB_iS8_ddNS5_3std3__410__identityEEEvT0_T1_T2_T3_T4_T6_E12temp_storage;
	add.s32 	%r200, %r199, %r198;
	st.shared.f64 	[%r200+8], %fd380;
$L__BB7_54:
	bar.sync 	0;
	setp.ne.s32 	%p76, %r35, 0;
	@%p76 bra 	$L__BB7_72;
	setp.gt.s32 	%p77, %r68, 32;
	ld.shared.f64 	%fd147, [_ZZN3cub18CUB_300001_SM_10006detail6reduce28DeviceReduceSingleTileKernelINS2_10policy_hubIdjN4cuda3__47maximumIvEEE10Policy1000EPdSB_iS8_ddNS5_3std3__410__identityEEEvT0_T1_T2_T3_T4_T6_E12temp_storage+16];
	setp.lt.f64 	%p78, %fd380, %fd147;
	selp.f64 	%fd149, %fd147, %fd380, %p78;
	selp.f64 	%fd150, %fd149, %fd380, %p77;
	setp.gt.s32 	%p79, %r68, 64;
	ld.shared.f64 	%fd152, [_ZZN3cub18CUB_300001_SM_10006detail6reduce28DeviceReduceSingleTileKernelINS2_10policy_hubIdjN4cuda3__47maximumIvEEE10Policy1000EPdSB_iS8_ddNS5_3std3__410__identityEEEvT0_T1_T2_T3_T4_T6_E12temp_storage+24];
	setp.lt.f64 	%p80, %fd150, %fd152;
	selp.f64 	%fd154, %fd152, %fd150, %p80;
	selp.f64 	%fd155, %fd154, %fd150, %p79;
	setp.gt.s32 	%p81, %r68, 96;
	ld.shared.f64 	%fd157, [_ZZN3cub18CUB_300001_SM_10006detail6reduce28DeviceReduceSingleTileKernelINS2_10policy_hubIdjN4cuda3__47maximumIvEEE10Policy1000EPdSB_iS8_ddNS5_3std3__410__identityEEEvT0_T1_T2_T3_T4_T6_E12temp_storage+32];
	setp.lt.f64 	%p82, %fd155, %fd157;
	selp.f64 	%fd159, %fd157, %fd155, %p82;
	selp.f64 	%fd160, %fd159, %fd155, %p81;
	setp.gt.s32 	%p83, %r68, 128;
	ld.shared.f64 	%fd162, [_ZZN3cub18CUB_300001_SM_10006detail6reduce28DeviceReduceSingleTileKernelINS2_10policy_hubIdjN4cuda3__47maximumIvEEE10Policy1000EPdSB_iS8_ddNS5_3std3__410__identityEEEvT0_T1_T2_T3_T4_T6_E12temp_storage+40];
	setp.lt.f64 	%p84, %fd160, %fd162;
	selp.f64 	%fd164, %fd162, %fd160, %p84;
	selp.f64 	%fd165, %fd164, %fd160, %p83;
	setp.gt.s32 	%p85, %r68, 160;
	ld.shared.f64 	%fd167, [_ZZN3cub18CUB_300001_SM_10006detail6reduce28DeviceReduceSingleTileKernelINS2_10policy_hubIdjN4cuda3__47maximumIvEEE10Policy1000EPdSB_iS8_ddNS5_3std3__410__identityEEEvT0_T1_T2_T3_T4_T6_E12temp_storage+48];
	setp.lt.f64 	%p86, %fd165, %fd167;
	selp.f64 	%fd169, %fd167, %fd165, %p86;
	selp.f64 	%fd170, %fd169, %fd165, %p85;
	setp.gt.s32 	%p87, %r68, 192;
	ld.shared.f64 	%fd172, [_ZZN3cub18CUB_300001_SM_10006detail6reduce28DeviceReduceSingleTileKernelINS2_10policy_hubIdjN4cuda3__47maximumIvEEE10Policy1000EPdSB_iS8_ddNS5_3std3__410__identityEEEvT0_T1_T2_T3_T4_T6_E12temp_storage+56];
	setp.lt.f64 	%p88, %fd170, %fd172;
	selp.f64 	%fd174, %fd172, %fd170, %p88;
	selp.f64 	%fd175, %fd174, %fd170, %p87;
	setp.gt.s32 	%p89, %r68, 224;
	ld.shared.f64 	%fd177, [_ZZN3cub18CUB_300001_SM_10006detail6reduce28DeviceReduceSingleTileKernelINS2_10policy_hubIdjN4cuda3__47maximumIvEEE10Policy1000EPdSB_iS8_ddNS5_3std3__410__identityEEEvT0_T1_T2_T3_T4_T6_E12temp_storage+64];
	setp.lt.f64 	%p90, %fd175, %fd177;
	selp.f64 	%fd179, %fd177, %fd175, %p90;
	selp.f64 	%fd380, %fd179, %fd175, %p89;
	bra.uni 	$L__BB7_72;
$L__BB7_56:
	mov.u32 	%r47, %tid.x;
	mul.wide.u32 	%rd34, %r47, 8;
	add.s64 	%rd19, %rd15, %rd34;
	// begin inline asm
	ld.global.nc.u64 %rd18, [%rd19];
	// end inline asm
	mov.b64 	%fd59, %rd18;
	add.s64 	%rd21, %rd19, 2048;
	// begin inline asm
	ld.global.nc.u64 %rd20, [%rd21];
	// end inline asm
	mov.b64 	%fd60, %rd20;
	add.s64 	%rd23, %rd19, 4096;
	// begin inline asm
	ld.global.nc.u64 %rd22, [%rd23];
	// end inline asm
	mov.b64 	%fd61, %rd22;
	add.s64 	%rd25, %rd19, 6144;
	// begin inline asm
	ld.global.nc.u64 %rd24, [%rd25];
	// end inline asm
	mov.b64 	%fd62, %rd24;
	add.s64 	%rd27, %rd19, 8192;
	// begin inline asm
	ld.global.nc.u64 %rd26, [%rd27];
	// end inline asm
	mov.b64 	%fd63, %rd26;
	add.s64 	%rd29, %rd19, 10240;
	// begin inline asm
	ld.global.nc.u64 %rd28, [%rd29];
	// end inline asm
	mov.b64 	%fd64, %rd28;
	add.s64 	%rd31, %rd19, 12288;
	// begin inline asm
	ld.global.nc.u64 %rd30, [%rd31];
	// end inline asm
	mov.b64 	%fd65, %rd30;
	add.s64 	%rd33, %rd19, 14336;
	// begin inline asm
	ld.global.nc.u64 %rd32, [%rd33];
	// end inline asm
	mov.b64 	%fd66, %rd32;
	setp.lt.f64 	%p4, %fd59, %fd60;
	selp.f64 	%fd67, %fd60, %fd59, %p4;
	setp.lt.f64 	%p5, %fd67, %fd61;
	selp.f64 	%fd68, %fd61, %fd67, %p5;
	setp.lt.f64 	%p6, %fd68, %fd62;
	selp.f64 	%fd69, %fd62, %fd68, %p6;
	setp.lt.f64 	%p7, %fd69, %fd63;
	selp.f64 	%fd70, %fd63, %fd69, %p7;
	setp.lt.f64 	%p8, %fd70, %fd64;
	selp.f64 	%fd71, %fd64, %fd70, %p8;
	setp.lt.f64 	%p9, %fd71, %fd65;
	selp.f64 	%fd72, %fd65, %fd71, %p9;
	setp.lt.f64 	%p10, %fd72, %fd66;
	selp.f64 	%fd379, %fd66, %fd72, %p10;
	setp.lt.u32 	%p11, %r68, 4096;
	mov.b32 	%r465, 2048;
	@%p11 bra 	$L__BB7_60;
	add.s32 	%r48, %r68, -2048;
	mov.b32 	%r465, 2048;
$L__BB7_58:
	mul.wide.s32 	%rd51, %r465, 8;
	add.s64 	%rd36, %rd19, %rd51;
	// begin inline asm
	ld.global.nc.u64 %rd35, [%rd36];
	// end inline asm
	mov.b64 	%fd73, %rd35;
	add.s64 	%rd38, %rd36, 2048;
	// begin inline asm
	ld.global.nc.u64 %rd37, [%rd38];
	// end inline asm
	mov.b64 	%fd74, %rd37;
	add.s64 	%rd40, %rd36, 4096;
	// begin inline asm
	ld.global.nc.u64 %rd39, [%rd40];
	// end inline asm
	mov.b64 	%fd75, %rd39;
	add.s64 	%rd42, %rd36, 6144;
	// begin inline asm
	ld.global.nc.u64 %rd41, [%rd42];
	// end inline asm
	mov.b64 	%fd76, %rd41;
	add.s64 	%rd44, %rd36, 8192;
	// begin inline asm
	ld.global.nc.u64 %rd43, [%rd44];
	// end inline asm
	mov.b64 	%fd77, %rd43;
	add.s64 	%rd46, %rd36, 10240;
	// begin inline asm
	ld.global.nc.u64 %rd45, [%rd46];
	// end inline asm
	mov.b64 	%fd78, %rd45;
	add.s64 	%rd48, %rd36, 12288;
	// begin inline asm
	ld.global.nc.u64 %rd47, [%rd48];
	// end inline asm
	mov.b64 	%fd79, %rd47;
	add.s64 	%rd50, %rd36, 14336;
	// begin inline asm
	ld.global.nc.u64 %rd49, [%rd50];
	// end inline asm
	mov.b64 	%fd80, %rd49;
	setp.lt.f64 	%p12, %fd379, %fd73;
	selp.f64 	%fd81, %fd73, %fd379, %p12;
	setp.lt.f64 	%p13, %fd81, %fd74;
	selp.f64 	%fd82, %fd74, %fd81, %p13;
	setp.lt.f64 	%p14, %fd82, %fd75;
	selp.f64 	%fd83, %fd75, %fd82, %p14;
	setp.lt.f64 	%p15, %fd83, %fd76;
	selp.f64 	%fd84, %fd76, %fd83, %p15;
	setp.lt.f64 	%p16, %fd84, %fd77;
	selp.f64 	%fd85, %fd77, %fd84, %p16;
	setp.lt.f64 	%p17, %fd85, %fd78;
	selp.f64 	%fd86, %fd78, %fd85, %p17;
	setp.lt.f64 	%p18, %fd86, %fd79;
	selp.f64 	%fd87, %fd79, %fd86, %p18;
	setp.lt.f64 	%p19, %fd87, %fd80;
	selp.f64 	%fd379, %fd80, %fd87, %p19;
	sub.s32 	%r71, %r68, %r465;
	setp.lt.s32 	%p20, %r71, 2048;
	@%p20 bra 	$L__BB7_68;
	add.s32 	%r465, %r465, 2048;
	setp.le.s32 	%p21, %r465, %r48;
	@%p21 bra 	$L__BB7_58;
$L__BB7_60:
	setp.le.s32 	%p22, %r68, %r465;
	@%p22 bra 	$L__BB7_68;
	sub.s32 	%r52, %r68, %r465;
	setp.ge.s32 	%p23, %r47, %r52;
	@%p23 bra 	$L__BB7_68;
	not.b32 	%r72, %r47;
	add.s32 	%r73, %r68, %r72;
	sub.s32 	%r53, %r73, %r465;
	and.b32  	%r74, %r53, 768;
	setp.eq.s32 	%p24, %r74, 768;
	mov.u32 	%r469, %r47;
	@%p24 bra 	$L__BB7_65;
	add.s32 	%r467, %r47, %r465;
	shr.u32 	%r75, %r53, 8;
	add.s32 	%r76, %r75, 1;
	and.b32  	%r77, %r76, 3;
	neg.s32 	%r466, %r77;
	mov.u32 	%r469, %r47;
$L__BB7_64:
	.pragma "nounroll";
	mul.wide.u32 	%rd54, %r467, 8;
	add.s64 	%rd53, %rd15, %rd54;
	// begin inline asm
	ld.global.nc.u64 %rd52, [%rd53];
	// end inline asm
	mov.b64 	%fd89, %rd52;
	setp.lt.f64 	%p25, %fd379, %fd89;
	selp.f64 	%fd379, %fd89, %fd379, %p25;
	add.s32 	%r469, %r469, 256;
	add.s32 	%r467, %r467, 256;
	add.s32 	%r466, %r466, 1;
	setp.ne.s32 	%p26, %r466, 0;
	@%p26 bra 	$L__BB7_64;
$L__BB7_65:
	setp.lt.u32 	%p27, %r53, 768;
	@%p27 bra 	$L__BB7_68;
	cvt.u64.u32 	%rd55, %r469;
	cvt.u64.u32 	%rd56, %r465;
	add.s64 	%rd57, %rd55, %rd56;
	shl.b64 	%rd58, %rd57, 3;
	add.s64 	%rd59, %rd58, %rd15;
	add.s64 	%rd205, %rd59, 4096;
	add.s32 	%r470, %r469, %r465;
$L__BB7_67:
	mul.wide.u32 	%rd68, %r470, 8;
	add.s64 	%rd61, %rd15, %rd68;
	// begin inline asm
	ld.global.nc.u64 %rd60, [%rd61];
	// end inline asm
	mov.b64 	%fd90, %rd60;
	setp.lt.f64 	%p28, %fd379, %fd90;
	selp.f64 	%fd91, %fd90, %fd379, %p28;
	add.s64 	%rd63, %rd205, -2048;
	// begin inline asm
	ld.global.nc.u64 %rd62, [%rd63];
	// end inline asm
	mov.b64 	%fd92, %rd62;
	setp.lt.f64 	%p29, %fd91, %fd92;
	selp.f64 	%fd93, %fd92, %fd91, %p29;
	// begin inline asm
	ld.global.nc.u64 %rd64, [%rd205];
	// end inline asm
	mov.b64 	%fd94, %rd64;
	setp.lt.f64 	%p30, %fd93, %fd94;
	selp.f64 	%fd95, %fd94, %fd93, %p30;
	add.s64 	%rd67, %rd205, 2048;
	// begin inline asm
	ld.global.nc.u64 %rd66, [%rd67];
	// end inline asm
	mov.b64 	%fd96, %rd66;
	setp.lt.f64 	%p31, %fd95, %fd96;
	selp.f64 	%fd379, %fd96, %fd95, %p31;
	add.s32 	%r469, %r469, 1024;
	add.s64 	%rd205, %rd205, 8192;
	add.s32 	%r470, %r470, 1024;
	setp.lt.s32 	%p32, %r469, %r52;
	@%p32 bra 	$L__BB7_67;
$L__BB7_68:
	// begin inline asm
	mov.u32 %r78, %laneid;
	// end inline asm
	mov.b64 	%rd69, %fd379;
	mov.b64 	{%r80, %r85}, %rd69;
	mov.b32 	%r86, 1;
	mov.b32 	%r127, 31;
	mov.b32 	%r128, -1;
	// begin inline asm
	shfl.sync.down.b32 %r79, %r80, %r86, %r127, %r128;
	// end inline asm
	// begin inline asm
	shfl.sync.down.b32 %r84, %r85, %r86, %r127, %r128;
	// end inline asm
	mov.b64 	%rd70, {%r79, %r84};
	mov.b64 	%fd97, %rd70;
	setp.gt.s32 	%p33, %r78, 30;
	setp.lt.f64 	%p34, %fd379, %fd97;
	selp.f64 	%fd98, %fd97, %fd379, %p34;
	selp.f64 	%fd99, %fd379, %fd98, %p33;
	mov.b64 	%rd71, %fd99;
	mov.b64 	{%r90, %r95}, %rd71;
	mov.b32 	%r96, 2;
	// begin inline asm
	shfl.sync.down.b32 %r89, %r90, %r96, %r127, %r128;
	// end inline asm
	// begin inline asm
	shfl.sync.down.b32 %r94, %r95, %r96, %r127, %r128;
	// end inline asm
	mov.b64 	%rd72, {%r89, %r94};
	mov.b64 	%fd100, %rd72;
	setp.gt.s32 	%p35, %r78, 29;
	setp.lt.f64 	%p36, %fd99, %fd100;
	selp.f64 	%fd101, %fd100, %fd99, %p36;
	selp.f64 	%fd102, %fd99, %fd101, %p35;
	mov.b64 	%rd73, %fd102;
	mov.b64 	{%r100, %r105}, %rd73;
	mov.b32 	%r106, 4;
	// begin inline asm
	shfl.sync.down.b32 %r99, %r100, %r106, %r127, %r128;
	// end inline asm
	// begin inline asm
	shfl.sync.down.b32 %r104, %r105, %r106, %r127, %r128;
	// end inline asm
	mov.b64 	%rd74, {%r99, %r104};
	mov.b64 	%fd103, %rd74;
	setp.gt.s32 	%p37, %r78, 27;
	setp.lt.f64 	%p38, %fd102, %fd103;
	selp.f64 	%fd104, %fd103, %fd102, %p38;
	selp.f64 	%fd105, %fd102, %fd104, %p37;
	mov.b64 	%rd75, %fd105;
	mov.b64 	{%r110, %r115}, %rd75;
	mov.b32 	%r116, 8;
	// begin inline asm
	shfl.sync.down.b32 %r109, %r110, %r116, %r127, %r128;
	// end inline asm
	// begin inline asm
	shfl.sync.down.b32 %r114, %r115, %r116, %r127, %r128;
	// end inline asm
	mov.b64 	%rd76, {%r109, %r114};
	mov.b64 	%fd106, %rd76;
	setp.gt.s32 	%p39, %r78, 23;
	setp.lt.f64 	%p40, %fd105, %fd106;
	selp.f64 	%fd107, %fd106, %fd105, %p40;
	selp.f64 	%fd108, %fd105, %fd107, %p39;
	mov.b64 	%rd77, %fd108;
	mov.b64 	{%r120, %r125}, %rd77;
	mov.b32 	%r126, 16;
	// begin inline asm
	shfl.sync.down.b32 %r119, %r120, %r126, %r127, %r128;
	// end inline asm
	// begin inline asm
	shfl.sync.down.b32 %r124, %r125, %r126, %r127, %r128;
	// end inline asm
	mov.b64 	%rd78, {%r119, %r124};
	mov.b64 	%fd109, %rd78;
	setp.gt.s32 	%p41, %r78, 15;
	setp.lt.f64 	%p42, %fd108, %fd109;
	selp.f64 	%fd54, %fd109, %fd108, %p42;
	selp.f64 	%fd380, %fd108, %fd54, %p41;
	setp.ne.s32 	%p43, %r78, 0;
	@%p43 bra 	$L__BB7_70;
	shr.u32 	%r129, %r47, 2;
	and.b32  	%r130, %r129, 248;
	mov.u32 	%r131, _ZZN3cub18CUB_300001_SM_10006detail6reduce28DeviceReduceSingleTileKernelINS2_10policy_hubIdjN4cuda3__47maximumIvEEE10Policy1000EPdSB_iS8_ddNS5_3std3__410__identityEEEvT0_T1_T2_T3_T4_T6_E12temp_storage;
	add.s32 	%r132, %r131, %r130;
	st.shared.f64 	[%r132+8], %fd54;
$L__BB7_70:
	bar.sync 	0;
	setp.ne.s32 	%p44, %r47, 0;
	@%p44 bra 	$L__BB7_72;
	ld.shared.f64 	%fd110, [_ZZN3cub18CUB_300001_SM_10006detail6reduce28DeviceReduceSingleTileKernelINS2_10policy_hubIdjN4cuda3__47maximumIvEEE10Policy1000EPdSB_iS8_ddNS5_3std3__410__identityEEEvT0_T1_T2_T3_T4_T6_E12temp_storage+16];
	setp.lt.f64 	%p45, %fd380, %fd110;
	selp.f64 	%fd111, %fd110, %fd380, %p45;
	ld.shared.f64 	%fd112, [_ZZN3cub18CUB_300001_SM_10006detail6reduce28DeviceReduceSingleTileKernelINS2_10policy_hubIdjN4cuda3__47maximumIvEEE10Policy1000EPdSB_iS8_ddNS5_3std3__410__identityEEEvT0_T1_T2_T3_T4_T6_E12temp_storage+24];
	setp.lt.f64 	%p46, %fd111, %fd112;
	selp.f64 	%fd113, %fd112, %fd111, %p46;
	ld.shared.f64 	%fd114, [_ZZN3cub18CUB_300001_SM_10006detail6reduce28DeviceReduceSingleTileKernelINS2_10policy_hubIdjN4cuda3__47maximumIvEEE10Policy1000EPdSB_iS8_ddNS5_3std3__410__identityEEEvT0_T1_T2_T3_T4_T6_E12temp_storage+32];
	setp.lt.f64 	%p47, %fd113, %fd114;
	selp.f64 	%fd115, %fd114, %fd113, %p47;
	ld.shared.f64 	%fd116, [_ZZN3cub18CUB_300001_SM_10006detail6reduce28DeviceReduceSingleTileKernelINS2_10policy_hubIdjN4cuda3__47maximumIvEEE10Policy1000EPdSB_iS8_ddNS5_3std3__410__identityEEEvT0_T1_T2_T3_T4_T6_E12temp_storage+40];
	setp.lt.f64 	%p48, %fd115, %fd116;
	selp.f64 	%fd117, %fd116, %fd115, %p48;
	ld.shared.f64 	%fd118, [_ZZN3cub18CUB_300001_SM_10006detail6reduce28DeviceReduceSingleTileKernelINS2_10policy_hubIdjN4cuda3__47maximumIvEEE10Policy1000EPdSB_iS8_ddNS5_3std3__410__identityEEEvT0_T1_T2_T3_T4_T6_E12temp_storage+48];
	setp.lt.f64 	%p49, %fd117, %fd118;
	selp.f64 	%fd119, %fd118, %fd117, %p49;
	ld.shared.f64 	%fd120, [_ZZN3cub18CUB_300001_SM_10006detail6reduce28DeviceReduceSingleTileKernelINS2_10policy_hubIdjN4cuda3__47maximumIvEEE10Policy1000EPdSB_iS8_ddNS5_3std3__410__identityEEEvT0_T1_T2_T3_T4_T6_E12temp_storage+56];
	setp.lt.f64 	%p50, %fd119, %fd120;
	selp.f64 	%fd121, %fd120, %fd119, %p50;
	ld.shared.f64 	%fd122, [_ZZN3cub18CUB_300001_SM_10006detail6reduce28DeviceReduceSingleTileKernelINS2_10policy_hubIdjN4cuda3__47maximumIvEEE10Policy1000EPdSB_iS8_ddNS5_3std3__410__identityEEEvT0_T1_T2_T3_T4_T6_E12temp_storage+64];
	setp.lt.f64 	%p51, %fd121, %fd122;
	selp.f64 	%fd380, %fd122, %fd121, %p51;
$L__BB7_72:
	mov.u32 	%r444, %tid.x;
	setp.ne.s32 	%p217, %r444, 0;
	@%p217 bra 	$L__BB7_74;
	setp.lt.f64 	%p218, %fd58, %fd380;
	selp.f64 	%fd353, %fd380, %fd58, %p218;
	st.global.f64 	[%rd1], %fd353;
$L__BB7_74:
	ret;

}


// ===== COMPILED SASS (sm_100) =====

	.target	sm_100

	.elftype	@"ET_EXEC"


//--------------------- .note.nv.tkinfo           --------------------------
	.section	.note.nv.tkinfo,"",@"SHT_NOTE"
	.sectionflags	@"SHF_NOTE_NV_TKINFO"
	.tkinfo
        /*0018*/ 	.word	0x00000002
        /*0030*/ 	.string	""
        /*0030*/ 	.string	"ptxas"
        /*0030*/ 	.string	"Cuda compilation tools, release 13.0, V13.0.88"
        /*0030*/ 	.string	"Build cuda_13.0.r13.0/compiler.36424714_0"
        /*0030*/ 	.string	"-arch sm_100 -m 64 "



//--------------------- .note.nv.cuinfo           --------------------------
	.section	.note.nv.cuinfo,"",@"SHT_NOTE"
	.sectionflags	@"SHF_NOTE_NV_CUINFO"
        /*0018*/ 	.short	0x0002
        /*001a*/ 	.short	0x0064
        /*001c*/ 	.short	0x0082
	.zero		2


//--------------------- .nv.info                  --------------------------
	.section	.nv.info,"",@"SHT_CUDA_INFO"
	.align	4


	//----- nvinfo : EIATTR_REGCOUNT
	.align		4
        /*0000*/ 	.byte	0x04, 0x2f
        /*0002*/ 	.short	(.L_30 - .L_29)
	.align		4
.L_29:
        /*0004*/ 	.word	index@(_Z8makeGridPdi)
        /*0008*/ 	.word	0x00000008


	//----- nvinfo : EIATTR_FRAME_SIZE
	.align		4
.L_30:
        /*000c*/ 	.byte	0x04, 0x11
        /*000e*/ 	.short	(.L_32 - .L_31)
	.align		4
.L_31:
        /*0010*/ 	.word	index@(_Z8makeGridPdi)
        /*0014*/ 	.word	0x00000000


	//----- nvinfo : EIATTR_REGCOUNT
	.align		4
.L_32:
        /*0018*/ 	.byte	0x04, 0x2f
        /*001a*/ 	.short	(.L_34 - .L_33)
	.align		4
.L_33:
        /*001c*/ 	.word	index@(_Z10setBordersPdi)
        /*0020*/ 	.word	0x0000001a


	//----- nvinfo : EIATTR_FRAME_SIZE
	.align		4
.L_34:
        /*0024*/ 	.byte	0x04, 0x11
        /*0026*/ 	.short	(.L_36 - .L_35)
	.align		4
.L_35:
        /*0028*/ 	.word	index@($__internal_0_$__cuda_sm20_div_rn_f64_full)
        /*002c*/ 	.word	0x00000000


	//----- nvinfo : EIATTR_FRAME_SIZE
	.align		4
.L_36:
        /*0030*/ 	.byte	0x04, 0x11
        /*0032*/ 	.short	(.L_38 - .L_37)
	.align		4
.L_37:
        /*0034*/ 	.word	index@(_Z10setBordersPdi)
        /*0038*/ 	.word	0x00000000


	//----- nvinfo : EIATTR_REGCOUNT
	.align		4
.L_38:
        /*003c*/ 	.byte	0x04, 0x2f
        /*003e*/ 	.short	(.L_40 - .L_39)
	.align		4
.L_39:
        /*0040*/ 	.word	index@(_Z10calcMatrixPdS_i)
        /*0044*/ 	.word	0x00000012


	//----- nvinfo : EIATTR_FRAME_SIZE
	.align		4
.L_40:
        /*0048*/ 	.byte	0x04, 0x11
        /*004a*/ 	.short	(.L_42 - .L_41)
	.align		4
.L_41:
        /*004c*/ 	.word	index@(_Z10calcMatrixPdS_i)
        /*0050*/ 	.word	0x00000000


	//----- nvinfo : EIATTR_REGCOUNT
	.align		4
.L_42:
        /*0054*/ 	.byte	0x04, 0x2f
        /*0056*/ 	.short	(.L_44 - .L_43)
	.align		4
.L_43:
        /*0058*/ 	.word	index@(_Z10matrixDiffPdS_i)
        /*005c*/ 	.word	0x0000000c


	//----- nvinfo : EIATTR_FRAME_SIZE
	.align		4
.L_44:
        /*0060*/ 	.byte	0x04, 0x11
        /*0062*/ 	.short	(.L_46 - .L_45)
	.align		4
.L_45:
        /*0064*/ 	.word	index@(_Z10matrixDiffPdS_i)
        /*0068*/ 	.word	0x00000000


	//----- nvinfo : EIATTR_REGCOUNT
	.align		4
.L_46:
        /*006c*/ 	.byte	0x04, 0x2f
        /*006e*/ 	.short	(.L_48 - .L_47)
	.align		4
.L_47:
        /*0070*/ 	.word	index@(_ZN3cub18CUB_300001_SM_10006detail11EmptyKernelIvEEvv)
        /*0074*/ 	.word	0x00000004


	//----- nvinfo : EIATTR_FRAME_SIZE
	.align		4
.L_48:
        /*0078*/ 	.byte	0x04, 0x11
        /*007a*/ 	.short	(.L_50 - .L_49)
	.align		4
.L_49:
        /*007c*/ 	.word	index@(_ZN3cub18CUB_300001_SM_10006detail11EmptyKernelIvEEvv)
        /*0080*/ 	.word	0x00000000


	//----- nvinfo : EIATTR_REGCOUNT
	.align		4
.L_50:
        /*0084*/ 	.byte	0x04, 0x2f
        /*0086*/ 	.short	(.L_52 - .L_51)
	.align		4
.L_51:
        /*0088*/ 	.word	index@(_ZN3cub18CUB_300001_SM_10006detail6reduce28DeviceReduceSingleTileKernelINS2_10policy_hubIdjN4cuda3__47maximumIvEEE10Policy1000EPdSB_jS8_ddNS5_3std3__410__identityEEEvT0_T1_T2_T3_T4_T6_)
        /*008c*/ 	.word	0x0000002c


	//----- nvinfo : EIATTR_FRAME_SIZE
	.align		4
.L_52:
        /*0090*/ 	.byte	0x04, 0x11
        /*0092*/ 	.short	(.L_54 - .L_53)
	.align		4
.L_53:
        /*0094*/ 	.word	index@(_ZN3cub18CUB_300001_SM_10006detail6reduce28DeviceReduceSingleTileKernelINS2_10policy_hubIdjN4cuda3__47maximumIvEEE10Policy1000EPdSB_jS8_ddNS5_3std3__410__identityEEEvT0_T1_T2_T3_T4_T6_)
        /*0098*/ 	.word	0x00000000


	//----- nvinfo : EIATTR_REGCOUNT
	.align		4
.L_54:
        /*009c*/ 	.byte	0x04, 0x2f
        /*009e*/ 	.short	(.L_56 - .L_55)
	.align		4
.L_55:
        /*00a0*/ 	.word	index@(_ZN3cub18CUB_300001_SM_10006detail6reduce18DeviceReduceKernelINS2_10policy_hubIdjN4cuda3__47maximumIvEEE10Policy1000EPdjS8_dNS5_3std3__410__identityEEEvT0_PT3_T1_NS0_13GridEvenShareISI_EET2_T4_)
        /*00a4*/ 	.word	0x0000001c


	//----- nvinfo : EIATTR_FRAME_SIZE
	.align		4
.L_56:
        /*00a8*/ 	.byte	0x04, 0x11
        /*00aa*/ 	.short	(.L_58 - .L_57)
	.align		4
.L_57:
        /*00ac*/ 	.word	index@(_ZN3cub18CUB_300001_SM_10006detail6reduce18DeviceReduceKernelINS2_10policy_hubIdjN4cuda3__47maximumIvEEE10Policy1000EPdjS8_dNS5_3std3__410__identityEEEvT0_PT3_T1_NS0_13GridEvenShareISI_EET2_T4_)
        /*00b0*/ 	.word	0x00000000


	//----- nvinfo : EIATTR_REGCOUNT
	.align		4
.L_58:
        /*00b4*/ 	.byte	0x04, 0x2f
        /*00b6*/ 	.short	(.L_60 - .L_59)
	.align		4
.L_59:
        /*00b8*/ 	.word	index@(_ZN3cub18CUB_300001_SM_10006detail6reduce28DeviceReduceSingleTileKernelINS2_10policy_hubIdjN4cuda3__47maximumIvEEE10Policy1000EPdSB_iS8_ddNS5_3std3__410__identityEEEvT0_T1_T2_T3_T4_T6_)
        /*00bc*/ 	.word	0x00000030


	//----- nvinfo : EIATTR_FRAME_SIZE
	.align		4
.L_60:
        /*00c0*/ 	.byte	0x04, 0x11
        /*00c2*/ 	.short	(.L_62 - .L_61)
	.align		4
.L_61:
        /*00c4*/ 	.word	index@(_ZN3cub18CUB_300001_SM_10006detail6reduce28DeviceReduceSingleTileKernelINS2_10policy_hubIdjN4cuda3__47maximumIvEEE10Policy1000EPdSB_iS8_ddNS5_3std3__410__identityEEEvT0_T1_T2_T3_T4_T6_)
        /*00c8*/ 	.word	0x00000000


	//----- nvinfo : EIATTR_MIN_STACK_SIZE
	.align		4
.L_62:
        /*00cc*/ 	.byte	0x04, 0x12
        /*00ce*/ 	.short	(.L_64 - .L_63)
	.align		4
.L_63:
        /*00d0*/ 	.word	index@(_ZN3cub18CUB_300001_SM_10006detail6reduce28DeviceReduceSingleTileKernelINS2_10policy_hubIdjN4cuda3__47maximumIvEEE10Policy1000EPdSB_iS8_ddNS5_3std3__410__identityEEEvT0_T1_T2_T3_T4_T6_)
        /*00d4*/ 	.word	0x00000000


	//----- nvinfo : EIATTR_MIN_STACK_SIZE
	.align		4
.L_64:
        /*00d8*/ 	.byte	0x04, 0x12
        /*00da*/ 	.short	(.L_66 - .L_65)
	.align		4
.L_65:
        /*00dc*/ 	.word	index@(_ZN3cub18CUB_300001_SM_10006detail6reduce18DeviceReduceKernelINS2_10policy_hubIdjN4cuda3__47maximumIvEEE10Policy1000EPdjS8_dNS5_3std3__410__identityEEEvT0_PT3_T1_NS0_13GridEvenShareISI_EET2_T4_)
        /*00e0*/ 	.word	0x00000000


	//----- nvinfo : EIATTR_MIN_STACK_SIZE
	.align		4
.L_66:
        /*00e4*/ 	.byte	0x04, 0x12
        /*00e6*/ 	.short	(.L_68 - .L_67)
	.align		4
.L_67:
        /*00e8*/ 	.word	index@(_ZN3cub18CUB_300001_SM_10006detail6reduce28DeviceReduceSingleTileKernelINS2_10policy_hubIdjN4cuda3__47maximumIvEEE10Policy1000EPdSB_jS8_ddNS5_3std3__410__identityEEEvT0_T1_T2_T3_T4_T6_)
        /*00ec*/ 	.word	0x00000000


	//----- nvinfo : EIATTR_MIN_STACK_SIZE
	.align		4
.L_68:
        /*00f0*/ 	.byte	0x04, 0x12
        /*00f2*/ 	.short	(.L_70 - .L_69)
	.align		4
.L_69:
        /*00f4*/ 	.word	index@(_ZN3cub18CUB_300001_SM_10006detail11EmptyKernelIvEEvv)
        /*00f8*/ 	.word	0x00000000


	//----- nvinfo : EIATTR_MIN_STACK_SIZE
	.align		4
.L_70:
        /*00fc*/ 	.byte	0x04, 0x12
        /*00fe*/ 	.short	(.L_72 - .L_71)
	.align		4
.L_71:
        /*0100*/ 	.word	index@(_Z10matrixDiffPdS_i)
        /*0104*/ 	.word	0x00000000


	//----- nvinfo : EIATTR_MIN_STACK_SIZE
	.align		4
.L_72:
        /*0108*/ 	.byte	0x04, 0x12
        /*010a*/ 	.short	(.L_74 - .L_73)
	.align		4
.L_73:
        /*010c*/ 	.word	index@(_Z10calcMatrixPdS_i)
        /*0110*/ 	.word	0x00000000


	//----- nvinfo : EIATTR_MIN_STACK_SIZE
	.align		4
.L_74:
        /*0114*/ 	.byte	0x04, 0x12
        /*0116*/ 	.short	(.L_76 - .L_75)
	.align		4
.L_75:
        /*0118*/ 	.word	index@(_Z10setBordersPdi)
        /*011c*/ 	.word	0x00000000


	//----- nvinfo : EIATTR_MIN_STACK_SIZE
	.align		4
.L_76:
        /*0120*/ 	.byte	0x04, 0x12
        /*0122*/ 	.short	(.L_78 - .L_77)
	.align		4
.L_77:
        /*0124*/ 	.word	index@(_Z8makeGridPdi)
        /*0128*/ 	.word	0x00000000
.L_78:


//--------------------- .nv.compat                --------------------------
	.section	.nv.compat,"",@"SHT_CUDA_COMPAT_INFO"
	.align	4
        /*0000*/ 	.byte	0x02, 0x09, 0x00, 0x00, 0x02, 0x02, 0x01, 0x00, 0x02, 0x05, 0x05, 0x00, 0x03, 0x07, 0x01, 0x01
        /*0010*/ 	.byte	0x02, 0x03, 0x00, 0x00, 0x02, 0x06, 0x01, 0x00, 0x04, 0x0b, 0x08, 0x00, 0x01, 0x00, 0x00, 0x00
        /*0020*/ 	.byte	0x00, 0x00, 0x00, 0x00


//--------------------- .nv.info._ZN3cub18CUB_300001_SM_10006detail6reduce28DeviceReduceSingleTileKernelINS2_10policy_hubIdjN4cuda3__47maximumIvEEE10Policy1000EPdSB_iS8_ddNS5_3std3__410__identityEEEvT0_T1_T2_T3_T4_T6_ --------------------------
	.section	.nv.info._ZN3cub18CUB_300001_SM_10006detail6reduce28DeviceReduceSingleTileKernelINS2_10policy_hubIdjN4cuda3__47maximumIvEEE10Policy1000EPdSB_iS8_ddNS5_3std3__410__identityEEEvT0_T1_T2_T3_T4_T6_,"",@"SHT_CUDA_INFO"
	.sectionflags	@""
	.align	4


	//----- nvinfo : EIATTR_CUDA_API_VERSION
	.align		4
        /*0000*/ 	.byte	0x04, 0x37
        /*0002*/ 	.short	(.L_80 - .L_79)
.L_79:
        /*0004*/ 	.word	0x00000082


	//----- nvinfo : EIATTR_KPARAM_INFO
	.align		4
.L_80:
        /*0008*/ 	.byte	0x04, 0x17
        /*000a*/ 	.short	(.L_82 - .L_81)
.L_81:
        /*000c*/ 	.word	0x00000000
        /*0010*/ 	.short	0x0005
        /*0012*/ 	.short	0x0020
        /*0014*/ 	.byte	0x00, 0xf0, 0x05, 0x00


	//----- nvinfo : EIATTR_KPARAM_INFO
	.align		4
.L_82:
        /*0018*/ 	.byte	0x04, 0x17
        /*001a*/ 	.short	(.L_84 - .L_83)
.L_83:
        /*001c*/ 	.word	0x00000000
        /*0020*/ 	.short	0x0004
        /*0022*/ 	.short	0x0018
        /*0024*/ 	.byte	0x00, 0xf0, 0x21, 0x00


	//----- nvinfo : EIATTR_KPARAM_INFO
	.align		4
.L_84:
        /*0028*/ 	.byte	0x04, 0x17
        /*002a*/ 	.short	(.L_86 - .L_85)
.L_85:
        /*002c*/ 	.word	0x00000000
        /*0030*/ 	.short	0x0003
        /*0032*/ 	.short	0x0014
        /*0034*/ 	.byte	0x00, 0xf0, 0x05, 0x00


	//----- nvinfo : EIATTR_KPARAM_INFO
	.align		4
.L_86:
        /*0038*/ 	.byte	0x04, 0x17
        /*003a*/ 	.short	(.L_88 - .L_87)
.L_87:
        /*003c*/ 	.word	0x00000000
        /*0040*/ 	.short	0x0002
        /*0042*/ 	.short	0x0010
        /*0044*/ 	.byte	0x00, 0xf0, 0x11, 0x00


	//----- nvinfo : EIATTR_KPARAM_INFO
	.align		4
.L_88:
        /*0048*/ 	.byte	0x04, 0x17
        /*004a*/ 	.short	(.L_90 - .L_89)
.L_89:
        /*004c*/ 	.word	0x00000000
        /*0050*/ 	.short	0x0001
        /*0052*/ 	.short	0x0008
        /*0054*/ 	.byte	0x00, 0xf5, 0x21, 0x00


	//----- nvinfo : EIATTR_KPARAM_INFO
	.align		4
.L_90:
        /*0058*/ 	.byte	0x04, 0x17
        /*005a*/ 	.short	(.L_92 - .L_91)
.L_91:
        /*005c*/ 	.word	0x00000000
        /*0060*/ 	.short	0x0000
        /*0062*/ 	.short	0x0000
        /*0064*/ 	.byte	0x00, 0xf5, 0x21, 0x00


	//----- nvinfo : EIATTR_SPARSE_MMA_MASK
	.align		4
.L_92:
        /*0068*/ 	.byte	0x03, 0x50
        /*006a*/ 	.short	0x0000


	//----- nvinfo : EIATTR_MAXREG_COUNT
	.align		4
        /*006c*/ 	.byte	0x03, 0x1b
        /*006e*/ 	.short	0x00ff


	//----- nvinfo : EIATTR_NUM_BARRIERS
	.align		4
        /*0070*/ 	.byte	0x02, 0x4c
        /*0072*/ 	.byte	0x01
	.zero		1


	//----- nvinfo : EIATTR_MERCURY_ISA_VERSION
	.align		4
        /*0074*/ 	.byte	0x03, 0x5f
        /*0076*/ 	.short	0x0101


	//----- nvinfo : EIATTR_COOP_GROUP_MASK_REGIDS
	.align		4
        /*0078*/ 	.byte	0x04, 0x29
        /*007a*/ 	.short	(.L_94 - .L_93)


	//   ....[0]....
.L_93:
        /*007c*/ 	.word	0xffffffff


	//   ....[1]....
        /*0080*/ 	.word	0xffffffff


	//   ....[2]....
        /*0084*/ 	.word	0xffffffff


	//   ....[3]....
        /*0088*/ 	.word	0xffffffff


	//   ....[4]....
        /*008c*/ 	.word	0xffffffff


	//   ....[5]....
        /*0090*/ 	.word	0xffffffff


	//   ....[6]....
        /*0094*/ 	.word	0xffffffff


	//   ....[7]....
        /*0098*/ 	.word	0xffffffff


	//   ....[8]....
        /*009c*/ 	.word	0xffffffff


	//   ....[9]....
        /*00a0*/ 	.word	0xffffffff


	//   ....[10]....
        /*00a4*/ 	.word	0xffffffff


	//   ....[11]....
        /*00a8*/ 	.word	0xffffffff


	//   ....[12]....
        /*00ac*/ 	.word	0xffffffff


	//   ....[13]....
        /*00b0*/ 	.word	0xffffffff


	//   ....[14]....
        /*00b4*/ 	.word	0xffffffff


	//   ....[15]....
        /*00b8*/ 	.word	0xffffffff


	//   ....[16]....
        /*00bc*/ 	.word	0xffffffff


	//   ....[17]....
        /*00c0*/ 	.word	0xffffffff


	//   ....[18]....
        /*00c4*/ 	.word	0xffffffff


	//   ....[19]....
        /*00c8*/ 	.word	0xffffffff


	//   ....[20]....
        /*00cc*/ 	.word	0xffffffff


	//   ....[21]....
        /*00d0*/ 	.word	0xffffffff


	//   ....[22]....
        /*00d4*/ 	.word	0xffffffff


	//   ....[23]....
        /*00d8*/ 	.word	0xffffffff


	//   ....[24]....
        /*00dc*/ 	.word	0xffffffff


	//   ....[25]....
        /*00e0*/ 	.word	0xffffffff


	//   ....[26]....
        /*00e4*/ 	.word	0xffffffff


	//   ....[27]....
        /*00e8*/ 	.word	0xffffffff


	//   ....[28]....
        /*00ec*/ 	.word	0xffffffff


	//   ....[29]....
        /*00f0*/ 	.word	0xffffffff


	//   ....[30]....
        /*00f4*/ 	.word	0xffffffff


	//   ....[31]....
        /*00f8*/ 	.word	0xffffffff


	//   ....[32]....
        /*00fc*/ 	.word	0xffffffff


	//   ....[33]....
        /*0100*/ 	.word	0xffffffff


	//   ....[34]....
        /*0104*/ 	.word	0xffffffff


	//   ....[35]....
        /*0108*/ 	.word	0xffffffff


	//   ....[36]....
        /*010c*/ 	.word	0xffffffff


	//   ....[37]....
        /*0110*/ 	.word	0xffffffff


	//   ....[38]....
        /*0114*/ 	.word	0xffffffff


	//   ....[39]....
        /*0118*/ 	.word	0xffffffff


	//   ....[40]....
        /*011c*/ 	.word	0xffffffff


	//   ....[41]....
        /*0120*/ 	.word	0xffffffff


	//   ....[42]....
        /*0124*/ 	.word	0xffffffff


	//   ....[43]....
        /*0128*/ 	.word	0xffffffff


	//   ....[44]....
        /*012c*/ 	.word	0xffffffff


	//   ....[45]....
        /*0130*/ 	.word	0xffffffff


	//   ....[46]....
        /*0134*/ 	.word	0xffffffff


	//   ....[47]....
        /*0138*/ 	.word	0xffffffff


	//   ....[48]....
        /*013c*/ 	.word	0xffffffff


	//   ....[49]....
        /*0140*/ 	.word	0xffffffff


	//   ....[50]....
        /*0144*/ 	.word	0xffffffff


	//   ....[51]....
        /*0148*/ 	.word	0xffffffff


	//   ....[52]....
        /*014c*/ 	.word	0xffffffff


	//   ....[53]....
        /*0150*/ 	.word	0xffffffff


	//   ....[54]....
        /*0154*/ 	.word	0xffffffff


	//   ....[55]....
        /*0158*/ 	.word	0xffffffff


	//   ....[56]....
        /*015c*/ 	.word	0xffffffff


	//   ....[57]....
        /*0160*/ 	.word	0xffffffff


	//   ....[58]....
        /*0164*/ 	.word	0xffffffff


	//   ....[59]....
        /*0168*/ 	.word	0xffffffff


	//----- nvinfo : EIATTR_COOP_GROUP_INSTR_OFFSETS
	.align		4
.L_94:
        /*016c*/ 	.byte	0x04, 0x28
        /*016e*/ 	.short	(.L_96 - .L_95)


	//   ....[0]....
.L_95:
        /*0170*/ 	.word	0x00000d30


	//   ....[1]....
        /*0174*/ 	.word	0x00000d40


	//   ....[2]....
        /*0178*/ 	.word	0x00000dd0


	//   ....[3]....
        /*017c*/ 	.word	0x00000e10


	//   ....[4]....
        /*0180*/ 	.word	0x00000e80


	//   ....[5]....
        /*0184*/ 	.word	0x00000ea0


	//   ....[6]....
        /*0188*/ 	.word	0x00000ef0


	//   ....[7]....
        /*018c*/ 	.word	0x00000f10


	//   ....[8]....
        /*0190*/ 	.word	0x00000f60


	//   ....[9]....
        /*0194*/ 	.word	0x00000f80


	//   ....[10]....
        /*0198*/ 	.word	0x00001280


	//   ....[11]....
        /*019c*/ 	.word	0x00001290


	//   ....[12]....
        /*01a0*/ 	.word	0x00001320


	//   ....[13]....
        /*01a4*/ 	.word	0x00001350


	//   ....[14]....
        /*01a8*/ 	.word	0x000013b0


	//   ....[15]....
        /*01ac*/ 	.word	0x000013e0


	//   ....[16]....
        /*01b0*/ 	.word	0x00001440


	//   ....[17]....
        /*01b4*/ 	.word	0x00001480


	//   ....[18]....
        /*01b8*/ 	.word	0x000014f0


	//   ....[19]....
        /*01bc*/ 	.word	0x00001530


	//   ....[20]....
        /*01c0*/ 	.word	0x00002960


	//   ....[21]....
        /*01c4*/ 	.word	0x00002970


	//   ....[22]....
        /*01c8*/ 	.word	0x00002a00


	//   ....[23]....
        /*01cc*/ 	.word	0x00002a30


	//   ....[24]....
        /*01d0*/ 	.word	0x00002aa0


	//   ....[25]....
        /*01d4*/ 	.word	0x00002ac0


	//   ....[26]....
        /*01d8*/ 	.word	0x00002b20


	//   ....[27]....
        /*01dc*/ 	.word	0x00002b30


	//   ....[28]....
        /*01e0*/ 	.word	0x00002b80


	//   ....[29]....
        /*01e4*/ 	.word	0x00002b90


	//   ....[30]....
        /*01e8*/ 	.word	0x00003a20


	//   ....[31]....
        /*01ec*/ 	.word	0x00003a30


	//   ....[32]....
        /*01f0*/ 	.word	0x00003ac0


	//   ....[33]....
        /*01f4*/ 	.word	0x00003b00


	//   ....[34]....
        /*01f8*/ 	.word	0x00003b80


	//   ....[35]....
        /*01fc*/ 	.word	0x00003bc0


	//   ....[36]....
        /*0200*/ 	.word	0x00003c20


	//   ....[37]....
        /*0204*/ 	.word	0x00003c50


	//   ....[38]....
        /*0208*/ 	.word	0x00003ca0


	//   ....[39]....
        /*020c*/ 	.word	0x00003cd0


	//   ....[40]....
        /*0210*/ 	.word	0x00003fb0


	//   ....[41]....
        /*0214*/ 	.word	0x00003fc0


	//   ....[42]....
        /*0218*/ 	.word	0x00004050


	//   ....[43]....
        /*021c*/ 	.word	0x00004080


	//   ....[44]....
        /*0220*/ 	.word	0x000040d0


	//   ....[45]....
        /*0224*/ 	.word	0x00004100


	//   ....[46]....
        /*0228*/ 	.word	0x00004170


	//   ....[47]....
        /*022c*/ 	.word	0x000041b0


	//   ....[48]....
        /*0230*/ 	.word	0x00004220


	//   ....[49]....
        /*0234*/ 	.word	0x00004250


	//   ....[50]....
        /*0238*/ 	.word	0x00005700


	//   ....[51]....
        /*023c*/ 	.word	0x00005710


	//   ....[52]....
        /*0240*/ 	.word	0x000057a0


	//   ....[53]....
        /*0244*/ 	.word	0x000057e0


	//   ....[54]....
        /*0248*/ 	.word	0x00005860


	//   ....[55]....
        /*024c*/ 	.word	0x000058a0


	//   ....[56]....
        /*0250*/ 	.word	0x00005900


	//   ....[57]....
        /*0254*/ 	.word	0x00005930


	//   ....[58]....
        /*0258*/ 	.word	0x00005980


	//   ....[59]....
        /*025c*/ 	.word	0x000059b0


	//----- nvinfo : EIATTR_VRC_CTA_INIT_COUNT
	.align		4
.L_96:
        /*0260*/ 	.byte	0x02, 0x4a
	.zero		1
	.zero		1


	//----- nvinfo : EIATTR_EXIT_INSTR_OFFSETS
	.align		4
        /*0264*/ 	.byte	0x04, 0x1c
        /*0266*/ 	.short	(.L_98 - .L_97)


	//   ....[0]....
.L_97:
        /*0268*/ 	.word	0x00000080


	//   ....[1]....
        /*026c*/ 	.word	0x000000c0


	//   ....[2]....
        /*0270*/ 	.word	0x00005c20


	//   ....[3]....
        /*0274*/ 	.word	0x00005ca0


	//----- nvinfo : EIATTR_MAX_THREADS
	.align		4
.L_98:
        /*0278*/ 	.byte	0x04, 0x05
        /*027a*/ 	.short	(.L_100 - .L_99)
.L_99:
        /*027c*/ 	.word	0x00000100
        /*0280*/ 	.word	0x00000001
        /*0284*/ 	.word	0x00000001


	//----- nvinfo : EIATTR_CRS_STACK_SIZE
	.align		4
.L_100:
        /*0288*/ 	.byte	0x04, 0x1e
        /*028a*/ 	.short	(.L_102 - .L_101)
.L_101:
        /*028c*/ 	.word	0x00000000


	//----- nvinfo : EIATTR_CBANK_PARAM_SIZE
	.align		4
.L_102:
        /*0290*/ 	.byte	0x03, 0x19
        /*0292*/ 	.short	0x0021


	//----- nvinfo : EIATTR_PARAM_CBANK
	.align		4
        /*0294*/ 	.byte	0x04, 0x0a
        /*0296*/ 	.short	(.L_104 - .L_103)
	.align		4
.L_103:
        /*0298*/ 	.word	index@(.nv.constant0._ZN3cub18CUB_300001_SM_10006detail6reduce28DeviceReduceSingleTileKernelINS2_10policy_hubIdjN4cuda3__47maximumIvEEE10Policy1000EPdSB_iS8_ddNS5_3std3__410__identityEEEvT0_T1_T2_T3_T4_T6_)
        /*029c*/ 	.short	0x0380
        /*029e*/ 	.short	0x0021


	//----- nvinfo : EIATTR_SW_WAR
	.align		4
.L_104:
        /*02a0*/ 	.byte	0x04, 0x36
        /*02a2*/ 	.short	(.L_106 - .L_105)
.L_105:
        /*02a4*/ 	.word	0x00000008
.L_106:


//--------------------- .nv.info._ZN3cub18CUB_300001_SM_10006detail6reduce18DeviceReduceKernelINS2_10policy_hubIdjN4cuda3__47maximumIvEEE10Policy1000EPdjS8_dNS5_3std3__410__identityEEEvT0_PT3_T1_NS0_13GridEvenShareISI_EET2_T4_ --------------------------
	.section	.nv.info._ZN3cub18CUB_300001_SM_10006detail6reduce18DeviceReduceKernelINS2_10policy_hubIdjN4cuda3__47maximumIvEEE10Policy1000EPdjS8_dNS5_3std3__410__identityEEEvT0_PT3_T1_NS0_13GridEvenShareISI_EET2_T4_,"",@"SHT_CUDA_INFO"
	.sectionflags	@""
	.align	4


	//----- nvinfo : EIATTR_CUDA_API_VERSION
	.align		4
        /*0000*/ 	.byte	0x04, 0x37
        /*0002*/ 	.short	(.L_108 - .L_107)
.L_107:
        /*0004*/ 	.word	0x00000082


	//----- nvinfo : EIATTR_KPARAM_INFO
	.align		4
.L_108:
        /*0008*/ 	.byte	0x04, 0x17
        /*000a*/ 	.short	(.L_110 - .L_109)
.L_109:
        /*000c*/ 	.word	0x00000000
        /*0010*/ 	.short	0x0005
        /*0012*/ 	.short	0x003d
        /*0014*/ 	.byte	0x00, 0xf0, 0x05, 0x00


	//----- nvinfo : EIATTR_KPARAM_INFO
	.align		4
.L_110:
        /*0018*/ 	.byte	0x04, 0x17
        /*001a*/ 	.short	(.L_112 - .L_111)
.L_111:
        /*001c*/ 	.word	0x00000000
        /*0020*/ 	.short	0x0004
        /*0022*/ 	.short	0x003c
        /*0024*/ 	.byte	0x00, 0xf0, 0x05, 0x00


	//----- nvinfo : EIATTR_KPARAM_INFO
	.align		4
.L_112:
        /*0028*/ 	.byte	0x04, 0x17
        /*002a*/ 	.short	(.L_114 - .L_113)
.L_113:
        /*002c*/ 	.word	0x00000000
        /*0030*/ 	.short	0x0003
        /*0032*/ 	.short	0x0014
        /*0034*/ 	.byte	0x00, 0xf0, 0xa1, 0x00


	//----- nvinfo : EIATTR_KPARAM_INFO
	.align		4
.L_114:
        /*0038*/ 	.byte	0x04, 0x17
        /*003a*/ 	.short	(.L_116 - .L_115)
.L_115:
        /*003c*/ 	.word	0x00000000
        /*0040*/ 	.short	0x0002
        /*0042*/ 	.short	0x0010
        /*0044*/ 	.byte	0x00, 0xf0, 0x11, 0x00


	//----- nvinfo : EIATTR_KPARAM_INFO
	.align		4
.L_116:
        /*0048*/ 	.byte	0x04, 0x17
        /*004a*/ 	.short	(.L_118 - .L_117)
.L_117:
        /*004c*/ 	.word	0x00000000
        /*0050*/ 	.short	0x0001
        /*0052*/ 	.short	0x0008
        /*0054*/ 	.byte	0x00, 0xf5, 0x21, 0x00


	//----- nvinfo : EIATTR_KPARAM_INFO
	.align		4
.L_118:
        /*0058*/ 	.byte	0x04, 0x17
        /*005a*/ 	.short	(.L_120 - .L_119)
.L_119:
        /*005c*/ 	.word	0x00000000
        /*0060*/ 	.short	0x0000
        /*0062*/ 	.short	0x0000
        /*0064*/ 	.byte	0x00, 0xf5, 0x21, 0x00


	//----- nvinfo : EIATTR_SPARSE_MMA_MASK
	.align		4
.L_120:
        /*0068*/ 	.byte	0x03, 0x50
        /*006a*/ 	.short	0x0000


	//----- nvinfo : EIATTR_MAXREG_COUNT
	.align		4
        /*006c*/ 	.byte	0x03, 0x1b
        /*006e*/ 	.short	0x00ff


	//----- nvinfo : EIATTR_NUM_BARRIERS
	.align		4
        /*0070*/ 	.byte	0x02, 0x4c
        /*0072*/ 	.byte	0x01
	.zero		1


	//----- nvinfo : EIATTR_MERCURY_ISA_VERSION
	.align		4
        /*0074*/ 	.byte	0x03, 0x5f
        /*0076*/ 	.short	0x0101


	//----- nvinfo : EIATTR_COOP_GROUP_MASK_REGIDS
	.align		4
        /*0078*/ 	.byte	0x04, 0x29
        /*007a*/ 	.short	(.L_122 - .L_121)


	//   ....[0]....
.L_121:
        /*007c*/ 	.word	0xffffffff


	//   ....[1]....
        /*0080*/ 	.word	0xffffffff


	//   ....[2]....
        /*0084*/ 	.word	0xffffffff


	//   ....[3]....
        /*0088*/ 	.word	0xffffffff


	//   ....[4]....
        /*008c*/ 	.word	0xffffffff


	//   ....[5]....
        /*0090*/ 	.word	0xffffffff


	//   ....[6]....
        /*0094*/ 	.word	0xffffffff


	//   ....[7]....
        /*0098*/ 	.word	0xffffffff


	//   ....[8]....
        /*009c*/ 	.word	0xffffffff


	//   ....[9]....
        /*00a0*/ 	.word	0xffffffff


	//   ....[10]....
        /*00a4*/ 	.word	0xffffffff


	//   ....[11]....
        /*00a8*/ 	.word	0xffffffff


	//   ....[12]....
        /*00ac*/ 	.word	0xffffffff


	//   ....[13]....
        /*00b0*/ 	.word	0xffffffff


	//   ....[14]....
        /*00b4*/ 	.word	0xffffffff


	//   ....[15]....
        /*00b8*/ 	.word	0xffffffff


	//   ....[16]....
        /*00bc*/ 	.word	0xffffffff


	//   ....[17]....
        /*00c0*/ 	.word	0xffffffff


	//   ....[18]....
        /*00c4*/ 	.word	0xffffffff


	//   ....[19]....
        /*00c8*/ 	.word	0xffffffff


	//   ....[20]....
        /*00cc*/ 	.word	0xffffffff


	//   ....[21]....
        /*00d0*/ 	.word	0xffffffff


	//   ....[22]....
        /*00d4*/ 	.word	0xffffffff


	//   ....[23]....
        /*00d8*/ 	.word	0xffffffff


	//   ....[24]....
        /*00dc*/ 	.word	0xffffffff


	//   ....[25]....
        /*00e0*/ 	.word	0xffffffff


	//   ....[26]....
        /*00e4*/ 	.word	0xffffffff


	//   ....[27]....
        /*00e8*/ 	.word	0xffffffff


	//   ....[28]....
        /*00ec*/ 	.word	0xffffffff


	//   ....[29]....
        /*00f0*/ 	.word	0xffffffff


	//   ....[30]....
        /*00f4*/ 	.word	0xffffffff


	//   ....[31]....
        /*00f8*/ 	.word	0xffffffff


	//   ....[32]....
        /*00fc*/ 	.word	0xffffffff


	//   ....[33]....
        /*0100*/ 	.word	0xffffffff


	//   ....[34]....
        /*0104*/ 	.word	0xffffffff


	//   ....[35]....
        /*0108*/ 	.word	0xffffffff


	//   ....[36]....
        /*010c*/ 	.word	0xffffffff


	//   ....[37]....
        /*0110*/ 	.word	0xffffffff


	//   ....[38]....
        /*0114*/ 	.word	0xffffffff


	//   ....[39]....
        /*0118*/ 	.word	0xffffffff


	//   ....[40]....
        /*011c*/ 	.word	0xffffffff


	//   ....[41]....
        /*0120*/ 	.word	0xffffffff


	//   ....[42]....
        /*0124*/ 	.word	0xffffffff


	//   ....[43]....
        /*0128*/ 	.word	0xffffffff


	//   ....[44]....
        /*012c*/ 	.word	0xffffffff


	//   ....[45]....
        /*0130*/ 	.word	0xffffffff


	//   ....[46]....
        /*0134*/ 	.word	0xffffffff


	//   ....[47]....
        /*0138*/ 	.word	0xffffffff


	//   ....[48]....
        /*013c*/ 	.word	0xffffffff


	//   ....[49]....
        /*0140*/ 	.word	0xffffffff


	//   ....[50]....
        /*0144*/ 	.word	0xffffffff


	//   ....[51]....
        /*0148*/ 	.word	0xffffffff


	//   ....[52]....
        /*014c*/ 	.word	0xffffffff


	//   ....[53]....
        /*0150*/ 	.word	0xffffffff


	//   ....[54]....
        /*0154*/ 	.word	0xffffffff


	//   ....[55]....
        /*0158*/ 	.word	0xffffffff


	//   ....[56]....
        /*015c*/ 	.word	0xffffffff


	//   ....[57]....
        /*0160*/ 	.word	0xffffffff


	//   ....[58]....
        /*0164*/ 	.word	0xffffffff


	//   ....[59]....
        /*0168*/ 	.word	0xffffffff


	//----- nvinfo : EIATTR_COOP_GROUP_INSTR_OFFSETS
	.align		4
.L_122:
        /*016c*/ 	.byte	0x04, 0x28
        /*016e*/ 	.short	(.L_124 - .L_123)


	//   ....[0]....
.L_123:
        /*0170*/ 	.word	0x000005c0


	//   ....[1]....
        /*0174*/ 	.word	0x000005d0


	//   ....[2]....
        /*0178*/ 	.word	0x00000660


	//   ....[3]....
        /*017c*/ 	.word	0x00000670


	//   ....[4]....
        /*0180*/ 	.word	0x000006d0


	//   ....[5]....
        /*0184*/ 	.word	0x00000700


	//   ....[6]....
        /*0188*/ 	.word	0x00000780


	//   ....[7]....
        /*018c*/ 	.word	0x00000790


	//   ....[8]....
        /*0190*/ 	.word	0x000007e0


	//   ....[9]....
        /*0194*/ 	.word	0x000007f0


	//   ....[10]....
        /*0198*/ 	.word	0x00000ad0


	//   ....[11]....
        /*019c*/ 	.word	0x00000ae0


	//   ....[12]....
        /*01a0*/ 	.word	0x00000b70


	//   ....[13]....
        /*01a4*/ 	.word	0x00000b90


	//   ....[14]....
        /*01a8*/ 	.word	0x00000bf0


	//   ....[15]....
        /*01ac*/ 	.word	0x00000c10


	//   ....[16]....
        /*01b0*/ 	.word	0x00000c70


	//   ....[17]....
        /*01b4*/ 	.word	0x00000ca0


	//   ....[18]....
        /*01b8*/ 	.word	0x00000d20


	//   ....[19]....
        /*01bc*/ 	.word	0x00000d40


	//   ....[20]....
        /*01c0*/ 	.word	0x00001b60


	//   ....[21]....
        /*01c4*/ 	.word	0x00001b70


	//   ....[22]....
        /*01c8*/ 	.word	0x00001c00


	//   ....[23]....
        /*01cc*/ 	.word	0x00001c30


	//   ....[24]....
        /*01d0*/ 	.word	0x00001ca0


	//   ....[25]....
        /*01d4*/ 	.word	0x00001cc0


	//   ....[26]....
        /*01d8*/ 	.word	0x00001d20


	//   ....[27]....
        /*01dc*/ 	.word	0x00001d30


	//   ....[28]....
        /*01e0*/ 	.word	0x00001d80


	//   ....[29]....
        /*01e4*/ 	.word	0x00001d90


	//   ....[30]....
        /*01e8*/ 	.word	0x00002530


	//   ....[31]....
        /*01ec*/ 	.word	0x00002540


	//   ....[32]....
        /*01f0*/ 	.word	0x000025d0


	//   ....[33]....
        /*01f4*/ 	.word	0x000025e0


	//   ....[34]....
        /*01f8*/ 	.word	0x00002640


	//   ....[35]....
        /*01fc*/ 	.word	0x00002670


	//   ....[36]....
        /*0200*/ 	.word	0x000026f0


	//   ....[37]....
        /*0204*/ 	.word	0x00002700


	//   ....[38]....
        /*0208*/ 	.word	0x00002750


	//   ....[39]....
        /*020c*/ 	.word	0x00002760


	//   ....[40]....
        /*0210*/ 	.word	0x00002a60


	//   ....[41]....
        /*0214*/ 	.word	0x00002a70


	//   ....[42]....
        /*0218*/ 	.word	0x00002b00


	//   ....[43]....
        /*021c*/ 	.word	0x00002b20


	//   ....[44]....
        /*0220*/ 	.word	0x00002b80


	//   ....[45]....
        /*0224*/ 	.word	0x00002ba0


	//   ....[46]....
        /*0228*/ 	.word	0x00002c00


	//   ....[47]....
        /*022c*/ 	.word	0x00002c40


	//   ....[48]....
        /*0230*/ 	.word	0x00002cc0


	//   ....[49]....
        /*0234*/ 	.word	0x00002ce0


	//   ....[50]....
        /*0238*/ 	.word	0x00003b40


	//   ....[51]....
        /*023c*/ 	.word	0x00003b50


	//   ....[52]....
        /*0240*/ 	.word	0x00003be0


	//   ....[53]....
        /*0244*/ 	.word	0x00003bf0


	//   ....[54]....
        /*0248*/ 	.word	0x00003c50


	//   ....[55]....
        /*024c*/ 	.word	0x00003c80


	//   ....[56]....
        /*0250*/ 	.word	0x00003d00


	//   ....[57]....
        /*0254*/ 	.word	0x00003d10


	//   ....[58]....
        /*0258*/ 	.word	0x00003d60


	//   ....[59]....
        /*025c*/ 	.word	0x00003d70


	//----- nvinfo : EIATTR_VRC_CTA_INIT_COUNT
	.align		4
.L_124:
        /*0260*/ 	.byte	0x02, 0x4a
	.zero		1
	.zero		1


	//----- nvinfo : EIATTR_EXIT_INSTR_OFFSETS
	.align		4
        /*0264*/ 	.byte	0x04, 0x1c
        /*0266*/ 	.short	(.L_126 - .L_125)


	//   ....[0]....
.L_125:
        /*0268*/ 	.word	0x00003fe0


	//   ....[1]....
        /*026c*/ 	.word	0x00004040


	//----- nvinfo : EIATTR_MAX_THREADS
	.align		4
.L_126:
        /*0270*/ 	.byte	0x04, 0x05
        /*0272*/ 	.short	(.L_128 - .L_127)
.L_127:
        /*0274*/ 	.word	0x00000100
        /*0278*/ 	.word	0x00000001
        /*027c*/ 	.word	0x00000001


	//----- nvinfo : EIATTR_CRS_STACK_SIZE
	.align		4
.L_128:
        /*0280*/ 	.byte	0x04, 0x1e
        /*0282*/ 	.short	(.L_130 - .L_129)
.L_129:
        /*0284*/ 	.word	0x00000000


	//----- nvinfo : EIATTR_CBANK_PARAM_SIZE
	.align		4
.L_130:
        /*0288*/ 	.byte	0x03, 0x19
        /*028a*/ 	.short	0x003e


	//----- nvinfo : EIATTR_PARAM_CBANK
	.align		4
        /*028c*/ 	.byte	0x04, 0x0a
        /*028e*/ 	.short	(.L_132 - .L_131)
	.align		4
.L_131:
        /*0290*/ 	.word	index@(.nv.constant0._ZN3cub18CUB_300001_SM_10006detail6reduce18DeviceReduceKernelINS2_10policy_hubIdjN4cuda3__47maximumIvEEE10Policy1000EPdjS8_dNS5_3std3__410__identityEEEvT0_PT3_T1_NS0_13GridEvenShareISI_EET2_T4_)
        /*0294*/ 	.short	0x0380
        /*0296*/ 	.short	0x003e


	//----- nvinfo : EIATTR_SW_WAR
	.align		4
.L_132:
        /*0298*/ 	.byte	0x04, 0x36
        /*029a*/ 	.short	(.L_134 - .L_133)
.L_133:
        /*029c*/ 	.word	0x00000008
.L_134:


//--------------------- .nv.info._ZN3cub18CUB_300001_SM_10006detail6reduce28DeviceReduceSingleTileKernelINS2_10policy_hubIdjN4cuda3__47maximumIvEEE10Policy1000EPdSB_jS8_ddNS5_3std3__410__identityEEEvT0_T1_T2_T3_T4_T6_ --------------------------
	.section	.nv.info._ZN3cub18CUB_300001_SM_10006detail6reduce28DeviceReduceSingleTileKernelINS2_10policy_hubIdjN4cuda3__47maximumIvEEE10Policy1000EPdSB_jS8_ddNS5_3std3__410__identityEEEvT0_T1_T2_T3_T4_T6_,"",@"SHT_CUDA_INFO"
	.sectionflags	@""
	.align	4


	//----- nvinfo : EIATTR_CUDA_API_VERSION
	.align		4
        /*0000*/ 	.byte	0x04, 0x37
        /*0002*/ 	.short	(.L_136 - .L_135)
.L_135:
        /*0004*/ 	.word	0x00000082


	//----- nvinfo : EIATTR_KPARAM_INFO
	.align		4
.L_136:
        /*0008*/ 	.byte	0x04, 0x17
        /*000a*/ 	.short	(.L_138 - .L_137)
.L_137:
        /*000c*/ 	.word	0x00000000
        /*0010*/ 	.short	0x0005
        /*0012*/ 	.short	0x0020
        /*0014*/ 	.byte	0x00, 0xf0, 0x05, 0x00


	//----- nvinfo : EIATTR_KPARAM_INFO
	.align		4
.L_138:
        /*0018*/ 	.byte	0x04, 0x17
        /*001a*/ 	.short	(.L_140 - .L_139)
.L_139:
        /*001c*/ 	.word	0x00000000
        /*0020*/ 	.short	0x0004
        /*0022*/ 	.short	0x0018
        /*0024*/ 	.byte	0x00, 0xf0, 0x21, 0x00


	//----- nvinfo : EIATTR_KPARAM_INFO
	.align		4
.L_140:
        /*0028*/ 	.byte	0x04, 0x17
        /*002a*/ 	.short	(.L_142 - .L_141)
.L_141:
        /*002c*/ 	.word	0x00000000
        /*0030*/ 	.short	0x0003
        /*0032*/ 	.short	0x0014
        /*0034*/ 	.byte	0x00, 0xf0, 0x05, 0x00


	//----- nvinfo : EIATTR_KPARAM_INFO
	.align		4
.L_142:
        /*0038*/ 	.byte	0x04, 0x17
        /*003a*/ 	.short	(.L_144 - .L_143)
.L_143:
        /*003c*/ 	.word	0x00000000
        /*0040*/ 	.short	0x0002
        /*0042*/ 	.short	0x0010
        /*0044*/ 	.byte	0x00, 0xf0, 0x11, 0x00


	//----- nvinfo : EIATTR_KPARAM_INFO
	.align		4
.L_144:
        /*0048*/ 	.byte	0x04, 0x17
        /*004a*/ 	.short	(.L_146 - .L_145)
.L_145:
        /*004c*/ 	.word	0x00000000
        /*0050*/ 	.short	0x0001
        /*0052*/ 	.short	0x0008
        /*0054*/ 	.byte	0x00, 0xf5, 0x21, 0x00


	//----- nvinfo : EIATTR_KPARAM_INFO
	.align		4
.L_146:
        /*0058*/ 	.byte	0x04, 0x17
        /*005a*/ 	.short	(.L_148 - .L_147)
.L_147:
        /*005c*/ 	.word	0x00000000
        /*0060*/ 	.short	0x0000
        /*0062*/ 	.short	0x0000
        /*0064*/ 	.byte	0x00, 0xf5, 0x21, 0x00


	//----- nvinfo : EIATTR_SPARSE_MMA_MASK
	.align		4
.L_148:
        /*0068*/ 	.byte	0x03, 0x50
        /*006a*/ 	.short	0x0000


	//----- nvinfo : EIATTR_MAXREG_COUNT
	.align		4
        /*006c*/ 	.byte	0x03, 0x1b
        /*006e*/ 	.short	0x00ff


	//----- nvinfo : EIATTR_NUM_BARRIERS
	.align		4
        /*0070*/ 	.byte	0x02, 0x4c
        /*0072*/ 	.byte	0x01
	.zero		1


	//----- nvinfo : EIATTR_MERCURY_ISA_VERSION
	.align		4
        /*0074*/ 	.byte	0x03, 0x5f
        /*0076*/ 	.short	0x0101


	//----- nvinfo : EIATTR_COOP_GROUP_MASK_REGIDS
	.align		4
        /*0078*/ 	.byte	0x04, 0x29
        /*007a*/ 	.short	(.L_150 - .L_149)


	//   ....[0]....
.L_149:
        /*007c*/ 	.word	0xffffffff


	//   ....[1]....
        /*0080*/ 	.word	0xffffffff


	//   ....[2]....
        /*0084*/ 	.word	0xffffffff


	//   ....[3]....
        /*0088*/ 	.word	0xffffffff


	//   ....[4]....
        /*008c*/ 	.word	0xffffffff


	//   ....[5]....
        /*0090*/ 	.word	0xffffffff


	//   ....[6]....
        /*0094*/ 	.word	0xffffffff


	//   ....[7]....
        /*0098*/ 	.word	0xffffffff


	//   ....[8]....
        /*009c*/ 	.word	0xffffffff


	//   ....[9]....
        /*00a0*/ 	.word	0xffffffff


	//   ....[10]....
        /*00a4*/ 	.word	0xffffffff


	//   ....[11]....
        /*00a8*/ 	.word	0xffffffff


	//   ....[12]....
        /*00ac*/ 	.word	0xffffffff


	//   ....[13]....
        /*00b0*/ 	.word	0xffffffff


	//   ....[14]....
        /*00b4*/ 	.word	0xffffffff


	//   ....[15]....
        /*00b8*/ 	.word	0xffffffff


	//   ....[16]....
        /*00bc*/ 	.word	0xffffffff


	//   ....[17]....
        /*00c0*/ 	.word	0xffffffff


	//   ....[18]....
        /*00c4*/ 	.word	0xffffffff


	//   ....[19]....
        /*00c8*/ 	.word	0xffffffff


	//   ....[20]....
        /*00cc*/ 	.word	0xffffffff


	//   ....[21]....
        /*00d0*/ 	.word	0xffffffff


	//   ....[22]....
        /*00d4*/ 	.word	0xffffffff


	//   ....[23]....
        /*00d8*/ 	.word	0xffffffff


	//   ....[24]....
        /*00dc*/ 	.word	0xffffffff


	//   ....[25]....
        /*00e0*/ 	.word	0xffffffff


	//   ....[26]....
        /*00e4*/ 	.word	0xffffffff


	//   ....[27]....
        /*00e8*/ 	.word	0xffffffff


	//   ....[28]....
        /*00ec*/ 	.word	0xffffffff


	//   ....[29]....
        /*00f0*/ 	.word	0xffffffff


	//   ....[30]....
        /*00f4*/ 	.word	0xffffffff


	//   ....[31]....
        /*00f8*/ 	.word	0xffffffff


	//   ....[32]....
        /*00fc*/ 	.word	0xffffffff


	//   ....[33]....
        /*0100*/ 	.word	0xffffffff


	//   ....[34]....
        /*0104*/ 	.word	0xffffffff


	//   ....[35]....
        /*0108*/ 	.word	0xffffffff


	//   ....[36]....
        /*010c*/ 	.word	0xffffffff


	//   ....[37]....
        /*0110*/ 	.word	0xffffffff


	//   ....[38]....
        /*0114*/ 	.word	0xffffffff


	//   ....[39]....
        /*0118*/ 	.word	0xffffffff


	//   ....[40]....
        /*011c*/ 	.word	0xffffffff


	//   ....[41]....
        /*0120*/ 	.word	0xffffffff


	//   ....[42]....
        /*0124*/ 	.word	0xffffffff


	//   ....[43]....
        /*0128*/ 	.word	0xffffffff


	//   ....[44]....
        /*012c*/ 	.word	0xffffffff


	//   ....[45]....
        /*0130*/ 	.word	0xffffffff


	//   ....[46]....
        /*0134*/ 	.word	0xffffffff


	//   ....[47]....
        /*0138*/ 	.word	0xffffffff


	//   ....[48]....
        /*013c*/ 	.word	0xffffffff


	//   ....[49]....
        /*0140*/ 	.word	0xffffffff


	//   ....[50]....
        /*0144*/ 	.word	0xffffffff


	//   ....[51]....
        /*0148*/ 	.word	0xffffffff


	//   ....[52]....
        /*014c*/ 	.word	0xffffffff


	//   ....[53]....
        /*0150*/ 	.word	0xffffffff


	//   ....[54]....
        /*0154*/ 	.word	0xffffffff


	//   ....[55]....
        /*0158*/ 	.word	0xffffffff


	//   ....[56]....
        /*015c*/ 	.word	0xffffffff


	//   ....[57]....
        /*0160*/ 	.word	0xffffffff


	//   ....[58]....
        /*0164*/ 	.word	0xffffffff


	//   ....[59]....
        /*0168*/ 	.word	0xffffffff


	//----- nvinfo : EIATTR_COOP_GROUP_INSTR_OFFSETS
	.align		4
.L_150:
        /*016c*/ 	.byte	0x04, 0x28
        /*016e*/ 	.short	(.L_152 - .L_151)


	//   ....[0]....
.L_151:
        /*0170*/ 	.word	0x00000cb0


	//   ....[1]....
        /*0174*/ 	.word	0x00000cc0


	//   ....[2]....
        /*0178*/ 	.word	0x00000d50


	//   ....[3]....
        /*017c*/ 	.word	0x00000d90


	//   ....[4]....
        /*0180*/ 	.word	0x00000e10


	//   ....[5]....
        /*0184*/ 	.word	0x00000e40


	//   ....[6]....
        /*0188*/ 	.word	0x00000e90


	//   ....[7]....
        /*018c*/ 	.word	0x00000ec0


	//   ....[8]....
        /*0190*/ 	.word	0x00000f10


	//   ....[9]....
        /*0194*/ 	.word	0x00000f40


	//   ....[10]....
        /*0198*/ 	.word	0x00001240


	//   ....[11]....
        /*019c*/ 	.word	0x00001250


	//   ....[12]....
        /*01a0*/ 	.word	0x000012e0


	//   ....[13]....
        /*01a4*/ 	.word	0x00001310


	//   ....[14]....
        /*01a8*/ 	.word	0x00001370


	//   ....[15]....
        /*01ac*/ 	.word	0x000013a0


	//   ....[16]....
        /*01b0*/ 	.word	0x00001400


	//   ....[17]....
        /*01b4*/ 	.word	0x00001440


	//   ....[18]....
        /*01b8*/ 	.word	0x000014b0


	//   ....[19]....
        /*01bc*/ 	.word	0x000014f0


	//   ....[20]....
        /*01c0*/ 	.word	0x00002180


	//   ....[21]....
        /*01c4*/ 	.word	0x00002190


	//   ....[22]....
        /*01c8*/ 	.word	0x00002220


	//   ....[23]....
        /*01cc*/ 	.word	0x00002250


	//   ....[24]....
        /*01d0*/ 	.word	0x000022c0


	//   ....[25]....
        /*01d4*/ 	.word	0x000022e0


	//   ....[26]....
        /*01d8*/ 	.word	0x00002340


	//   ....[27]....
        /*01dc*/ 	.word	0x00002350


	//   ....[28]....
        /*01e0*/ 	.word	0x000023a0


	//   ....[29]....
        /*01e4*/ 	.word	0x000023b0


	//   ....[30]....
        /*01e8*/ 	.word	0x000031c0


	//   ....[31]....
        /*01ec*/ 	.word	0x000031d0


	//   ....[32]....
        /*01f0*/ 	.word	0x00003260


	//   ....[33]....
        /*01f4*/ 	.word	0x000032a0


	//   ....[34]....
        /*01f8*/ 	.word	0x00003320


	//   ....[35]....
        /*01fc*/ 	.word	0x00003360


	//   ....[36]....
        /*0200*/ 	.word	0x000033c0


	//   ....[37]....
        /*0204*/ 	.word	0x000033f0


	//   ....[38]....
        /*0208*/ 	.word	0x00003440


	//   ....[39]....
        /*020c*/ 	.word	0x00003470


	//   ....[40]....
        /*0210*/ 	.word	0x00003750


	//   ....[41]....
        /*0214*/ 	.word	0x00003760


	//   ....[42]....
        /*0218*/ 	.word	0x000037f0


	//   ....[43]....
        /*021c*/ 	.word	0x00003820


	//   ....[44]....
        /*0220*/ 	.word	0x00003870


	//   ....[45]....
        /*0224*/ 	.word	0x000038a0


	//   ....[46]....
        /*0228*/ 	.word	0x00003910


	//   ....[47]....
        /*022c*/ 	.word	0x00003950


	//   ....[48]....
        /*0230*/ 	.word	0x000039c0


	//   ....[49]....
        /*0234*/ 	.word	0x000039f0


	//   ....[50]....
        /*0238*/ 	.word	0x00004730


	//   ....[51]....
        /*023c*/ 	.word	0x00004740


	//   ....[52]....
        /*0240*/ 	.word	0x000047d0


	//   ....[53]....
        /*0244*/ 	.word	0x00004800


	//   ....[54]....
        /*0248*/ 	.word	0x00004870


	//   ....[55]....
        /*024c*/ 	.word	0x00004890


	//   ....[56]....
        /*0250*/ 	.word	0x000048f0


	//   ....[57]....
        /*0254*/ 	.word	0x00004900


	//   ....[58]....
        /*0258*/ 	.word	0x00004950


	//   ....[59]....
        /*025c*/ 	.word	0x00004960


	//----- nvinfo : EIATTR_VRC_CTA_INIT_COUNT
	.align		4
.L_152:
        /*0260*/ 	.byte	0x02, 0x4a
	.zero		1
	.zero		1


	//----- nvinfo : EIATTR_EXIT_INSTR_OFFSETS
	.align		4
        /*0264*/ 	.byte	0x04, 0x1c
        /*0266*/ 	.short	(.L_154 - .L_153)


	//   ....[0]....
.L_153:
        /*0268*/ 	.word	0x00000080


	//   ....[1]....
        /*026c*/ 	.word	0x000000c0


	//   ....[2]....
        /*0270*/ 	.word	0x00004bd0


	//   ....[3]....
        /*0274*/ 	.word	0x00004c50


	//----- nvinfo : EIATTR_MAX_THREADS
	.align		4
.L_154:
        /*0278*/ 	.byte	0x04, 0x05
        /*027a*/ 	.short	(.L_156 - .L_155)
.L_155:
        /*027c*/ 	.word	0x00000100
        /*0280*/ 	.word	0x00000001
        /*0284*/ 	.word	0x00000001


	//----- nvinfo : EIATTR_CRS_STACK_SIZE
	.align		4
.L_156:
        /*0288*/ 	.byte	0x04, 0x1e
        /*028a*/ 	.short	(.L_158 - .L_157)
.L_157:
        /*028c*/ 	.word	0x00000000


	//----- nvinfo : EIATTR_CBANK_PARAM_SIZE
	.align		4
.L_158:
        /*0290*/ 	.byte	0x03, 0x19
        /*0292*/ 	.short	0x0021


	//----- nvinfo : EIATTR_PARAM_CBANK
	.align		4
        /*0294*/ 	.byte	0x04, 0x0a
        /*0296*/ 	.short	(.L_160 - .L_159)
	.align		4
.L_159:
        /*0298*/ 	.word	index@(.nv.constant0._ZN3cub18CUB_300001_SM_10006detail6reduce28DeviceReduceSingleTileKernelINS2_10policy_hubIdjN4cuda3__47maximumIvEEE10Policy1000EPdSB_jS8_ddNS5_3std3__410__identityEEEvT0_T1_T2_T3_T4_T6_)
        /*029c*/ 	.short	0x0380
        /*029e*/ 	.short	0x0021


	//----- nvinfo : EIATTR_SW_WAR
	.align		4
.L_160:
        /*02a0*/ 	.byte	0x04, 0x36
        /*02a2*/ 	.short	(.L_162 - .L_161)
.L_161:
        /*02a4*/ 	.word	0x00000008
.L_162:


//--------------------- .nv.info._ZN3cub18CUB_300001_SM_10006detail11EmptyKernelIvEEvv --------------------------
	.section	.nv.info._ZN3cub18CUB_300001_SM_10006detail11EmptyKernelIvEEvv,"",@"SHT_CUDA_INFO"
	.sectionflags	@""
	.align	4


	//----- nvinfo : EIATTR_CUDA_API_VERSION
	.align		4
        /*0000*/ 	.byte	0x04, 0x37
        /*0002*/ 	.short	(.L_164 - .L_163)
.L_163:
        /*0004*/ 	.word	0x00000082


	//----- nvinfo : EIATTR_SPARSE_MMA_MASK
	.align		4
.L_164:
        /*0008*/ 	.byte	0x03, 0x50
        /*000a*/ 	.short	0x0000


	//----- nvinfo : EIATTR_MAXREG_COUNT
	.align		4
        /*000c*/ 	.byte	0x03, 0x1b
        /*000e*/ 	.short	0x00ff


	//----- nvinfo : EIATTR_MERCURY_ISA_VERSION
	.align		4
        /*0010*/ 	.byte	0x03, 0x5f
        /*0012*/ 	.short	0x0101


	//----- nvinfo : EIATTR_VRC_CTA_INIT_COUNT
	.align		4
        /*0014*/ 	.byte	0x02, 0x4a
	.zero		1
	.zero		1


	//----- nvinfo : EIATTR_EXIT_INSTR_OFFSETS
	.align		4
        /*0018*/ 	.byte	0x04, 0x1c
        /*001a*/ 	.short	(.L_166 - .L_165)


	//   ....[0]....
.L_165:
        /*001c*/ 	.word	0x00000010


	//----- nvinfo : EIATTR_SW_WAR
	.align		4
.L_166:
        /*0020*/ 	.byte	0x04, 0x36
        /*0022*/ 	.short	(.L_168 - .L_167)
.L_167:
        /*0024*/ 	.word	0x00000008
.L_168:


//--------------------- .nv.info._Z10matrixDiffPdS_i --------------------------
	.section	.nv.info._Z10matrixDiffPdS_i,"",@"SHT_CUDA_INFO"
	.sectionflags	@""
	.align	4


	//----- nvinfo : EIATTR_CUDA_API_VERSION
	.align		4
        /*0000*/ 	.byte	0x04, 0x37
        /*0002*/ 	.short	(.L_170 - .L_169)
.L_169:
        /*0004*/ 	.word	0x00000082


	//----- nvinfo : EIATTR_KPARAM_INFO
	.align		4
.L_170:
        /*0008*/ 	.byte	0x04, 0x17
        /*000a*/ 	.short	(.L_172 - .L_171)
.L_171:
        /*000c*/ 	.word	0x00000000
        /*0010*/ 	.short	0x0002
        /*0012*/ 	.short	0x0010
        /*0014*/ 	.byte	0x00, 0xf0, 0x11, 0x00


	//----- nvinfo : EIATTR_KPARAM_INFO
	.align		4
.L_172:
        /*0018*/ 	.byte	0x04, 0x17
        /*001a*/ 	.short	(.L_174 - .L_173)
.L_173:
        /*001c*/ 	.word	0x00000000
        /*0020*/ 	.short	0x0001
        /*0022*/ 	.short	0x0008
        /*0024*/ 	.byte	0x00, 0xf5, 0x21, 0x00


	//----- nvinfo : EIATTR_KPARAM_INFO
	.align		4
.L_174:
        /*0028*/ 	.byte	0x04, 0x17
        /*002a*/ 	.short	(.L_176 - .L_175)
.L_175:
        /*002c*/ 	.word	0x00000000
        /*0030*/ 	.short	0x0000
        /*0032*/ 	.short	0x0000
        /*0034*/ 	.byte	0x00, 0xf5, 0x21, 0x00


	//----- nvinfo : EIATTR_SPARSE_MMA_MASK
	.align		4
.L_176:
        /*0038*/ 	.byte	0x03, 0x50
        /*003a*/ 	.short	0x0000


	//----- nvinfo : EIATTR_MAXREG_COUNT
	.align		4
        /*003c*/ 	.byte	0x03, 0x1b
        /*003e*/ 	.short	0x00ff


	//----- nvinfo : EIATTR_MERCURY_ISA_VERSION
	.align		4
        /*0040*/ 	.byte	0x03, 0x5f
        /*0042*/ 	.short	0x0101


	//----- nvinfo : EIATTR_VRC_CTA_INIT_COUNT
	.align		4
        /*0044*/ 	.byte	0x02, 0x4a
	.zero		1
	.zero		1


	//----- nvinfo : EIATTR_EXIT_INSTR_OFFSETS
	.align		4
        /*0048*/ 	.byte	0x04, 0x1c
        /*004a*/ 	.short	(.L_178 - .L_177)


	//   ....[0]....
.L_177:
        /*004c*/ 	.word	0x00000150


	//----- nvinfo : EIATTR_CBANK_PARAM_SIZE
	.align		4
.L_178:
        /*0050*/ 	.byte	0x03, 0x19
        /*0052*/ 	.short	0x0014


	//----- nvinfo : EIATTR_PARAM_CBANK
	.align		4
        /*0054*/ 	.byte	0x04, 0x0a
        /*0056*/ 	.short	(.L_180 - .L_179)
	.align		4
.L_179:
        /*0058*/ 	.word	index@(.nv.constant0._Z10matrixDiffPdS_i)
        /*005c*/ 	.short	0x0380
        /*005e*/ 	.short	0x0014


	//----- nvinfo : EIATTR_SW_WAR
	.align		4
.L_180:
        /*0060*/ 	.byte	0x04, 0x36
        /*0062*/ 	.short	(.L_182 - .L_181)
.L_181:
        /*0064*/ 	.word	0x00000008
.L_182:


//--------------------- .nv.info._Z10calcMatrixPdS_i --------------------------
	.section	.nv.info._Z10calcMatrixPdS_i,"",@"SHT_CUDA_INFO"
	.sectionflags	@""
	.align	4


	//----- nvinfo : EIATTR_CUDA_API_VERSION
	.align		4
        /*0000*/ 	.byte	0x04, 0x37
        /*0002*/ 	.short	(.L_184 - .L_183)
.L_183:
        /*0004*/ 	.word	0x00000082


	//----- nvinfo : EIATTR_KPARAM_INFO
	.align		4
.L_184:
        /*0008*/ 	.byte	0x04, 0x17
        /*000a*/ 	.short	(.L_186 - .L_185)
.L_185:
        /*000c*/ 	.word	0x00000000
        /*0010*/ 	.short	0x0002
        /*0012*/ 	.short	0x0010
        /*0014*/ 	.byte	0x00, 0xf0, 0x11, 0x00


	//----- nvinfo : EIATTR_KPARAM_INFO
	.align		4
.L_186:
        /*0018*/ 	.byte	0x04, 0x17
        /*001a*/ 	.short	(.L_188 - .L_187)
.L_187:
        /*001c*/ 	.word	0x00000000
        /*0020*/ 	.short	0x0001
        /*0022*/ 	.short	0x0008
        /*0024*/ 	.byte	0x00, 0xf5, 0x21, 0x00


	//----- nvinfo : EIATTR_KPARAM_INFO
	.align		4
.L_188:
        /*0028*/ 	.byte	0x04, 0x17
        /*002a*/ 	.short	(.L_190 - .L_189)
.L_189:
        /*002c*/ 	.word	0x00000000
        /*0030*/ 	.short	0x0000
        /*0032*/ 	.short	0x0000
        /*0034*/ 	.byte	0x00, 0xf5, 0x21, 0x00


	//----- nvinfo : EIATTR_SPARSE_MMA_MASK
	.align		4
.L_190:
        /*0038*/ 	.byte	0x03, 0x50
        /*003a*/ 	.short	0x0000


	//----- nvinfo : EIATTR_MAXREG_COUNT
	.align		4
        /*003c*/ 	.byte	0x03, 0x1b
        /*003e*/ 	.short	0x00ff


	//----- nvinfo : EIATTR_MERCURY_ISA_VERSION
	.align		4
        /*0040*/ 	.byte	0x03, 0x5f
        /*0042*/ 	.short	0x0101


	//----- nvinfo : EIATTR_VRC_CTA_INIT_COUNT
	.align		4
        /*0044*/ 	.byte	0x02, 0x4a
	.zero		1
	.zero		1


	//----- nvinfo : EIATTR_EXIT_INSTR_OFFSETS
	.align		4
        /*0048*/ 	.byte	0x04, 0x1c
        /*004a*/ 	.short	(.L_192 - .L_191)


	//   ....[0]....
.L_191:
        /*004c*/ 	.word	0x000000f0


	//   ....[1]....
        /*0050*/ 	.word	0x00000290


	//----- nvinfo : EIATTR_CBANK_PARAM_SIZE
	.align		4
.L_192:
        /*0054*/ 	.byte	0x03, 0x19
        /*0056*/ 	.short	0x0014


	//----- nvinfo : EIATTR_PARAM_CBANK
	.align		4
        /*0058*/ 	.byte	0x04, 0x0a
        /*005a*/ 	.short	(.L_194 - .L_193)
	.align		4
.L_193:
        /*005c*/ 	.word	index@(.nv.constant0._Z10calcMatrixPdS_i)
        /*0060*/ 	.short	0x0380
        /*0062*/ 	.short	0x0014


	//----- nvinfo : EIATTR_SW_WAR
	.align		4
.L_194:
        /*0064*/ 	.byte	0x04, 0x36
        /*0066*/ 	.short	(.L_196 - .L_195)
.L_195:
        /*0068*/ 	.word	0x00000008
.L_196:


//--------------------- .nv.info._Z10setBordersPdi --------------------------
	.section	.nv.info._Z10setBordersPdi,"",@"SHT_CUDA_INFO"
	.sectionflags	@""
	.align	4


	//----- nvinfo : EIATTR_CUDA_API_VERSION
	.align		4
        /*0000*/ 	.byte	0x04, 0x37
        /*0002*/ 	.short	(.L_198 - .L_197)
.L_197:
        /*0004*/ 	.word	0x00000082


	//----- nvinfo : EIATTR_KPARAM_INFO
	.align		4
.L_198:
        /*0008*/ 	.byte	0x04, 0x17
        /*000a*/ 	.short	(.L_200 - .L_199)
.L_199:
        /*000c*/ 	.word	0x00000000
        /*0010*/ 	.short	0x0001
        /*0012*/ 	.short	0x0008
        /*0014*/ 	.byte	0x00, 0xf0, 0x11, 0x00


	//----- nvinfo : EIATTR_KPARAM_INFO
	.align		4
.L_200:
        /*0018*/ 	.byte	0x04, 0x17
        /*001a*/ 	.short	(.L_202 - .L_201)
.L_201:
        /*001c*/ 	.word	0x00000000
        /*0020*/ 	.short	0x0000
        /*0022*/ 	.short	0x0000
        /*0024*/ 	.byte	0x00, 0xf5, 0x21, 0x00


	//----- nvinfo : EIATTR_SPARSE_MMA_MASK
	.align		4
.L_202:
        /*0028*/ 	.byte	0x03, 0x50
        /*002a*/ 	.short	0x0000


	//----- nvinfo : EIATTR_MAXREG_COUNT
	.align		4
        /*002c*/ 	.byte	0x03, 0x1b
        /*002e*/ 	.short	0x00ff


	//----- nvinfo : EIATTR_MERCURY_ISA_VERSION
	.align		4
        /*0030*/ 	.byte	0x03, 0x5f
        /*0032*/ 	.short	0x0101


	//----- nvinfo : EIATTR_VRC_CTA_INIT_COUNT
	.align		4
        /*0034*/ 	.byte	0x02, 0x4a
	.zero		1
	.zero		1


	//----- nvinfo : EIATTR_EXIT_INSTR_OFFSETS
	.align		4
        /*0038*/ 	.byte	0x04, 0x1c
        /*003a*/ 	.short	(.L_204 - .L_203)


	//   ....[0]....
.L_203:
        /*003c*/ 	.word	0x00000070


	//   ....[1]....
        /*0040*/ 	.word	0x000002d0


	//----- nvinfo : EIATTR_CRS_STACK_SIZE
	.align		4
.L_204:
        /*0044*/ 	.byte	0x04, 0x1e
        /*0046*/ 	.short	(.L_206 - .L_205)
.L_205:
        /*0048*/ 	.word	0x00000000


	//----- nvinfo : EIATTR_CBANK_PARAM_SIZE
	.align		4
.L_206:
        /*004c*/ 	.byte	0x03, 0x19
        /*004e*/ 	.short	0x000c


	//----- nvinfo : EIATTR_PARAM_CBANK
	.align		4
        /*0050*/ 	.byte	0x04, 0x0a
        /*0052*/ 	.short	(.L_208 - .L_207)
	.align		4
.L_207:
        /*0054*/ 	.word	index@(.nv.constant0._Z10setBordersPdi)
        /*0058*/ 	.short	0x0380
        /*005a*/ 	.short	0x000c


	//----- nvinfo : EIATTR_SW_WAR
	.align		4
.L_208:
        /*005c*/ 	.byte	0x04, 0x36
        /*005e*/ 	.short	(.L_210 - .L_209)
.L_209:
        /*0060*/ 	.word	0x00000008
.L_210:


//--------------------- .nv.info._Z8makeGridPdi   --------------------------
	.section	.nv.info._Z8makeGridPdi,"",@"SHT_CUDA_INFO"
	.sectionflags	@""
	.align	4


	//----- nvinfo : EIATTR_CUDA_API_VERSION
	.align		4
        /*0000*/ 	.byte	0x04, 0x37
        /*0002*/ 	.short	(.L_212 - .L_211)
.L_211:
        /*0004*/ 	.word	0x00000082


	//----- nvinfo : EIATTR_KPARAM_INFO
	.align		4
.L_212:
        /*0008*/ 	.byte	0x04, 0x17
        /*000a*/ 	.short	(.L_214 - .L_213)
.L_213:
        /*000c*/ 	.word	0x00000000
        /*0010*/ 	.short	0x0001
        /*0012*/ 	.short	0x0008
        /*0014*/ 	.byte	0x00, 0xf0, 0x11, 0x00


	//----- nvinfo : EIATTR_KPARAM_INFO
	.align		4
.L_214:
        /*0018*/ 	.byte	0x04, 0x17
        /*001a*/ 	.short	(.L_216 - .L_215)
.L_215:
        /*001c*/ 	.word	0x00000000
        /*0020*/ 	.short	0x0000
        /*0022*/ 	.short	0x0000
        /*0024*/ 	.byte	0x00, 0xf5, 0x21, 0x00


	//----- nvinfo : EIATTR_SPARSE_MMA_MASK
	.align		4
.L_216:
        /*0028*/ 	.byte	0x03, 0x50
        /*002a*/ 	.short	0x0000


	//----- nvinfo : EIATTR_MAXREG_COUNT
	.align		4
        /*002c*/ 	.byte	0x03, 0x1b
        /*002e*/ 	.short	0x00ff


	//----- nvinfo : EIATTR_MERCURY_ISA_VERSION
	.align		4
        /*0030*/ 	.byte	0x03, 0x5f
        /*0032*/ 	.short	0x0101


	//----- nvinfo : EIATTR_VRC_CTA_INIT_COUNT
	.align		4
        /*0034*/ 	.byte	0x02, 0x4a
	.zero		1
	.zero		1


	//----- nvinfo : EIATTR_EXIT_INSTR_OFFSETS
	.align		4
        /*0038*/ 	.byte	0x04, 0x1c
        /*003a*/ 	.short	(.L_218 - .L_217)


	//   ....[0]....
.L_217:
        /*003c*/ 	.word	0x000000c0


	//   ....[1]....
        /*0040*/ 	.word	0x00000120


	//----- nvinfo : EIATTR_CBANK_PARAM_SIZE
	.align		4
.L_218:
        /*0044*/ 	.byte	0x03, 0x19
        /*0046*/ 	.short	0x000c


	//----- nvinfo : EIATTR_PARAM_CBANK
	.align		4
        /*0048*/ 	.byte	0x04, 0x0a
        /*004a*/ 	.short	(.L_220 - .L_219)
	.align		4
.L_219:
        /*004c*/ 	.word	index@(.nv.constant0._Z8makeGridPdi)
        /*0050*/ 	.short	0x0380
        /*0052*/ 	.short	0x000c


	//----- nvinfo : EIATTR_SW_WAR
	.align		4
.L_220:
        /*0054*/ 	.byte	0x04, 0x36
        /*0056*/ 	.short	(.L_222 - .L_221)
.L_221:
        /*0058*/ 	.word	0x00000008
.L_222:


//--------------------- .nv.callgraph             --------------------------
	.section	.nv.callgraph,"",@"SHT_CUDA_CALLGRAPH"
	.align	4
	.sectionentsize	8
	.align		4
        /*0000*/ 	.word	0x00000000
	.align		4
        /*0004*/ 	.word	0xffffffff
	.align		4
        /*0008*/ 	.word	0x00000000
	.align		4
        /*000c*/ 	.word	0xfffffffe
	.align		4
        /*0010*/ 	.word	0x00000000
	.align		4
        /*0014*/ 	.word	0xfffffffd
	.align		4
        /*0018*/ 	.word	0x00000000
	.align		4
        /*001c*/ 	.word	0xfffffffc


//--------------------- .nv.constant4             --------------------------
	.section	.nv.constant4,"a",@progbits
	.align	8
	.align		8
.nv.constant4:
        /*0000*/ 	.dword	_ZN34_INTERNAL_91bc0240_4_k_cu_dcefd96c4cuda3std3__45__cpo5beginE
	.align		8
        /*0008*/ 	.dword	_ZN34_INTERNAL_91bc0240_4_k_cu_dcefd96c4cuda3std3__45__cpo3endE
	.align		8
        /*0010*/ 	.dword	_ZN34_INTERNAL_91bc0240_4_k_cu_dcefd96c4cuda3std3__45__cpo6cbeginE
	.align		8
        /*0018*/ 	.dword	_ZN34_INTERNAL_91bc0240_4_k_cu_dcefd96c4cuda3std3__45__cpo4cendE
	.align		8
        /*0020*/ 	.dword	_ZN34_INTERNAL_91bc0240_4_k_cu_dcefd96c4cuda3std3__45__cpo6rbeginE
	.align		8
        /*0028*/ 	.dword	_ZN34_INTERNAL_91bc0240_4_k_cu_dcefd96c4cuda3std3__45__cpo4rendE
	.align		8
        /*0030*/ 	.dword	_ZN34_INTERNAL_91bc0240_4_k_cu_dcefd96c4cuda3std3__45__cpo7crbeginE
	.align		8
        /*0038*/ 	.dword	_ZN34_INTERNAL_91bc0240_4_k_cu_dcefd96c4cuda3std3__45__cpo5crendE
	.align		8
        /*0040*/ 	.dword	_ZN34_INTERNAL_91bc0240_4_k_cu_dcefd96c4cuda3std3__436_GLOBAL__N__91bc0240_4_k_cu_dcefd96c6ignoreE
	.align		8
        /*0048*/ 	.dword	_ZN34_INTERNAL_91bc0240_4_k_cu_dcefd96c4cuda3std3__419piecewise_constructE
	.align		8
        /*0050*/ 	.dword	_ZN34_INTERNAL_91bc0240_4_k_cu_dcefd96c4cuda3std3__48in_placeE
	.align		8
        /*0058*/ 	.dword	_ZN34_INTERNAL_91bc0240_4_k_cu_dcefd96c4cuda3std3__420unreachable_sentinelE
	.align		8
        /*0060*/ 	.dword	_ZN34_INTERNAL_91bc0240_4_k_cu_dcefd96c4cuda3std3__47nulloptE
	.align		8
        /*0068*/ 	.dword	_ZN34_INTERNAL_91bc0240_4_k_cu_dcefd96c4cuda3std6ranges3__45__cpo4swapE
	.align		8
        /*0070*/ 	.dword	_ZN34_INTERNAL_91bc0240_4_k_cu_dcefd96c4cuda3std6ranges3__45__cpo9iter_moveE
	.align		8
        /*0078*/ 	.dword	_ZN34_INTERNAL_91bc0240_4_k_cu_dcefd96c4cuda3std6ranges3__45__cpo5beginE
	.align		8
        /*0080*/ 	.dword	_ZN34_INTERNAL_91bc0240_4_k_cu_dcefd96c4cuda3std6ranges3__45__cpo3endE
	.align		8
        /*0088*/ 	.dword	_ZN34_INTERNAL_91bc0240_4_k_cu_dcefd96c4cuda3std6ranges3__45__cpo6cbeginE
	.align		8
        /*0090*/ 	.dword	_ZN34_INTERNAL_91bc0240_4_k_cu_dcefd96c4cuda3std6ranges3__45__cpo4cendE
	.align		8
        /*0098*/ 	.dword	_ZN34_INTERNAL_91bc0240_4_k_cu_dcefd96c4cuda3std6ranges3__45__cpo7advanceE
	.align		8
        /*00a0*/ 	.dword	_ZN34_INTERNAL_91bc0240_4_k_cu_dcefd96c4cuda3std6ranges3__45__cpo9iter_swapE
	.align		8
        /*00a8*/ 	.dword	_ZN34_INTERNAL_91bc0240_4_k_cu_dcefd96c4cuda3std6ranges3__45__cpo4nextE
	.align		8
        /*00b0*/ 	.dword	_ZN34_INTERNAL_91bc0240_4_k_cu_dcefd96c4cuda3std6ranges3__45__cpo4prevE
	.align		8
        /*00b8*/ 	.dword	_ZN34_INTERNAL_91bc0240_4_k_cu_dcefd96c4cuda3std6ranges3__45__cpo4dataE
	.align		8
        /*00c0*/ 	.dword	_ZN34_INTERNAL_91bc0240_4_k_cu_dcefd96c4cuda3std6ranges3__45__cpo5cdataE
	.align		8
        /*00c8*/ 	.dword	_ZN34_INTERNAL_91bc0240_4_k_cu_dcefd96c4cuda3std6ranges3__45__cpo4sizeE
	.align		8
        /*00d0*/ 	.dword	_ZN34_INTERNAL_91bc0240_4_k_cu_dcefd96c4cuda3std6ranges3__45__cpo5ssizeE
	.align		8
        /*00d8*/ 	.dword	_ZN34_INTERNAL_91bc0240_4_k_cu_dcefd96c4cuda3std6ranges3__45__cpo8distanceE
	.align		8
        /*00e0*/ 	.dword	_ZN34_INTERNAL_91bc0240_4_k_cu_dcefd96c6thrust24THRUST_300001_SM_1000_NS6system6detail10sequential3seqE


//--------------------- .text._ZN3cub18CUB_300001_SM_10006detail6reduce28DeviceReduceSingleTileKernelINS2_10policy_hubIdjN4cuda3__47maximumIvEEE10Policy1000EPdSB_iS8_ddNS5_3std3__410__identityEEEvT0_T1_T2_T3_T4_T6_ --------------------------
	.section	.text._ZN3cub18CUB_300001_SM_10006detail6reduce28DeviceReduceSingleTileKernelINS2_10policy_hubIdjN4cuda3__47maximumIvEEE10Policy1000EPdSB_iS8_ddNS5_3std3__410__identityEEEvT0_T1_T2_T3_T4_T6_,"ax",@progbits
	.align	128
        .global         _ZN3cub18CUB_300001_SM_10006detail6reduce28DeviceReduceSingleTileKernelINS2_10policy_hubIdjN4cuda3__47maximumIvEEE10Policy1000EPdSB_iS8_ddNS5_3std3__410__identityEEEvT0_T1_T2_T3_T4_T6_
        .type           _ZN3cub18CUB_300001_SM_10006detail6reduce28DeviceReduceSingleTileKernelINS2_10policy_hubIdjN4cuda3__47maximumIvEEE10Policy1000EPdSB_iS8_ddNS5_3std3__410__identityEEEvT0_T1_T2_T3_T4_T6_,@function
        .size           _ZN3cub18CUB_300001_SM_10006detail6reduce28DeviceReduceSingleTileKernelINS2_10policy_hubIdjN4cuda3__47maximumIvEEE10Policy1000EPdSB_iS8_ddNS5_3std3__410__identityEEEvT0_T1_T2_T3_T4_T6_,(.L_x_159 - _ZN3cub18CUB_300001_SM_10006detail6reduce28DeviceReduceSingleTileKernelINS2_10policy_hubIdjN4cuda3__47maximumIvEEE10Policy1000EPdSB_iS8_ddNS5_3std3__410__identityEEEvT0_T1_T2_T3_T4_T6_)
        .other          _ZN3cub18CUB_300001_SM_10006detail6reduce28DeviceReduceSingleTileKernelINS2_10policy_hubIdjN4cuda3__47maximumIvEEE10Policy1000EPdSB_iS8_ddNS5_3std3__410__identityEEEvT0_T1_T2_T3_T4_T6_,@"STO_CUDA_ENTRY STV_DEFAULT"
_ZN3cub18CUB_300001_SM_10006detail6reduce28DeviceReduceSingleTileKernelINS2_10policy_hubIdjN4cuda3__47maximumIvEEE10Policy1000EPdSB_iS8_ddNS5_3std3__410__identityEEEvT0_T1_T2_T3_T4_T6_:
.text._ZN3cub18CUB_300001_SM_10006detail6reduce28DeviceReduceSingleTileKernelINS2_10policy_hubIdjN4cuda3__47maximumIvEEE10Policy1000EPdSB_iS8_ddNS5_3std3__410__identityEEEvT0_T1_T2_T3_T4_T6_:
[----:B------:R-:W-:Y:S01]  /*0000*/  LDC R1, c[0x0][0x37c] ;  /* 0x0000df00ff017b82 */ /* 0x000fe20000000800 */
[----:B------:R-:W0:Y:S01]  /*0010*/  LDCU UR4, c[0x0][0x390] ;  /* 0x00007200ff0477ac */ /* 0x000e220008000800 */
[----:B------:R-:W1:Y:S01]  /*0020*/  LDCU.64 UR6, c[0x0][0x358] ;  /* 0x00006b00ff0677ac */ /* 0x000e620008000a00 */
[----:B0-----:R-:W-:-:S05]  /*0030*/  IMAD.U32 R4, RZ, RZ, UR4 ;  /* 0x00000004ff047e24 */ /* 0x001fca000f8e00ff */
[----:B------:R-:W-:-:S13]  /*0040*/  ISETP.NE.AND P0, PT, R4, RZ, PT ;  /* 0x000000ff0400720c */ /* 0x000fda0003f05270 */
[----:B-1----:R-:W-:Y:S05]  /*0050*/  @P0 BRA `(.L_x_0) ;  /* 0x00000000001c0947 */ /* 0x002fea0003800000 */
[----:B------:R-:W0:Y:S02]  /*0060*/  S2R R0, SR_TID.X ;  /* 0x0000000000007919 */ /* 0x000e240000002100 */
[----:B0-----:R-:W-:-:S13]  /*0070*/  ISETP.NE.AND P0, PT, R0, RZ, PT ;  /* 0x000000ff0000720c */ /* 0x001fda0003f05270 */
[----:B------:R-:W-:Y:S05]  /*0080*/  @P0 EXIT ;  /* 0x000000000000094d */ /* 0x000fea0003800000 */
[----:B------:R-:W0:Y:S08]  /*0090*/  LDC.64 R2, c[0x0][0x388] ;  /* 0x0000e200ff027b82 */ /* 0x000e300000000a00 */
[----:B------:R-:W0:Y:S02]  /*00a0*/  LDC.64 R4, c[0x0][0x398] ;  /* 0x0000e600ff047b82 */ /* 0x000e240000000a00 */
[----:B0-----:R-:W-:Y:S01]  /*00b0*/  STG.E.64 desc[UR6][R2.64], R4 ;  /* 0x0000000402007986 */ /* 0x001fe2000c101b06 */
[----:B------:R-:W-:Y:S05]  /*00c0*/  EXIT ;  /* 0x000000000000794d */ /* 0x000fea0003800000 */
.L_x_0:
[----:B------:R-:W0:Y:S01]  /*00d0*/  LDCU UR4, c[0x0][0x380] ;  /* 0x00007000ff0477ac */ /* 0x000e220008000800 */
[----:B------:R-:W-:Y:S01]  /*00e0*/  BSSY.RECONVERGENT B0, `(.L_x_1) ;  /* 0x00005b3000007945 */ /* 0x000fe20003800200 */
[----:B0-----:R-:W-:-:S09]  /*00f0*/  ULOP3.LUT UP0, URZ, UR4, 0x1f, URZ, 0xc0, !UPT ;  /* 0x0000001f04ff7892 */ /* 0x001fd2000f80c0ff */
[----:B------:R-:W-:Y:S05]  /*0100*/  BRA.U UP0, `(.L_x_2) ;  /* 0x0000002d003c7547 */ /* 0x000fea000b800000 */
[----:B------:R-:W-:-:S13]  /*0110*/  ISETP.GT.AND P0, PT, R4, 0x7ff, PT ;  /* 0x000007ff0400780c */ /* 0x000fda0003f04270 */
[----:B------:R-:W-:Y:S05]  /*0120*/  @P0 BRA `(.L_x_3) ;  /* 0x0000001400e80947 */ /* 0x000fea0003800000 */
[----:B------:R-:W0:Y:S01]  /*0130*/  S2R R3, SR_TID.X ;  /* 0x0000000000037919 */ /* 0x000e220000002100 */
[----:B------:R-:W-:Y:S01]  /*0140*/  BSSY.RECONVERGENT B1, `(.L_x_4) ;  /* 0x0000009000017945 */ /* 0x000fe20003800200 */
[----:B------:R-:W-:Y:S02]  /*0150*/  CS2R R6, SRZ ;  /* 0x0000000000067805 */ /* 0x000fe4000001ff00 */
[----:B0-----:R-:W-:Y:S01]  /*0160*/  ISETP.GE.AND P0, PT, R3, R4, PT ;  /* 0x000000040300720c */ /* 0x001fe20003f06270 */
[----:B------:R-:W-:-:S12]  /*0170*/  IMAD.MOV.U32 R5, RZ, RZ, R3 ;  /* 0x000000ffff057224 */ /* 0x000fd800078e0003 */
[----:B------:R-:W-:Y:S05]  /*0180*/  @P0 BRA `(.L_x_5) ;  /* 0x0000000000100947 */ /* 0x000fea0003800000 */
[----:B------:R-:W0:Y:S02]  /*0190*/  LDC.64 R6, c[0x0][0x380] ;  /* 0x0000e000ff067b82 */ /* 0x000e240000000a00 */
[----:B0-----:R-:W-:-:S06]  /*01a0*/  IMAD.WIDE.U32 R6, R3, 0x8, R6 ;  /* 0x0000000803067825 */ /* 0x001fcc00078e0006 */
[----:B------:R-:W5:Y:S01]  /*01b0*/  LDG.E.64.CONSTANT R6, desc[UR6][R6.64] ;  /* 0x0000000606067981 */ /* 0x000f62000c1e9b00 */
[----:B------:R-:W-:-:S07]  /*01c0*/  VIADD R5, R3, 0x100 ;  /* 0x0000010003057836 */ /* 0x000fce0000000000 */
.L_x_5:
[----:B------:R-:W-:Y:S05]  /*01d0*/  BSYNC.RECONVERGENT B1 ;  /* 0x0000000000017941 */ /* 0x000fea0003800200 */
.L_x_4:
[----:B------:R-:W-:Y:S01]  /*01e0*/  ISETP.GE.AND P0, PT, R5, R4, PT ;  /* 0x000000040500720c */ /* 0x000fe20003f06270 */
[----:B------:R-:W-:-:S12]  /*01f0*/  BSSY.RECONVERGENT B1, `(.L_x_6) ;  /* 0x00000b0000017945 */ /* 0x000fd80003800200 */
[----:B------:R-:W-:Y:S05]  /*0200*/  @P0 BRA `(.L_x_7) ;  /* 0x0000000800b80947 */ /* 0x000fea0003800000 */
[----:B------:R-:W-:Y:S01]  /*0210*/  LOP3.LUT R9, RZ, R5, RZ, 0x33, !PT ;  /* 0x00000005ff097212 */ /* 0x000fe200078e33ff */
[----:B------:R-:W-:Y:S04]  /*0220*/  BSSY.RECONVERGENT B2, `(.L_x_8) ;  /* 0x0000019000027945 */ /* 0x000fe80003800200 */
[----:B------:R-:W-:-:S05]  /*0230*/  IMAD.IADD R0, R9, 0x1, R4 ;  /* 0x0000000109007824 */ /* 0x000fca00078e0204 */
[C---:B------:R-:W-:Y:S02]  /*0240*/  LOP3.LUT R2, R0.reuse, 0x300, RZ, 0xc0, !PT ;  /* 0x0000030000027812 */ /* 0x040fe400078ec0ff */
[----:B------:R-:W-:Y:S02]  /*0250*/  ISETP.GE.U32.AND P0, PT, R0, 0x300, PT ;  /* 0x000003000000780c */ /* 0x000fe40003f06070 */
[----:B------:R-:W-:-:S13]  /*0260*/  ISETP.NE.AND P1, PT, R2, 0x300, PT ;  /* 0x000003000200780c */ /* 0x000fda0003f25270 */
[----:B------:R-:W-:Y:S05]  /*0270*/  @!P1 BRA `(.L_x_9) ;  /* 0x00000000004c9947 */ /* 0x000fea0003800000 */
[----:B------:R-:W0:Y:S01]  /*0280*/  LDC.64 R8, c[0x0][0x380] ;  /* 0x0000e000ff087b82 */ /* 0x000e220000000a00 */
[----:B------:R-:W-:-:S04]  /*0290*/  LEA.HI R0, R0, 0x1, RZ, 0x18 ;  /* 0x0000000100007811 */ /* 0x000fc800078fc0ff */
[----:B------:R-:W-:-:S05]  /*02a0*/  LOP3.LUT R0, R0, 0x3, RZ, 0xc0, !PT ;  /* 0x0000000300007812 */ /* 0x000fca00078ec0ff */
[----:B------:R-:W-:Y:S02]  /*02b0*/  IMAD.MOV R0, RZ, RZ, -R0 ;  /* 0x000000ffff007224 */ /* 0x000fe400078e0a00 */
[----:B0-----:R-:W-:-:S04]  /*02c0*/  IMAD.WIDE.U32 R8, R5, 0x8, R8 ;  /* 0x0000000805087825 */ /* 0x001fc800078e0008 */
[----:B------:R-:W-:Y:S02]  /*02d0*/  IMAD.MOV.U32 R2, RZ, RZ, R8 ;  /* 0x000000ffff027224 */ /* 0x000fe400078e0008 */
[----:B------:R-:W-:-:S07]  /*02e0*/  IMAD.MOV.U32 R11, RZ, RZ, R9 ;  /* 0x000000ffff0b7224 */ /* 0x000fce00078e0009 */
.L_x_10:
[----:B------:R-:W-:Y:S02]  /*02f0*/  IMAD.MOV.U32 R8, RZ, RZ, R2 ;  /* 0x000000ffff087224 */ /* 0x000fe400078e0002 */
[----:B------:R-:W-:-:S06]  /*0300*/  IMAD.MOV.U32 R9, RZ, RZ, R11 ;  /* 0x000000ffff097224 */ /* 0x000fcc00078e000b */
[----:B------:R-:W2:Y:S01]  /*0310*/  LDG.E.64.CONSTANT R8, desc[UR6][R8.64] ;  /* 0x0000000608087981 */ /* 0x000ea2000c1e9b00 */
[----:B------:R-:W-:Y:S01]  /*0320*/  VIADD R0, R0, 0x1 ;  /* 0x0000000100007836 */ /* 0x000fe20000000000 */
[----:B------:R-:W-:Y:S01]  /*0330*/  IADD3 R2, P3, PT, R2, 0x800, RZ ;  /* 0x0000080002027810 */ /* 0x000fe20007f7e0ff */
[----:B------:R-:W-:-:S03]  /*0340*/  VIADD R5, R5, 0x100 ;  /* 0x0000010005057836 */ /* 0x000fc60000000000 */
[----:B------:R-:W-:Y:S01]  /*0350*/  ISETP.NE.AND P2, PT, R0, RZ, PT ;  /* 0x000000ff0000720c */ /* 0x000fe20003f45270 */
[----:B------:R-:W-:Y:S01]  /*0360*/  IMAD.X R11, RZ, RZ, R11, P3 ;  /* 0x000000ffff0b7224 */ /* 0x000fe200018e060b */
[----:B--2--5:R-:W-:-:S06]  /*0370*/  DSETP.GEU.AND P1, PT, R6, R8, PT ;  /* 0x000000080600722a */ /* 0x024fcc0003f2e000 */
[----:B------:R-:W-:Y:S02]  /*0380*/  FSEL R6, R8, R6, !P1 ;  /* 0x0000000608067208 */ /* 0x000fe40004800000 */
[----:B------:R-:W-:-:S03]  /*0390*/  FSEL R7, R9, R7, !P1 ;  /* 0x0000000709077208 */ /* 0x000fc60004800000 */
[----:B------:R-:W-:Y:S05]  /*03a0*/  @P2 BRA `(.L_x_10) ;  /* 0xfffffffc00d02947 */ /* 0x000fea000383ffff */
.L_x_9:
[----:B------:R-:W-:Y:S05]  /*03b0*/  BSYNC.RECONVERGENT B2 ;  /* 0x0000000000027941 */ /* 0x000fea0003800200 */
.L_x_8:
[----:B------:R-:W-:Y:S05]  /*03c0*/  @!P0 BRA `(.L_x_7) ;  /* 0x0000000800488947 */ /* 0x000fea0003800000 */
[----:B------:R-:W-:Y:S01]  /*03d0*/  IMAD.IADD R0, R4, 0x1, -R5 ;  /* 0x0000000104007824 */ /* 0x000fe200078e0a05 */
[----:B------:R-:W-:Y:S01]  /*03e0*/  BSSY.RECONVERGENT B2, `(.L_x_11) ;  /* 0x0000051000027945 */ /* 0x000fe20003800200 */
[----:B------:R-:W-:-:S03]  /*03f0*/  PLOP3.LUT P0, PT, PT, PT, PT, 0x80, 0x8 ;  /* 0x000000000008781c */ /* 0x000fc60003f0f070 */
[----:B------:R-:W-:-:S13]  /*0400*/  ISETP.GT.AND P1, PT, R0, 0xc00, PT ;  /* 0x00000c000000780c */ /* 0x000fda0003f24270 */
[----:B------:R-:W-:Y:S05]  /*0410*/  @!P1 BRA `(.L_x_12) ;  /* 0x0000000400349947 */ /* 0x000fea0003800000 */
[----:B------:R-:W0:Y:S01]  /*0420*/  LDC.64 R8, c[0x0][0x380] ;  /* 0x0000e000ff087b82 */ /* 0x000e220000000a00 */
[----:B------:R-:W-:Y:S01]  /*0430*/  PLOP3.LUT P0, PT, PT, PT, PT, 0x8, 0x80 ;  /* 0x000000000080781c */ /* 0x000fe20003f0e170 */
[----:B------:R-:W-:-:S12]  /*0440*/  VIADD R0, R4, 0xfffff400 ;  /* 0xfffff40004007836 */ /* 0x000fd80000000000 */
.L_x_13:
[----:B0-----:R-:W-:-:S05]  /*0450*/  IMAD.WIDE R30, R5, 0x8, R8 ;  /* 0x00000008051e7825 */ /* 0x001fca00078e0208 */
[----:B------:R-:W2:Y:S04]  /*0460*/  LDG.E.64.CONSTANT R10, desc[UR6][R30.64] ;  /* 0x000000061e0a7981 */ /* 0x000ea8000c1e9b00 */
[----:B------:R-:W3:Y:S04]  /*0470*/  LDG.E.64.CONSTANT R12, desc[UR6][R30.64+0x800] ;  /* 0x000800061e0c7981 */ /* 0x000ee8000c1e9b00 */
[----:B------:R-:W4:Y:S01]  /*0480*/  LDG.E.64.CONSTANT R14, desc[UR6][R30.64+0x1000] ;  /* 0x001000061e0e7981 */ /* 0x000f22000c1e9b00 */
[----:B------:R-:W-:-:S03]  /*0490*/  VIADD R39, R5, 0x400 ;  /* 0x0000040005277836 */ /* 0x000fc60000000000 */
[----:B------:R-:W4:Y:S01]  /*04a0*/  LDG.E.64.CONSTANT R16, desc[UR6][R30.64+0x1800] ;  /* 0x001800061e107981 */ /* 0x000f22000c1e9b00 */
[----:B------:R-:W-:-:S05]  /*04b0*/  IMAD.WIDE R38, R39, 0x8, R8 ;  /* 0x0000000827267825 */ /* 0x000fca00078e0208 */
[----:B------:R-:W4:Y:S04]  /*04c0*/  LDG.E.64.CONSTANT R18, desc[UR6][R38.64] ;  /* 0x0000000626127981 */ /* 0x000f28000c1e9b00 */
[----:B------:R-:W4:Y:S04]  /*04d0*/  LDG.E.64.CONSTANT R20, desc[UR6][R38.64+0x800] ;  /* 0x0008000626147981 */ /* 0x000f28000c1e9b00 */
        /* <DEDUP_REMOVED lines=12> */
[----:B------:R-:W4:Y:S04]  /*05a0*/  LDG.E.64.CONSTANT R38, desc[UR6][R44.64+0x1000] ;  /* 0x001000062c267981 */ /* 0x000f28000c1e9b00 */
[----:B------:R-:W4:Y:S01]  /*05b0*/  LDG.E.64.CONSTANT R40, desc[UR6][R44.64+0x1800] ;  /* 0x001800062c287981 */ /* 0x000f22000c1e9b00 */
[----:B------:R-:W-:-:S05]  /*05c0*/  VIADD R5, R5, 0x1000 ;  /* 0x0000100005057836 */ /* 0x000fca0000000000 */
[----:B------:R-:W-:Y:S01]  /*05d0*/  ISETP.GE.AND P2, PT, R5, R0, PT ;  /* 0x000000000500720c */ /* 0x000fe20003f46270 */
[----:B--2--5:R-:W-:-:S06]  /*05e0*/  DSETP.GEU.AND P1, PT, R6, R10, PT ;  /* 0x0000000a0600722a */ /* 0x024fcc0003f2e000 */
[----:B------:R-:W-:Y:S02]  /*05f0*/  FSEL R6, R10, R6, !P1 ;  /* 0x000000060a067208 */ /* 0x000fe40004800000 */
[----:B------:R-:W-:-:S06]  /*0600*/  FSEL R7, R11, R7, !P1 ;  /* 0x000000070b077208 */ /* 0x000fcc0004800000 */
[----:B---3--:R-:W-:-:S06]  /*0610*/  DSETP.GEU.AND P1, PT, R6, R12, PT ;  /* 0x0000000c0600722a */ /* 0x008fcc0003f2e000 */
[----:B------:R-:W-:Y:S02]  /*0620*/  FSEL R6, R12, R6, !P1 ;  /* 0x000000060c067208 */ /* 0x000fe40004800000 */
[----:B------:R-:W-:-:S06]  /*0630*/  FSEL R7, R13, R7, !P1 ;  /* 0x000000070d077208 */ /* 0x000fcc0004800000 */
[----:B----4-:R-:W-:-:S06]  /*0640*/  DSETP.GEU.AND P1, PT, R6, R14, PT ;  /* 0x0000000e0600722a */ /* 0x010fcc0003f2e000 */
[----:B------:R-:W-:Y:S02]  /*0650*/  FSEL R6, R14, R6, !P1 ;  /* 0x000000060e067208 */ /* 0x000fe40004800000 */
[----:B------:R-:W-:-:S06]  /*0660*/  FSEL R7, R15, R7, !P1 ;  /* 0x000000070f077208 */ /* 0x000fcc0004800000 */
[----:B------:R-:W-:-:S06]  /*0670*/  DSETP.GEU.AND P1, PT, R6, R16, PT ;  /* 0x000000100600722a */ /* 0x000fcc0003f2e000 */
        /* <DEDUP_REMOVED lines=37> */
[----:B------:R-:W-:Y:S01]  /*08d0*/  FSEL R7, R41, R7, !P1 ;  /* 0x0000000729077208 */ /* 0x000fe20004800000 */
[----:B------:R-:W-:Y:S06]  /*08e0*/  @!P2 BRA `(.L_x_13) ;  /* 0xfffffff800d8a947 */ /* 0x000fec000383ffff */
.L_x_12:
[----:B------:R-:W-:Y:S05]  /*08f0*/  BSYNC.RECONVERGENT B2 ;  /* 0x0000000000027941 */ /* 0x000fea0003800200 */
.L_x_11:
[----:B------:R-:W-:Y:S01]  /*0900*/  IMAD.IADD R0, R4, 0x1, -R5 ;  /* 0x0000000104007824 */ /* 0x000fe200078e0a05 */
[----:B------:R-:W-:Y:S04]  /*0910*/  BSSY.RECONVERGENT B2, `(.L_x_14) ;  /* 0x0000029000027945 */ /* 0x000fe80003800200 */
[----:B------:R-:W-:-:S13]  /*0920*/  ISETP.GT.AND P1, PT, R0, 0x400, PT ;  /* 0x000004000000780c */ /* 0x000fda0003f24270 */
[----:B------:R-:W-:Y:S05]  /*0930*/  @!P1 BRA `(.L_x_15) ;  /* 0x0000000000989947 */ /* 0x000fea0003800000 */
[----:B------:R-:W0:Y:S02]  /*0940*/  LDC.64 R18, c[0x0][0x380] ;  /* 0x0000e000ff127b82 */ /* 0x000e240000000a00 */
        /* <DEDUP_REMOVED lines=11> */
[----:B------:R-:W-:Y:S01]  /*0a00*/  VIADD R5, R5, 0x800 ;  /* 0x0000080005057836 */ /* 0x000fe20000000000 */
        /* <DEDUP_REMOVED lines=20> */
[----:B------:R-:W-:Y:S02]  /*0b50*/  FSEL R7, R25, R7, !P0 ;  /* 0x0000000719077208 */ /* 0x000fe40004000000 */
[----:B------:R-:W-:-:S04]  /*0b60*/  PLOP3.LUT P0, PT, PT, PT, PT, 0x8, 0x80 ;  /* 0x000000000080781c */ /* 0x000fc80003f0e170 */
[----:B------:R-:W-:-:S06]  /*0b70*/  DSETP.GEU.AND P1, PT, R6, R26, PT ;  /* 0x0000001a0600722a */ /* 0x000fcc0003f2e000 */
[----:B------:R-:W-:Y:S02]  /*0b80*/  FSEL R6, R26, R6, !P1 ;  /* 0x000000061a067208 */ /* 0x000fe40004800000 */
[----:B------:R-:W-:-:S07]  /*0b90*/  FSEL R7, R27, R7, !P1 ;  /* 0x000000071b077208 */ /* 0x000fce0004800000 */
.L_x_15:
[----:B------:R-:W-:Y:S05]  /*0ba0*/  BSYNC.RECONVERGENT B2 ;  /* 0x0000000000027941 */ /* 0x000fea0003800200 */
.L_x_14:
[----:B------:R-:W-:-:S13]  /*0bb0*/  ISETP.LT.OR P0, PT, R5, R4, P0 ;  /* 0x000000040500720c */ /* 0x000fda0000701670 */
[----:B------:R-:W-:Y:S05]  /*0bc0*/  @!P0 BRA `(.L_x_7) ;  /* 0x0000000000488947 */ /* 0x000fea0003800000 */
[----:B------:R-:W0:Y:S02]  /*0bd0*/  LDC.64 R8, c[0x0][0x380] ;  /* 0x0000e000ff087b82 */ /* 0x000e240000000a00 */
[----:B0-----:R-:W-:-:S05]  /*0be0*/  IMAD.WIDE R8, R5, 0x8, R8 ;  /* 0x0000000805087825 */ /* 0x001fca00078e0208 */
[----:B------:R-:W2:Y:S04]  /*0bf0*/  LDG.E.64.CONSTANT R10, desc[UR6][R8.64] ;  /* 0x00000006080a7981 */ /* 0x000ea8000c1e9b00 */
[----:B------:R-:W3:Y:S04]  /*0c00*/  LDG.E.64.CONSTANT R12, desc[UR6][R8.64+0x800] ;  /* 0x00080006080c7981 */ /* 0x000ee8000c1e9b00 */
[----:B------:R-:W4:Y:S04]  /*0c10*/  LDG.E.64.CONSTANT R14, desc[UR6][R8.64+0x1000] ;  /* 0x00100006080e7981 */ /* 0x000f28000c1e9b00 */
[----:B------:R-:W4:Y:S01]  /*0c20*/  LDG.E.64.CONSTANT R16, desc[UR6][R8.64+0x1800] ;  /* 0x0018000608107981 */ /* 0x000f22000c1e9b00 */
        /* <DEDUP_REMOVED lines=11> */
[----:B------:R-:W-:-:S07]  /*0ce0*/  FSEL R7, R17, R7, !P0 ;  /* 0x0000000711077208 */ /* 0x000fce0004000000 */
.L_x_7:
[----:B------:R-:W-:Y:S05]  /*0cf0*/  BSYNC.RECONVERGENT B1 ;  /* 0x0000000000017941 */ /* 0x000fea0003800200 */
.L_x_6:
[----:B------:R-:W-:-:S13]  /*0d00*/  ISETP.GE.AND P0, PT, R4, 0x100, PT ;  /* 0x000001000400780c */ /* 0x000fda0003f06270 */
[----:B------:R-:W-:Y:S05]  /*0d10*/  @!P0 BRA `(.L_x_16) ;  /* 0x00000004003c8947 */ /* 0x000fea0003800000 */
[----:B------:R-:W0:Y:S01]  /*0d20*/  S2R R8, SR_LANEID ;  /* 0x0000000000087919 */ /* 0x000e220000000000 */
[----:B-----5:R-:W-:Y:S04]  /*0d30*/  SHFL.DOWN PT, R4, R6, 0x1, 0x1f ;  /* 0x08201f0006047f89 */ /* 0x020fe800000e0000 */
[----:B------:R-:W1:Y:S02]  /*0d40*/  SHFL.DOWN PT, R5, R7, 0x1, 0x1f ;  /* 0x08201f0007057f89 */ /* 0x000e6400000e0000 */
[----:B-1----:R-:W-:Y:S01]  /*0d50*/  DSETP.GEU.AND P1, PT, R6, R4, PT ;  /* 0x000000040600722a */ /* 0x002fe20003f2e000 */
[C---:B0-----:R-:W-:Y:S02]  /*0d60*/  ISETP.GT.AND P0, PT, R8.reuse, 0x1e, PT ;  /* 0x0000001e0800780c */ /* 0x041fe40003f04270 */
[----:B------:R-:W-:-:S03]  /*0d70*/  ISETP.NE.AND P2, PT, R8, RZ, PT ;  /* 0x000000ff0800720c */ /* 0x000fc60003f45270 */
[----:B------:R-:W-:Y:S02]  /*0d80*/  FSEL R9, R4, R6, !P1 ;  /* 0x0000000604097208 */ /* 0x000fe40004800000 */
[----:B------:R-:W-:Y:S02]  /*0d90*/  FSEL R5, R5, R7, !P1 ;  /* 0x0000000705057208 */ /* 0x000fe40004800000 */
[----:B------:R-:W-:Y:S02]  /*0da0*/  FSEL R6, R6, R9, P0 ;  /* 0x0000000906067208 */ /* 0x000fe40000000000 */
[----:B------:R-:W-:Y:S02]  /*0db0*/  FSEL R11, R7, R5, P0 ;  /* 0x00000005070b7208 */ /* 0x000fe40000000000 */
[----:B------:R-:W-:Y:S01]  /*0dc0*/  ISETP.GT.AND P0, PT, R8, 0x1d, PT ;  /* 0x0000001d0800780c */ /* 0x000fe20003f04270 */
[----:B------:R-:W-:Y:S01]  /*0dd0*/  SHFL.DOWN PT, R4, R6, 0x2, 0x1f ;  /* 0x08401f0006047f89 */ /* 0x000fe200000e0000 */
[----:B------:R-:W-:Y:S01]  /*0de0*/  @!P2 MOV R2, 0x400 ;  /* 0x000004000002a802 */ /* 0x000fe20000000f00 */
[----:B------:R-:W-:Y:S01]  /*0df0*/  IMAD.MOV.U32 R7, RZ, RZ, R11 ;  /* 0x000000ffff077224 */ /* 0x000fe200078e000b */
[----:B------:R-:W-:Y:S01]  /*0e00*/  @!P2 SHF.R.U32.HI R0, RZ, 0x2, R3 ;  /* 0x00000002ff00a819 */ /* 0x000fe20000011603 */
[----:B------:R-:W0:Y:S03]  /*0e10*/  SHFL.DOWN PT, R5, R11, 0x2, 0x1f ;  /* 0x08401f000b057f89 */ /* 0x000e2600000e0000 */
[----:B------:R-:W-:Y:S01]  /*0e20*/  @!P2 LOP3.LUT R0, R0, 0xf8, RZ, 0xc0, !PT ;  /* 0x000000f80000a812 */ /* 0x000fe200078ec0ff */
[----:B------:R-:W1:Y:S01]  /*0e30*/  @!P2 S2R R9, SR_CgaCtaId ;  /* 0x000000000009a919 */ /* 0x000e620000008800 */
[----:B0-----:R-:W-:-:S06]  /*0e40*/  DSETP.GEU.AND P1, PT, R6, R4, PT ;  /* 0x000000040600722a */ /* 0x001fcc0003f2e000 */
[----:B------:R-:W-:Y:S02]  /*0e50*/  @!P0 FSEL R6, R4, R6, !P1 ;  /* 0x0000000604068208 */ /* 0x000fe40004800000 */
[----:B------:R-:W-:Y:S02]  /*0e60*/  @!P0 FSEL R11, R5, R11, !P1 ;  /* 0x0000000b050b8208 */ /* 0x000fe40004800000 */
[----:B------:R-:W-:Y:S01]  /*0e70*/  ISETP.GT.AND P0, PT, R8, 0x1b, PT ;  /* 0x0000001b0800780c */ /* 0x000fe20003f04270 */
[----:B------:R-:W-:Y:S02]  /*0e80*/  SHFL.DOWN PT, R4, R6, 0x4, 0x1f ;  /* 0x08801f0006047f89 */ /* 0x000fe400000e0000 */
[----:B------:R-:W-:Y:S02]  /*0e90*/  IMAD.MOV.U32 R7, RZ, RZ, R11 ;  /* 0x000000ffff077224 */ /* 0x000fe400078e000b */
[----:B------:R-:W0:Y:S04]  /*0ea0*/  SHFL.DOWN PT, R5, R11, 0x4, 0x1f ;  /* 0x08801f000b057f89 */ /* 0x000e2800000e0000 */
        /* <DEDUP_REMOVED lines=14> */
[----:B0-----:R-:W-:Y:S01]  /*0f90*/  DSETP.GEU.AND P0, PT, R6, R4, PT ;  /* 0x000000040600722a */ /* 0x001fe20003f0e000 */
[----:B-1----:R-:W-:-:S05]  /*0fa0*/  @!P2 LEA R7, R9, R2, 0x18 ;  /* 0x000000020907a211 */ /* 0x002fca00078ec0ff */
[----:B------:R-:W-:Y:S01]  /*0fb0*/  FSEL R4, R4, R6, !P0 ;  /* 0x0000000604047208 */ /* 0x000fe20004000000 */
[----:B------:R-:W-:Y:S01]  /*0fc0*/  @!P2 IMAD.IADD R9, R0, 0x1, R7 ;  /* 0x000000010009a824 */ /* 0x000fe200078e0207 */
[----:B------:R-:W-:Y:S02]  /*0fd0*/  FSEL R5, R5, R11, !P0 ;  /* 0x0000000b05057208 */ /* 0x000fe40004000000 */
[----:B------:R-:W-:Y:S02]  /*0fe0*/  ISETP.NE.AND P0, PT, R3, RZ, PT ;  /* 0x000000ff0300720c */ /* 0x000fe40003f05270 */
[----:B------:R-:W-:Y:S01]  /*0ff0*/  FSEL R6, R6, R4, P1 ;  /* 0x0000000406067208 */ /* 0x000fe20000800000 */
[----:B------:R3:W-:Y:S01]  /*1000*/  @!P2 STS.64 [R9+0x8], R4 ;  /* 0x000008040900a388 */ /* 0x0007e20000000a00 */
[----:B------:R-:W-:Y:S01]  /*1010*/  FSEL R7, R11, R5, P1 ;  /* 0x000000050b077208 */ /* 0x000fe20000800000 */
[----:B------:R-:W-:Y:S08]  /*1020*/  BAR.SYNC.DEFER_BLOCKING 0x0 ;  /* 0x0000000000007b1d */ /* 0x000ff00000010000 */
[----:B------:R-:W-:Y:S05]  /*1030*/  @P0 BRA `(.L_x_17) ;  /* 0x0000004800f40947 */ /* 0x000fea0003800000 */
[----:B------:R-:W0:Y:S01]  /*1040*/  S2UR UR5, SR_CgaCtaId ;  /* 0x00000000000579c3 */ /* 0x000e220000008800 */
[----:B------:R-:W-:Y:S02]  /*1050*/  UMOV UR4, 0x400 ;  /* 0x0000040000047882 */ /* 0x000fe40000000000 */
[----:B0-----:R-:W-:-:S09]  /*1060*/  ULEA UR4, UR5, UR4, 0x18 ;  /* 0x0000000405047291 */ /* 0x001fd2000f8ec0ff */
[----:B---3--:R-:W0:Y:S04]  /*1070*/  LDS.128 R8, [UR4+0x10] ;  /* 0x00001004ff087984 */ /* 0x008e280008000c00 */
[----:B------:R-:W1:Y:S01]  /*1080*/  LDS.128 R12, [UR4+0x20] ;  /* 0x00002004ff0c7984 */ /* 0x000e620008000c00 */
[----:B0-----:R-:W-:-:S06]  /*1090*/  DSETP.GEU.AND P1, PT, R6, R8, PT ;  /* 0x000000080600722a */ /* 0x001fcc0003f2e000 */
[----:B------:R-:W-:Y:S02]  /*10a0*/  FSEL R2, R8, R6, !P1 ;  /* 0x0000000608027208 */ /* 0x000fe40004800000 */
[----:B------:R-:W-:Y:S02]  /*10b0*/  FSEL R3, R9, R7, !P1 ;  /* 0x0000000709037208 */ /* 0x000fe40004800000 */
[----:B------:R-:W0:Y:S04]  /*10c0*/  LDS.128 R4, [UR4+0x30] ;  /* 0x00003004ff047984 */ /* 0x000e280008000c00 */
[----:B------:R-:W-:-:S06]  /*10d0*/  DSETP.GEU.AND P1, PT, R2, R10, PT ;  /* 0x0000000a0200722a */ /* 0x000fcc0003f2e000 */
[----:B------:R-:W-:Y:S02]  /*10e0*/  FSEL R2, R10, R2, !P1 ;  /* 0x000000020a027208 */ /* 0x000fe40004800000 */
[----:B------:R-:W-:-:S06]  /*10f0*/  FSEL R3, R11, R3, !P1 ;  /* 0x000000030b037208 */ /* 0x000fcc0004800000 */
[----:B-1----:R-:W-:-:S06]  /*1100*/  DSETP.GEU.AND P1, PT, R2, R12, PT ;  /* 0x0000000c0200722a */ /* 0x002fcc0003f2e000 */
[----:B------:R-:W-:Y:S02]  /*1110*/  FSEL R8, R12, R2, !P1 ;  /* 0x000000020c087208 */ /* 0x000fe40004800000 */
[----:B------:R-:W-:Y:S02]  /*1120*/  FSEL R9, R13, R3, !P1 ;  /* 0x000000030d097208 */ /* 0x000fe40004800000 */
[----:B------:R-:W1:Y:S04]  /*1130*/  LDS.64 R2, [UR4+0x40] ;  /* 0x00004004ff027984 */ /* 0x000e680008000a00 */
[----:B------:R-:W-:-:S06]  /*1140*/  DSETP.GEU.AND P1, PT, R8, R14, PT ;  /* 0x0000000e0800722a */ /* 0x000fcc0003f2e000 */
[----:B------:R-:W-:Y:S02]  /*1150*/  FSEL R8, R14, R8, !P1 ;  /* 0x000000080e087208 */ /* 0x000fe40004800000 */
[----:B------:R-:W-:-:S06]  /*1160*/  FSEL R9, R15, R9, !P1 ;  /* 0x000000090f097208 */ /* 0x000fcc0004800000 */
[----:B0-----:R-:W-:-:S06]  /*1170*/  DSETP.GEU.AND P1, PT, R8, R4, PT ;  /* 0x000000040800722a */ /* 0x001fcc0003f2e000 */
[----:B------:R-:W-:Y:S02]  /*1180*/  FSEL R4, R4, R8, !P1 ;  /* 0x0000000804047208 */ /* 0x000fe40004800000 */
[----:B------:R-:W-:-:S06]  /*1190*/  FSEL R5, R5, R9, !P1 ;  /* 0x0000000905057208 */ /* 0x000fcc0004800000 */
[----:B------:R-:W-:-:S06]  /*11a0*/  DSETP.GEU.AND P1, PT, R4, R6, PT ;  /* 0x000000060400722a */ /* 0x000fcc0003f2e000 */
[----:B------:R-:W-:Y:S02]  /*11b0*/  FSEL R4, R6, R4, !P1 ;  /* 0x0000000406047208 */ /* 0x000fe40004800000 */
[----:B------:R-:W-:-:S06]  /*11c0*/  FSEL R5, R7, R5, !P1 ;  /* 0x0000000507057208 */ /* 0x000fcc0004800000 */
[----:B-1----:R-:W-:-:S06]  /*11d0*/  DSETP.GEU.AND P1, PT, R4, R2, PT ;  /* 0x000000020400722a */ /* 0x002fcc0003f2e000 */
[----:B------:R-:W-:Y:S02]  /*11e0*/  FSEL R6, R2, R4, !P1 ;  /* 0x0000000402067208 */ /* 0x000fe40004800000 */
[----:B------:R-:W-:Y:S01]  /*11f0*/  FSEL R7, R3, R5, !P1 ;  /* 0x0000000503077208 */ /* 0x000fe20004800000 */
[----:B------:R-:W-:Y:S06]  /*1200*/  BRA `(.L_x_17) ;  /* 0x0000004800807947 */ /* 0x000fec0003800000 */
.L_x_16:
[----:B------:R-:W-:Y:S01]  /*1210*/  LOP3.LUT R0, R3, 0x3e0, RZ, 0xc0, !PT ;  /* 0x000003e003007812 */ /* 0x000fe200078ec0ff */
[----:B------:R-:W0:Y:S03]  /*1220*/  S2R R10, SR_LANEID ;  /* 0x00000000000a7919 */ /* 0x000e260000000000 */
[----:B------:R-:W-:Y:S01]  /*1230*/  LOP3.LUT R9, RZ, R0, RZ, 0x33, !PT ;  /* 0x00000000ff097212 */ /* 0x000fe200078e33ff */
[----:B------:R-:W-:-:S04]  /*1240*/  VIADD R5, R0, 0x20 ;  /* 0x0000002000057836 */ /* 0x000fc80000000000 */
[----:B------:R-:W-:Y:S01]  /*1250*/  IMAD.IADD R9, R9, 0x1, R4 ;  /* 0x0000000109097824 */ /* 0x000fe200078e0204 */
[----:B------:R-:W-:-:S04]  /*1260*/  ISETP.GT.AND P0, PT, R5, R4, PT ;  /* 0x000000040500720c */ /* 0x000fc80003f04270 */
[----:B------:R-:W-:-:S05]  /*1270*/  SEL R5, R9, 0x1f, P0 ;  /* 0x0000001f09057807 */ /* 0x000fca0000000000 */
[----:B-----5:R-:W-:Y:S04]  /*1280*/  SHFL.DOWN PT, R8, R6, 0x1, R5 ;  /* 0x0820000006087989 */ /* 0x020fe800000e0005 */
[----:B------:R-:W1:Y:S01]  /*1290*/  SHFL.DOWN PT, R9, R7, 0x1, R5 ;  /* 0x0820000007097989 */ /* 0x000e6200000e0005 */
[C---:B0-----:R-:W-:Y:S01]  /*12a0*/  ISETP.GE.AND P0, PT, R10.reuse, R5, PT ;  /* 0x000000050a00720c */ /* 0x041fe20003f06270 */
[----:B------:R-:W-:Y:S01]  /*12b0*/  VIADD R0, R10, 0x2 ;  /* 0x000000020a007836 */ /* 0x000fe20000000000 */
[----:B-1----:R-:W-:-:S06]  /*12c0*/  DSETP.GEU.AND P1, PT, R6, R8, PT ;  /* 0x000000080600722a */ /* 0x002fcc0003f2e000 */
[-C--:B------:R-:W-:Y:S02]  /*12d0*/  FSEL R11, R8, R6.reuse, !P1 ;  /* 0x00000006080b7208 */ /* 0x080fe40004800000 */
[-C--:B------:R-:W-:Y:S02]  /*12e0*/  FSEL R9, R9, R7.reuse, !P1 ;  /* 0x0000000709097208 */ /* 0x080fe40004800000 */
[----:B------:R-:W-:Y:S02]  /*12f0*/  FSEL R2, R11, R6, !P0 ;  /* 0x000000060b027208 */ /* 0x000fe40004000000 */
[----:B------:R-:W-:Y:S02]  /*1300*/  FSEL R11, R9, R7, !P0 ;  /* 0x00000007090b7208 */ /* 0x000fe40004000000 */
[----:B------:R-:W-:Y:S01]  /*1310*/  ISETP.GT.AND P0, PT, R0, R5, PT ;  /* 0x000000050000720c */ /* 0x000fe20003f04270 */
[----:B------:R-:W-:Y:S01]  /*1320*/  SHFL.DOWN PT, R8, R2, 0x2, R5 ;  /* 0x0840000002087989 */ /* 0x000fe200000e0005 */
[----:B------:R-:W-:-:S02]  /*1330*/  IMAD.MOV.U32 R6, RZ, RZ, R2 ;  /* 0x000000ffff067224 */ /* 0x000fc400078e0002 */
[----:B------:R-:W-:Y:S01]  /*1340*/  IMAD.MOV.U32 R7, RZ, RZ, R11 ;  /* 0x000000ffff077224 */ /* 0x000fe200078e000b */
[----:B------:R-:W0:Y:S01]  /*1350*/  SHFL.DOWN PT, R9, R11, 0x2, R5 ;  /* 0x084000000b097989 */ /* 0x000e2200000e0005 */
[----:B------:R-:W-:-:S04]  /*1360*/  VIADD R0, R10, 0x4 ;  /* 0x000000040a007836 */ /* 0x000fc80000000000 */
[----:B0-----:R-:W-:-:S06]  /*1370*/  DSETP.GEU.AND P1, PT, R6, R8, PT ;  /* 0x000000080600722a */ /* 0x001fcc0003f2e000 */
[----:B------:R-:W-:Y:S02]  /*1380*/  @!P0 FSEL R2, R8, R2, !P1 ;  /* 0x0000000208028208 */ /* 0x000fe40004800000 */
[----:B------:R-:W-:Y:S02]  /*1390*/  @!P0 FSEL R11, R9, R11, !P1 ;  /* 0x0000000b090b8208 */ /* 0x000fe40004800000 */
[----:B------:R-:W-:Y:S01]  /*13a0*/  ISETP.GT.AND P0, PT, R0, R5, PT ;  /* 0x000000050000720c */ /* 0x000fe20003f04270 */
[----:B------:R-:W-:Y:S01]  /*13b0*/  SHFL.DOWN PT, R6, R2, 0x4, R5 ;  /* 0x0880000002067989 */ /* 0x000fe200000e0005 */
[----:B------:R-:W-:Y:S02]  /*13c0*/  IMAD.MOV.U32 R8, RZ, RZ, R2 ;  /* 0x000000ffff087224 */ /* 0x000fe400078e0002 */
        /* <DEDUP_REMOVED lines=8> */
[----:B------:R-:W-:Y:S01]  /*1450*/  IMAD.MOV.U32 R8, RZ, RZ, R2 ;  /* 0x000000ffff087224 */ /* 0x000fe200078e0002 */
[C---:B------:R-:W-:Y:S01]  /*1460*/  ISETP.NE.AND P0, PT, R10.reuse, RZ, PT ;  /* 0x000000ff0a00720c */ /* 0x040fe20003f05270 */
[----:B------:R-:W-:Y:S01]  /*1470*/  IMAD.MOV.U32 R9, RZ, RZ, R11 ;  /* 0x000000ffff097224 */ /* 0x000fe200078e000b */
[----:B------:R-:W0:Y:S01]  /*1480*/  SHFL.DOWN PT, R7, R11, 0x8, R5 ;  /* 0x090000000b077989 */ /* 0x000e2200000e0005 */
[----:B------:R-:W-:-:S10]  /*1490*/  VIADD R0, R10, 0x10 ;  /* 0x000000100a007836 */ /* 0x000fd40000000000 */
[----:B------:R-:W1:Y:S01]  /*14a0*/  @!P0 S2R R13, SR_CgaCtaId ;  /* 0x00000000000d8919 */ /* 0x000e620000008800 */
[----:B0-----:R-:W-:-:S06]  /*14b0*/  DSETP.GEU.AND P2, PT, R8, R6, PT ;  /* 0x000000060800722a */ /* 0x001fcc0003f4e000 */
[----:B------:R-:W-:Y:S02]  /*14c0*/  @!P1 FSEL R2, R6, R2, !P2 ;  /* 0x0000000206029208 */ /* 0x000fe40005000000 */
[----:B------:R-:W-:Y:S02]  /*14d0*/  @!P1 FSEL R11, R7, R11, !P2 ;  /* 0x0000000b070b9208 */ /* 0x000fe40005000000 */
[----:B------:R-:W-:Y:S01]  /*14e0*/  ISETP.GT.AND P1, PT, R0, R5, PT ;  /* 0x000000050000720c */ /* 0x000fe20003f24270 */
[----:B------:R-:W-:Y:S01]  /*14f0*/  SHFL.DOWN PT, R6, R2, 0x10, R5 ;  /* 0x0a00000002067989 */ /* 0x000fe200000e0005 */
[----:B------:R-:W-:Y:S01]  /*1500*/  IMAD.MOV.U32 R8, RZ, RZ, R2 ;  /* 0x000000ffff087224 */ /* 0x000fe200078e0002 */
[----:B------:R-:W-:Y:S01]  /*1510*/  @!P0 SHF.R.U32.HI R0, RZ, 0x2, R3 ;  /* 0x00000002ff008819 */ /* 0x000fe20000011603 */
[----:B------:R-:W-:Y:S01]  /*1520*/  IMAD.MOV.U32 R9, RZ, RZ, R11 ;  /* 0x000000ffff097224 */ /* 0x000fe200078e000b */
[----:B------:R-:W0:Y:S02]  /*1530*/  SHFL.DOWN PT, R7, R11, 0x10, R5 ;  /* 0x0a0000000b077989 */ /* 0x000e2400000e0005 */
[----:B------:R-:W-:-:S03]  /*1540*/  @!P0 LOP3.LUT R0, R0, 0xf8, RZ, 0xc0, !PT ;  /* 0x000000f800008812 */ /* 0x000fc600078ec0ff */
[----:B0-----:R-:W-:Y:S01]  /*1550*/  DSETP.GEU.AND P2, PT, R8, R6, PT ;  /* 0x000000060800722a */ /* 0x001fe20003f4e000 */
[----:B------:R-:W-:-:S04]  /*1560*/  @!P0 MOV R8, 0x400 ;  /* 0x0000040000088802 */ /* 0x000fc80000000f00 */
[----:B-1----:R-:W-:Y:S02]  /*1570*/  @!P0 LEA R13, R13, R8, 0x18 ;  /* 0x000000080d0d8211 */ /* 0x002fe400078ec0ff */
[----:B------:R-:W-:Y:S02]  /*1580*/  @!P1 FSEL R2, R6, R2, !P2 ;  /* 0x0000000206029208 */ /* 0x000fe40005000000 */
[----:B------:R-:W-:Y:S01]  /*1590*/  @!P1 FSEL R11, R7, R11, !P2 ;  /* 0x0000000b070b9208 */ /* 0x000fe20005000000 */
[----:B------:R-:W-:Y:S02]  /*15a0*/  @!P0 IMAD.IADD R13, R0, 0x1, R13 ;  /* 0x00000001000d8824 */ /* 0x000fe400078e020d */
[----:B------:R-:W-:Y:S02]  /*15b0*/  IMAD.MOV.U32 R6, RZ, RZ, R2 ;  /* 0x000000ffff067224 */ /* 0x000fe400078e0002 */
[----:B------:R-:W-:-:S05]  /*15c0*/  IMAD.MOV.U32 R7, RZ, RZ, R11 ;  /* 0x000000ffff077224 */ /* 0x000fca00078e000b */
[----:B------:R3:W-:Y:S01]  /*15d0*/  @!P0 STS.64 [R13+0x8], R6 ;  /* 0x000008060d008388 */ /* 0x0007e20000000a00 */
[----:B------:R-:W-:Y:S01]  /*15e0*/  BAR.SYNC.DEFER_BLOCKING 0x0 ;  /* 0x0000000000007b1d */ /* 0x000fe20000010000 */
[----:B------:R-:W-:-:S13]  /*15f0*/  ISETP.NE.AND P0, PT, R3, RZ, PT ;  /* 0x000000ff0300720c */ /* 0x000fda0003f05270 */
[----:B---3--:R-:W-:Y:S05]  /*1600*/  @P0 BRA `(.L_x_17) ;  /* 0x0000004400800947 */ /* 0x008fea0003800000 */
[----:B------:R-:W0:Y:S01]  /*1610*/  S2UR UR5, SR_CgaCtaId ;  /* 0x00000000000579c3 */ /* 0x000e220000008800 */
[----:B------:R-:W-:Y:S01]  /*1620*/  UMOV UR4, 0x400 ;  /* 0x0000040000047882 */ /* 0x000fe20000000000 */
[----:B------:R-:W-:Y:S01]  /*1630*/  ISETP.GT.AND P2, PT, R4, 0x20, PT ;  /* 0x000000200400780c */ /* 0x000fe20003f44270 */
[----:B0-----:R-:W-:-:S09]  /*1640*/  ULEA UR4, UR5, UR4, 0x18 ;  /* 0x0000000405047291 */ /* 0x001fd2000f8ec0ff */
[----:B------:R-:W0:Y:S04]  /*1650*/  LDS.128 R16, [UR4+0x10] ;  /* 0x00001004ff107984 */ /* 0x000e280008000c00 */
[----:B------:R-:W1:Y:S04]  /*1660*/  LDS.128 R12, [UR4+0x20] ;  /* 0x00002004ff0c7984 */ /* 0x000e680008000c00 */
[----:B------:R-:W2:Y:S01]  /*1670*/  LDS.128 R8, [UR4+0x30] ;  /* 0x00003004ff087984 */ /* 0x000ea20008000c00 */
[----:B0-----:R-:W-:-:S06]  /*1680*/  DSETP.GEU.AND P1, PT, R6, R16, PT ;  /* 0x000000100600722a */ /* 0x001fcc0003f2e000 */
[-C--:B------:R-:W-:Y:S02]  /*1690*/  FSEL R3, R16, R6.reuse, !P1 ;  /* 0x0000000610037208 */ /* 0x080fe40004800000 */
[-C--:B------:R-:W-:Y:S02]  /*16a0*/  FSEL R17, R17, R7.reuse, !P1 ;  /* 0x0000000711117208 */ /* 0x080fe40004800000 */
[----:B------:R-:W-:Y:S02]  /*16b0*/  FSEL R6, R3, R6, P2 ;  /* 0x0000000603067208 */ /* 0x000fe40001000000 */
[----:B------:R-:W-:Y:S02]  /*16c0*/  FSEL R7, R17, R7, P2 ;  /* 0x0000000711077208 */ /* 0x000fe40001000000 */
[C---:B------:R-:W-:Y:S01]  /*16d0*/  ISETP.GT.AND P1, PT, R4.reuse, 0x40, PT ;  /* 0x000000400400780c */ /* 0x040fe20003f24270 */
[----:B------:R-:W-:Y:S01]  /*16e0*/  IMAD.MOV.U32 R2, RZ, RZ, R6 ;  /* 0x000000ffff027224 */ /* 0x000fe200078e0006 */
[----:B------:R-:W-:Y:S01]  /*16f0*/  ISETP.GT.AND P2, PT, R4, 0x60, PT ;  /* 0x000000600400780c */ /* 0x000fe20003f44270 */
[----:B------:R-:W-:-:S06]  /*1700*/  IMAD.MOV.U32 R3, RZ, RZ, R7 ;  /* 0x000000ffff037224 */ /* 0x000fcc00078e0007 */
[----:B------:R-:W-:-:S06]  /*1710*/  DSETP.GEU.AND P3, PT, R2, R18, PT ;  /* 0x000000120200722a */ /* 0x000fcc0003f6e000 */
[----:B------:R-:W-:Y:S02]  /*1720*/  @P1 FSEL R6, R18, R6, !P3 ;  /* 0x0000000612061208 */ /* 0x000fe40005800000 */
[----:B------:R-:W-:Y:S02]  /*1730*/  @P1 FSEL R7, R19, R7, !P3 ;  /* 0x0000000713071208 */ /* 0x000fe40005800000 */
[----:B------:R-:W-:Y:S01]  /*1740*/  ISETP.GT.AND P1, PT, R4, 0x80, PT ;  /* 0x000000800400780c */ /* 0x000fe20003f24270 */
[----:B------:R-:W-:Y:S02]  /*1750*/  IMAD.MOV.U32 R2, RZ, RZ, R6 ;  /* 0x000000ffff027224 */ /* 0x000fe400078e0006 */
[----:B------:R-:W-:-:S06]  /*1760*/  IMAD.MOV.U32 R3, RZ, RZ, R7 ;  /* 0x000000ffff037224 */ /* 0x000fcc00078e0007 */
[----:B-1----:R-:W-:Y:S01]  /*1770*/  DSETP.GEU.AND P3, PT, R2, R12, PT ;  /* 0x0000000c0200722a */ /* 0x002fe20003f6e000 */
[----:B------:R-:W0:Y:S05]  /*1780*/  LDS.64 R2, [UR4+0x40] ;  /* 0x00004004ff027984 */ /* 0x000e2a0008000a00 */
[----:B------:R-:W-:Y:S02]  /*1790*/  @P2 FSEL R6, R12, R6, !P3 ;  /* 0x000000060c062208 */ /* 0x000fe40005800000 */
[----:B------:R-:W-:Y:S02]  /*17a0*/  @P2 FSEL R7, R13, R7, !P3 ;  /* 0x000000070d072208 */ /* 0x000fe40005800000 */
[----:B------:R-:W-:-:S04]  /*17b0*/  ISETP.GT.AND P2, PT, R4, 0xa0, PT ;  /* 0x000000a00400780c */ /* 0x000fc80003f44270 */
[----:B------:R-:W-:-:S06]  /*17c0*/  DSETP.GEU.AND P3, PT, R6, R14, PT ;  /* 0x0000000e0600722a */ /* 0x000fcc0003f6e000 */
[----:B------:R-:W-:Y:S02]  /*17d0*/  @P1 FSEL R6, R14, R6, !P3 ;  /* 0x000000060e061208 */ /* 0x000fe40005800000 */
[----:B------:R-:W-:Y:S02]  /*17e0*/  @P1 FSEL R7, R15, R7, !P3 ;  /* 0x000000070f071208 */ /* 0x000fe40005800000 */
[----:B------:R-:W-:-:S04]  /*17f0*/  ISETP.GT.AND P1, PT, R4, 0xc0, PT ;  /* 0x000000c00400780c */ /* 0x000fc80003f24270 */
[----:B--2---:R-:W-:-:S06]  /*1800*/  DSETP.GEU.AND P3, PT, R6, R8, PT ;  /* 0x000000080600722a */ /* 0x004fcc0003f6e000 */
[----:B------:R-:W-:Y:S02]  /*1810*/  @P2 FSEL R6, R8, R6, !P3 ;  /* 0x0000000608062208 */ /* 0x000fe40005800000 */
[----:B------:R-:W-:Y:S02]  /*1820*/  @P2 FSEL R7, R9, R7, !P3 ;  /* 0x0000000709072208 */ /* 0x000fe40005800000 */
[----:B------:R-:W-:-:S04]  /*1830*/  ISETP.GT.AND P2, PT, R4, 0xe0, PT ;  /* 0x000000e00400780c */ /* 0x000fc80003f44270 */
[----:B------:R-:W-:-:S06]  /*1840*/  DSETP.GEU.AND P3, PT, R6, R10, PT ;  /* 0x0000000a0600722a */ /* 0x000fcc0003f6e000 */
[----:B------:R-:W-:Y:S02]  /*1850*/  @P1 FSEL R6, R10, R6, !P3 ;  /* 0x000000060a061208 */ /* 0x000fe40005800000 */
[----:B------:R-:W-:-:S03]  /*1860*/  @P1 FSEL R7, R11, R7, !P3 ;  /* 0x000000070b071208 */ /* 0x000fc60005800000 */
[----:B------:R-:W-:Y:S02]  /*1870*/  IMAD.MOV.U32 R4, RZ, RZ, R6 ;  /* 0x000000ffff047224 */ /* 0x000fe400078e0006 */
[----:B------:R-:W-:-:S06]  /*1880*/  IMAD.MOV.U32 R5, RZ, RZ, R7 ;  /* 0x000000ffff057224 */ /* 0x000fcc00078e0007 */
[----:B0-----:R-:W-:-:S06]  /*1890*/  DSETP.GEU.AND P1, PT, R4, R2, PT ;  /* 0x000000020400722a */ /* 0x001fcc0003f2e000 */
[----:B------:R-:W-:Y:S02]  /*18a0*/  @P2 FSEL R6, R2, R6, !P1 ;  /* 0x0000000602062208 */ /* 0x000fe40004800000 */
[----:B------:R-:W-:Y:S01]  /*18b0*/  @P2 FSEL R7, R3, R7, !P1 ;  /* 0x0000000703072208 */ /* 0x000fe20004800000 */
[----:B------:R-:W-:Y:S06]  /*18c0*/  BRA `(.L_x_17) ;  /* 0x0000004000d07947 */ /* 0x000fec0003800000 */
.L_x_3:
[----:B------:R-:W0:Y:S01]  /*18d0*/  S2R R0, SR_TID.X ;  /* 0x0000000000007919 */ /* 0x000e220000002100 */
[----:B------:R-:W1:Y:S02]  /*18e0*/  LDCU.64 UR4, c[0x0][0x380] ;  /* 0x00007000ff0477ac */ /* 0x000e640008000a00 */
[----:B-1----:R-:W-:Y:S02]  /*18f0*/  IMAD.U32 R2, RZ, RZ, UR4 ;  /* 0x00000004ff027e24 */ /* 0x002fe4000f8e00ff */
[----:B------:R-:W-:Y:S02]  /*1900*/  IMAD.U32 R3, RZ, RZ, UR5 ;  /* 0x00000005ff037e24 */ /* 0x000fe4000f8e00ff */
[----:B0-----:R-:W-:-:S04]  /*1910*/  IMAD.SHL.U32 R5, R0, 0x4, RZ ;  /* 0x0000000400057824 */ /* 0x001fc800078e00ff */
[----:B------:R-:W-:-:S05]  /*1920*/  IMAD.WIDE.U32 R6, R5, 0x8, R2 ;  /* 0x0000000805067825 */ /* 0x000fca00078e0002 */
[----:B------:R-:W2:Y:S04]  /*1930*/  LDG.E.128.CONSTANT R20, desc[UR6][R6.64] ;  /* 0x0000000606147981 */ /* 0x000ea8000c1e9d00 */
[----:B------:R-:W3:Y:S04]  /*1940*/  LDG.E.128.CONSTANT R12, desc[UR6][R6.64+0x10] ;  /* 0x00001006060c7981 */ /* 0x000ee8000c1e9d00 */
[----:B------:R-:W4:Y:S04]  /*1950*/  LDG.E.128.CONSTANT R8, desc[UR6][R6.64+0x2000] ;  /* 0x0020000606087981 */ /* 0x000f28000c1e9d00 */
[----:B------:R0:W5:Y:S01]  /*1960*/  LDG.E.128.CONSTANT R16, desc[UR6][R6.64+0x2010] ;  /* 0x0020100606107981 */ /* 0x000162000c1e9d00 */
[----:B------:R-:W-:Y:S01]  /*1970*/  ISETP.GE.U32.AND P1, PT, R4, 0x1000, PT ;  /* 0x000010000400780c */ /* 0x000fe20003f26070 */
[----:B------:R-:W-:Y:S01]  /*1980*/  UMOV UR4, 0x800 ;  /* 0x0000080000047882 */ /* 0x000fe20000000000 */
[----:B--2---:R-:W-:-:S06]  /*1990*/  DSETP.GEU.AND P0, PT, R20, R22, PT ;  /* 0x000000161400722a */ /* 0x004fcc0003f0e000 */
[----:B------:R-:W-:Y:S02]  /*19a0*/  FSEL R20, R22, R20, !P0 ;  /* 0x0000001416147208 */ /* 0x000fe40004000000 */
[----:B------:R-:W-:-:S06]  /*19b0*/  FSEL R21, R23, R21, !P0 ;  /* 0x0000001517157208 */ /* 0x000fcc0004000000 */
[----:B---3--:R-:W-:-:S06]  /*19c0*/  DSETP.GEU.AND P0, PT, R20, R12, PT ;  /* 0x0000000c1400722a */ /* 0x008fcc0003f0e000 */
[----:B------:R-:W-:Y:S02]  /*19d0*/  FSEL R12, R12, R20, !P0 ;  /* 0x000000140c0c7208 */ /* 0x000fe40004000000 */
[----:B------:R-:W-:-:S06]  /*19e0*/  FSEL R13, R13, R21, !P0 ;  /* 0x000000150d0d7208 */ /* 0x000fcc0004000000 */
[----:B------:R-:W-:-:S06]  /*19f0*/  DSETP.GEU.AND P0, PT, R12, R14, PT ;  /* 0x0000000e0c00722a */ /* 0x000fcc0003f0e000 */
[----:B------:R-:W-:Y:S02]  /*1a00*/  FSEL R12, R14, R12, !P0 ;  /* 0x0000000c0e0c7208 */ /* 0x000fe40004000000 */
[----:B------:R-:W-:-:S06]  /*1a10*/  FSEL R13, R15, R13, !P0 ;  /* 0x0000000d0f0d7208 */ /* 0x000fcc0004000000 */
[----:B----4-:R-:W-:-:S06]  /*1a20*/  DSETP.GEU.AND P0, PT, R12, R8, PT ;  /* 0x000000080c00722a */ /* 0x010fcc0003f0e000 */
[----:B0-----:R-:W-:Y:S02]  /*1a30*/  FSEL R6, R8, R12, !P0 ;  /* 0x0000000c08067208 */ /* 0x001fe40004000000 */
[----:B------:R-:W-:-:S06]  /*1a40*/  FSEL R7, R9, R13, !P0 ;  /* 0x0000000d09077208 */ /* 0x000fcc0004000000 */
[----:B------:R-:W-:-:S06]  /*1a50*/  DSETP.GEU.AND P0, PT, R6, R10, PT ;  /* 0x0000000a0600722a */ /* 0x000fcc0003f0e000 */
[----:B------:R-:W-:Y:S02]  /*1a60*/  FSEL R6, R10, R6, !P0 ;  /* 0x000000060a067208 */ /* 0x000fe40004000000 */
[----:B------:R-:W-:-:S06]  /*1a70*/  FSEL R7, R11, R7, !P0 ;  /* 0x000000070b077208 */ /* 0x000fcc0004000000 */
[----:B-----5:R-:W-:-:S06]  /*1a80*/  DSETP.GEU.AND P0, PT, R6, R16, PT ;  /* 0x000000100600722a */ /* 0x020fcc0003f0e000 */
[----:B------:R-:W-:Y:S02]  /*1a90*/  FSEL R6, R16, R6, !P0 ;  /* 0x0000000610067208 */ /* 0x000fe40004000000 */
[----:B------:R-:W-:-:S06]  /*1aa0*/  FSEL R7, R17, R7, !P0 ;  /* 0x0000000711077208 */ /* 0x000fcc0004000000 */
[----:B------:R-:W-:-:S06]  /*1ab0*/  DSETP.GEU.AND P0, PT, R6, R18, PT ;  /* 0x000000120600722a */ /* 0x000fcc0003f0e000 */
[----:B------:R-:W-:Y:S02]  /*1ac0*/  FSEL R6, R18, R6, !P0 ;  /* 0x0000000612067208 */ /* 0x000fe40004000000 */
[----:B------:R-:W-:Y:S01]  /*1ad0*/  FSEL R7, R19, R7, !P0 ;  /* 0x0000000713077208 */ /* 0x000fe20004000000 */
[----:B------:R-:W-:Y:S06]  /*1ae0*/  @!P1 BRA `(.L_x_18) ;  /* 0x0000000000a49947 */ /* 0x000fec0003800000 */
[----:B------:R-:W0:Y:S01]  /*1af0*/  LDC R24, c[0x0][0x390] ;  /* 0x0000e400ff187b82 */ /* 0x000e220000000800 */
[----:B------:R-:W-:Y:S01]  /*1b00*/  VIADD R25, R4, 0xfffff800 ;  /* 0xfffff80004197836 */ /* 0x000fe20000000000 */
[----:B------:R-:W-:-:S06]  /*1b10*/  UMOV UR4, 0x800 ;  /* 0x0000080000047882 */ /* 0x000fcc0000000000 */
[----:B------:R-:W1:Y:S02]  /*1b20*/  LDC.64 R2, c[0x0][0x380] ;  /* 0x0000e000ff027b82 */ /* 0x000e640000000a00 */
.L_x_20:
[----:B------:R-:W-:-:S04]  /*1b30*/  VIADD R27, R5, UR4 ;  /* 0x00000004051b7c36 */ /* 0x000fc80008000000 */
[----:B-1----:R-:W-:-:S05]  /*1b40*/  IMAD.WIDE.U32 R26, R27, 0x8, R2 ;  /* 0x000000081b1a7825 */ /* 0x002fca00078e0002 */
[----:B------:R-:W2:Y:S04]  /*1b50*/  LDG.E.128.CONSTANT R12, desc[UR6][R26.64] ;  /* 0x000000061a0c7981 */ /* 0x000ea8000c1e9d00 */
[----:B------:R-:W3:Y:S04]  /*1b60*/  LDG.E.128.CONSTANT R16, desc[UR6][R26.64+0x10] ;  /* 0x000010061a107981 */ /* 0x000ee8000c1e9d00 */
[----:B------:R-:W4:Y:S04]  /*1b70*/  LDG.E.128.CONSTANT R20, desc[UR6][R26.64+0x2000] ;  /* 0x002000061a147981 */ /* 0x000f28000c1e9d00 */
[----:B------:R-:W5:Y:S01]  /*1b80*/  LDG.E.128.CONSTANT R8, desc[UR6][R26.64+0x2010] ;  /* 0x002010061a087981 */ /* 0x000f62000c1e9d00 */
[----:B0-----:R-:W-:Y:S01]  /*1b90*/  IMAD.MOV.U32 R4, RZ, RZ, R24 ;  /* 0x000000ffff047224 */ /* 0x001fe200078e0018 */
[----:B--2---:R-:W-:-:S06]  /*1ba0*/  DSETP.GEU.AND P0, PT, R6, R12, PT ;  /* 0x0000000c0600722a */ /* 0x004fcc0003f0e000 */
[----:B------:R-:W-:Y:S02]  /*1bb0*/  FSEL R6, R12, R6, !P0 ;  /* 0x000000060c067208 */ /* 0x000fe40004000000 */
[----:B------:R-:W-:-:S06]  /*1bc0*/  FSEL R7, R13, R7, !P0 ;  /* 0x000000070d077208 */ /* 0x000fcc0004000000 */
[----:B------:R-:W-:-:S06]  /*1bd0*/  DSETP.GEU.AND P0, PT, R6, R14, PT ;  /* 0x0000000e0600722a */ /* 0x000fcc0003f0e000 */
        /* <DEDUP_REMOVED lines=14> */
[----:B-----5:R-:W-:-:S06]  /*1cc0*/  DSETP.GEU.AND P0, PT, R6, R8, PT ;  /* 0x000000080600722a */ /* 0x020fcc0003f0e000 */
[----:B------:R-:W-:Y:S01]  /*1cd0*/  FSEL R6, R8, R6, !P0 ;  /* 0x0000000608067208 */ /* 0x000fe20004000000 */
[----:B------:R-:W-:Y:S01]  /*1ce0*/  VIADD R8, R4, -UR4 ;  /* 0x8000000404087c36 */ /* 0x000fe20008000000 */
[----:B------:R-:W-:-:S04]  /*1cf0*/  FSEL R7, R9, R7, !P0 ;  /* 0x0000000709077208 */ /* 0x000fc80004000000 */
[----:B------:R-:W-:Y:S02]  /*1d00*/  ISETP.GE.AND P1, PT, R8, 0x800, PT ;  /* 0x000008000800780c */ /* 0x000fe40003f26270 */
[----:B------:R-:W-:-:S06]  /*1d10*/  DSETP.GEU.AND P0, PT, R6, R10, PT ;  /* 0x0000000a0600722a */ /* 0x000fcc0003f0e000 */
[----:B------:R-:W-:Y:S02]  /*1d20*/  FSEL R6, R10, R6, !P0 ;  /* 0x000000060a067208 */ /* 0x000fe40004000000 */
[----:B------:R-:W-:-:S03]  /*1d30*/  FSEL R7, R11, R7, !P0 ;  /* 0x000000070b077208 */ /* 0x000fc60004000000 */
[----:B------:R-:W-:Y:S05]  /*1d40*/  @!P1 BRA `(.L_x_19) ;  /* 0x0000000c00009947 */ /* 0x000fea0003800000 */
[----:B------:R-:W-:-:S06]  /*1d50*/  UIADD3 UR4, UPT, UPT, UR4, 0x800, URZ ;  /* 0x0000080004047890 */ /* 0x000fcc000fffe0ff */
[----:B------:R-:W-:-:S13]  /*1d60*/  ISETP.LT.AND P0, PT, R25, UR4, PT ;  /* 0x0000000419007c0c */ /* 0x000fda000bf01270 */
[----:B------:R-:W-:Y:S05]  /*1d70*/  @!P0 BRA `(.L_x_20) ;  /* 0xfffffffc006c8947 */ /* 0x000fea000383ffff */
.L_x_18:
[----:B------:R-:W-:-:S13]  /*1d80*/  ISETP.LE.AND P0, PT, R4, UR4, PT ;  /* 0x0000000404007c0c */ /* 0x000fda000bf03270 */
[----:B------:R-:W-:Y:S05]  /*1d90*/  @P0 BRA `(.L_x_19) ;  /* 0x0000000800ec0947 */ /* 0x000fea0003800000 */
[----:B------:R-:W-:Y:S01]  /*1da0*/  VIADD R41, R4, -UR4 ;  /* 0x8000000404297c36 */ /* 0x000fe20008000000 */
[----:B------:R-:W-:Y:S04]  /*1db0*/  BSSY.RECONVERGENT B1, `(.L_x_19) ;  /* 0x00000b9000017945 */ /* 0x000fe80003800200 */
[----:B------:R-:W-:-:S13]  /*1dc0*/  ISETP.GE.AND P0, PT, R0, R41, PT ;  /* 0x000000290000720c */ /* 0x000fda0003f06270 */
[----:B------:R-:W-:Y:S05]  /*1dd0*/  @P0 BRA `(.L_x_21) ;  /* 0x0000000800d80947 */ /* 0x000fea0003800000 */
[----:B------:R-:W-:Y:S01]  /*1de0*/  LOP3.LUT R5, RZ, R0, RZ, 0x33, !PT ;  /* 0x00000000ff057212 */ /* 0x000fe200078e33ff */
[----:B------:R-:W-:Y:S01]  /*1df0*/  BSSY.RECONVERGENT B2, `(.L_x_22) ;  /* 0x0000016000027945 */ /* 0x000fe20003800200 */
[----:B------:R-:W-:Y:S02]  /*1e00*/  IMAD.MOV.U32 R40, RZ, RZ, R0 ;  /* 0x000000ffff287224 */ /* 0x000fe400078e0000 */
[----:B------:R-:W-:-:S04]  /*1e10*/  IADD3 R4, PT, PT, R4, -UR4, R5 ;  /* 0x8000000404047c10 */ /* 0x000fc8000fffe005 */
[C---:B------:R-:W-:Y:S02]  /*1e20*/  LOP3.LUT R5, R4.reuse, 0x300, RZ, 0xc0, !PT ;  /* 0x0000030004057812 */ /* 0x040fe400078ec0ff */
[----:B------:R-:W-:Y:S02]  /*1e30*/  ISETP.GE.U32.AND P2, PT, R4, 0x300, PT ;  /* 0x000003000400780c */ /* 0x000fe40003f46070 */
[----:B------:R-:W-:-:S13]  /*1e40*/  ISETP.NE.AND P0, PT, R5, 0x300, PT ;  /* 0x000003000500780c */ /* 0x000fda0003f05270 */
[----:B------:R-:W-:Y:S05]  /*1e50*/  @!P0 BRA `(.L_x_23) ;  /* 0x00000000003c8947 */ /* 0x000fea0003800000 */
[----:B------:R-:W-:Y:S01]  /*1e60*/  LEA.HI R4, R4, 0x1, RZ, 0x18 ;  /* 0x0000000104047811 */ /* 0x000fe200078fc0ff */
[----:B------:R-:W-:Y:S02]  /*1e70*/  VIADD R9, R0, UR4 ;  /* 0x0000000400097c36 */ /* 0x000fe40008000000 */
[----:B------:R-:W-:Y:S01]  /*1e80*/  IMAD.MOV.U32 R40, RZ, RZ, R0 ;  /* 0x000000ffff287224 */ /* 0x000fe200078e0000 */
[----:B------:R-:W-:-:S05]  /*1e90*/  LOP3.LUT R4, R4, 0x3, RZ, 0xc0, !PT ;  /* 0x0000000304047812 */ /* 0x000fca00078ec0ff */
[----:B------:R-:W-:-:S07]  /*1ea0*/  IMAD.MOV R8, RZ, RZ, -R4 ;  /* 0x000000ffff087224 */ /* 0x000fce00078e0a04 */
.L_x_24:
[----:B------:R-:W-:-:S06]  /*1eb0*/  IMAD.WIDE.U32 R4, R9, 0x8, R2 ;  /* 0x0000000809047825 */ /* 0x000fcc00078e0002 */
[----:B------:R-:W2:Y:S01]  /*1ec0*/  LDG.E.64.CONSTANT R4, desc[UR6][R4.64] ;  /* 0x0000000604047981 */ /* 0x000ea2000c1e9b00 */
[----:B------:R-:W-:Y:S02]  /*1ed0*/  VIADD R8, R8, 0x1 ;  /* 0x0000000108087836 */ /* 0x000fe40000000000 */
[----:B------:R-:W-:Y:S02]  /*1ee0*/  VIADD R40, R40, 0x100 ;  /* 0x0000010028287836 */ /* 0x000fe40000000000 */
[----:B------:R-:W-:Y:S01]  /*1ef0*/  VIADD R9, R9, 0x100 ;  /* 0x0000010009097836 */ /* 0x000fe20000000000 */
[----:B------:R-:W-:Y:S01]  /*1f00*/  ISETP.NE.AND P1, PT, R8, RZ, PT ;  /* 0x000000ff0800720c */ /* 0x000fe20003f25270 */
[----:B--2---:R-:W-:-:S06]  /*1f10*/  DSETP.GEU.AND P0, PT, R6, R4, PT ;  /* 0x000000040600722a */ /* 0x004fcc0003f0e000 */
[----:B------:R-:W-:Y:S02]  /*1f20*/  FSEL R6, R4, R6, !P0 ;  /* 0x0000000604067208 */ /* 0x000fe40004000000 */
[----:B------:R-:W-:-:S04]  /*1f30*/  FSEL R7, R5, R7, !P0 ;  /* 0x0000000705077208 */ /* 0x000fc80004000000 */
[----:B------:R-:W-:Y:S05]  /*1f40*/  @P1 BRA `(.L_x_24) ;  /* 0xfffffffc00d81947 */ /* 0x000fea000383ffff */
.L_x_23:
[----:B------:R-:W-:Y:S05]  /*1f50*/  BSYNC.RECONVERGENT B2 ;  /* 0x0000000000027941 */ /* 0x000fea0003800200 */
.L_x_22:
[----:B------:R-:W-:Y:S05]  /*1f60*/  @!P2 BRA `(.L_x_21) ;  /* 0x000000080074a947 */ /* 0x000fea0003800000 */
[----:B------:R-:W0:Y:S01]  /*1f70*/  LDCU.64 UR8, c[0x0][0x380] ;  /* 0x00007000ff0877ac */ /* 0x000e220008000a00 */
[----:B------:R-:W-:Y:S01]  /*1f80*/  IMAD.IADD R9, R41, 0x1, -R40 ;  /* 0x0000000129097824 */ /* 0x000fe200078e0a28 */
[C---:B------:R-:W-:Y:S01]  /*1f90*/  IADD3 R5, P0, PT, R40.reuse, UR4, RZ ;  /* 0x0000000428057c10 */ /* 0x040fe2000ff1e0ff */
[----:B------:R-:W-:Y:S01]  /*1fa0*/  BSSY.RECONVERGENT B2, `(.L_x_25) ;  /* 0x0000059000027945 */ /* 0x000fe20003800200 */
[----:B------:R-:W-:Y:S02]  /*1fb0*/  VIADD R43, R40, UR4 ;  /* 0x00000004282b7c36 */ /* 0x000fe40008000000 */
[----:B------:R-:W-:Y:S01]  /*1fc0*/  ISETP.GT.AND P1, PT, R9, 0xc00, PT ;  /* 0x00000c000900780c */ /* 0x000fe20003f24270 */
[----:B------:R-:W-:Y:S01]  /*1fd0*/  IMAD.X R8, RZ, RZ, RZ, P0 ;  /* 0x000000ffff087224 */ /* 0x000fe200000e06ff */
[----:B0-----:R-:W-:-:S04]  /*1fe0*/  LEA R4, P0, R5, UR8, 0x3 ;  /* 0x0000000805047c11 */ /* 0x001fc8000f8018ff */
[----:B------:R-:W-:Y:S02]  /*1ff0*/  LEA.HI.X R5, R5, UR9, R8, 0x3, P0 ;  /* 0x0000000905057c11 */ /* 0x000fe400080f1c08 */
[----:B------:R-:W-:-:S05]  /*2000*/  IADD3 R4, P0, PT, R4, 0x1000, RZ ;  /* 0x0000100004047810 */ /* 0x000fca0007f1e0ff */
[----:B------:R-:W-:Y:S01]  /*2010*/  IMAD.X R5, RZ, RZ, R5, P0 ;  /* 0x000000ffff057224 */ /* 0x000fe200000e0605 */
[----:B------:R-:W-:Y:S01]  /*2020*/  PLOP3.LUT P0, PT, PT, PT, PT, 0x80, 0x8 ;  /* 0x000000000008781c */ /* 0x000fe20003f0f070 */
[----:B------:R-:W-:-:S12]  /*2030*/  @!P1 BRA `(.L_x_26) ;  /* 0x00000004003c9947 */ /* 0x000fd80003800000 */
[----:B------:R-:W-:Y:S01]  /*2040*/  PLOP3.LUT P0, PT, PT, PT, PT, 0x8, 0x80 ;  /* 0x000000000080781c */ /* 0x000fe20003f0e170 */
[----:B------:R-:W-:-:S12]  /*2050*/  VIADD R45, R41, 0xfffff400 ;  /* 0xfffff400292d7836 */ /* 0x000fd80000000000 */
.L_x_27:
[C---:B------:R-:W-:Y:S01]  /*2060*/  IMAD.WIDE.U32 R38, R43.reuse, 0x8, R2 ;  /* 0x000000082b267825 */ /* 0x040fe200078e0002 */
[----:B------:R-:W2:Y:S04]  /*2070*/  LDG.E.64.CONSTANT R8, desc[UR6][R4.64+-0x800] ;  /* 0xfff8000604087981 */ /* 0x000ea8000c1e9b00 */
[----:B------:R-:W3:Y:S04]  /*2080*/  LDG.E.64.CONSTANT R10, desc[UR6][R4.64] ;  /* 0x00000006040a7981 */ /* 0x000ee8000c1e9b00 */
[----:B------:R-:W4:Y:S01]  /*2090*/  LDG.E.64.CONSTANT R38, desc[UR6][R38.64] ;  /* 0x0000000626267981 */ /* 0x000f22000c1e9b00 */
[----:B------:R-:W-:-:S03]  /*20a0*/  VIADD R15, R43, 0x400 ;  /* 0x000004002b0f7836 */ /* 0x000fc60000000000 */
[----:B------:R-:W5:Y:S01]  /*20b0*/  LDG.E.64.CONSTANT R12, desc[UR6][R4.64+0x800] ;  /* 0x00080006040c7981 */ /* 0x000f62000c1e9b00 */
[----:B------:R-:W-:-:S03]  /*20c0*/  IMAD.WIDE.U32 R14, R15, 0x8, R2 ;  /* 0x000000080f0e7825 */ /* 0x000fc600078e0002 */
[----:B------:R-:W5:Y:S04]  /*20d0*/  LDG.E.64.CONSTANT R16, desc[UR6][R4.64+0x1800] ;  /* 0x0018000604107981 */ /* 0x000f68000c1e9b00 */
[----:B------:R-:W5:Y:S04]  /*20e0*/  LDG.E.64.CONSTANT R14, desc[UR6][R14.64] ;  /* 0x000000060e0e7981 */ /* 0x000f68000c1e9b00 */
[----:B------:R-:W5:Y:S01]  /*20f0*/  LDG.E.64.CONSTANT R18, desc[UR6][R4.64+0x2000] ;  /* 0x0020000604127981 */ /* 0x000f62000c1e9b00 */
        /* <DEDUP_REMOVED lines=11> */
[----:B------:R-:W5:Y:S04]  /*21b0*/  LDG.E.64.CONSTANT R34, desc[UR6][R4.64+0x6000] ;  /* 0x0060000604227981 */ /* 0x000f68000c1e9b00 */
[----:B------:R0:W5:Y:S01]  /*21c0*/  LDG.E.64.CONSTANT R36, desc[UR6][R4.64+0x6800] ;  /* 0x0068000604247981 */ /* 0x000162000c1e9b00 */
[----:B------:R-:W-:-:S05]  /*21d0*/  VIADD R40, R40, 0x1000 ;  /* 0x0000100028287836 */ /* 0x000fca0000000000 */
[----:B------:R-:W-:Y:S02]  /*21e0*/  ISETP.GE.AND P2, PT, R40, R45, PT ;  /* 0x0000002d2800720c */ /* 0x000fe40003f46270 */
[----:B0-----:R-:W-:Y:S01]  /*21f0*/  IADD3 R4, P3, PT, R4, 0x8000, RZ ;  /* 0x0000800004047810 */ /* 0x001fe20007f7e0ff */
[----:B------:R-:W-:-:S04]  /*2200*/  VIADD R43, R43, 0x1000 ;  /* 0x000010002b2b7836 */ /* 0x000fc80000000000 */
[----:B------:R-:W-:Y:S01]  /*2210*/  IMAD.X R5, RZ, RZ, R5, P3 ;  /* 0x000000ffff057224 */ /* 0x000fe200018e0605 */
[----:B----4-:R-:W-:-:S06]  /*2220*/  DSETP.GEU.AND P1, PT, R6, R38, PT ;  /* 0x000000260600722a */ /* 0x010fcc0003f2e000 */
[----:B------:R-:W-:Y:S02]  /*2230*/  FSEL R6, R38, R6, !P1 ;  /* 0x0000000626067208 */ /* 0x000fe40004800000 */
[----:B------:R-:W-:-:S06]  /*2240*/  FSEL R7, R39, R7, !P1 ;  /* 0x0000000727077208 */ /* 0x000fcc0004800000 */
[----:B--2---:R-:W-:-:S06]  /*2250*/  DSETP.GEU.AND P1, PT, R6, R8, PT ;  /* 0x000000080600722a */ /* 0x004fcc0003f2e000 */
[----:B------:R-:W-:Y:S02]  /*2260*/  FSEL R6, R8, R6, !P1 ;  /* 0x0000000608067208 */ /* 0x000fe40004800000 */
[----:B------:R-:W-:-:S06]  /*2270*/  FSEL R7, R9, R7, !P1 ;  /* 0x0000000709077208 */ /* 0x000fcc0004800000 */
[----:B---3--:R-:W-:-:S06]  /*2280*/  DSETP.GEU.AND P1, PT, R6, R10, PT ;  /* 0x0000000a0600722a */ /* 0x008fcc0003f2e000 */
[----:B------:R-:W-:Y:S02]  /*2290*/  FSEL R6, R10, R6, !P1 ;  /* 0x000000060a067208 */ /* 0x000fe40004800000 */
[----:B------:R-:W-:-:S06]  /*22a0*/  FSEL R7, R11, R7, !P1 ;  /* 0x000000070b077208 */ /* 0x000fcc0004800000 */
[----:B-----5:R-:W-:-:S06]  /*22b0*/  DSETP.GEU.AND P1, PT, R6, R12, PT ;  /* 0x0000000c0600722a */ /* 0x020fcc0003f2e000 */
        /* <DEDUP_REMOVED lines=39> */
.L_x_26:
[----:B------:R-:W-:Y:S05]  /*2530*/  BSYNC.RECONVERGENT B2 ;  /* 0x0000000000027941 */ /* 0x000fea0003800200 */
.L_x_25:
[----:B------:R-:W-:Y:S01]  /*2540*/  IMAD.IADD R8, R41, 0x1, -R40 ;  /* 0x0000000129087824 */ /* 0x000fe200078e0a28 */
[----:B------:R-:W-:Y:S04]  /*2550*/  BSSY.RECONVERGENT B2, `(.L_x_28) ;  /* 0x000002b000027945 */ /* 0x000fe80003800200 */
[----:B------:R-:W-:-:S13]  /*2560*/  ISETP.GT.AND P1, PT, R8, 0x400, PT ;  /* 0x000004000800780c */ /* 0x000fda0003f24270 */
[----:B------:R-:W-:Y:S05]  /*2570*/  @!P1 BRA `(.L_x_29) ;  /* 0x0000000000a09947 */ /* 0x000fea0003800000 */
        /* <DEDUP_REMOVED lines=9> */
[----:B------:R-:W5:Y:S04]  /*2610*/  LDG.E.64.CONSTANT R22, desc[UR6][R4.64+0x2000] ;  /* 0x0020000604167981 */ /* 0x000f68000c1e9b00 */
[----:B------:R0:W5:Y:S01]  /*2620*/  LDG.E.64.CONSTANT R8, desc[UR6][R4.64+0x2800] ;  /* 0x0028000604087981 */ /* 0x000162000c1e9b00 */
[----:B------:R-:W-:-:S02]  /*2630*/  VIADD R40, R40, 0x800 ;  /* 0x0000080028287836 */ /* 0x000fc40000000000 */
[----:B------:R-:W-:Y:S01]  /*2640*/  VIADD R43, R43, 0x800 ;  /* 0x000008002b2b7836 */ /* 0x000fe20000000000 */
[----:B0-----:R-:W-:-:S05]  /*2650*/  IADD3 R4, P2, PT, R4, 0x4000, RZ ;  /* 0x0000400004047810 */ /* 0x001fca0007f5e0ff */
        /* <DEDUP_REMOVED lines=22> */
[----:B------:R-:W-:Y:S01]  /*27c0*/  DSETP.GEU.AND P1, PT, R6, R8, PT ;  /* 0x000000080600722a */ /* 0x000fe20003f2e000 */
[----:B------:R-:W-:-:S05]  /*27d0*/  PLOP3.LUT P0, PT, PT, PT, PT, 0x8, 0x80 ;  /* 0x000000000080781c */ /* 0x000fca0003f0e170 */
[----:B------:R-:W-:Y:S02]  /*27e0*/  FSEL R6, R8, R6, !P1 ;  /* 0x0000000608067208 */ /* 0x000fe40004800000 */
[----:B------:R-:W-:-:S07]  /*27f0*/  FSEL R7, R9, R7, !P1 ;  /* 0x0000000709077208 */ /* 0x000fce0004800000 */
.L_x_29:
[----:B------:R-:W-:Y:S05]  /*2800*/  BSYNC.RECONVERGENT B2 ;  /* 0x0000000000027941 */ /* 0x000fea0003800200 */
.L_x_28:
[----:B------:R-:W-:-:S13]  /*2810*/  ISETP.LT.OR P0, PT, R40, R41, P0 ;  /* 0x000000292800720c */ /* 0x000fda0000701670 */
[----:B------:R-:W-:Y:S05]  /*2820*/  @!P0 BRA `(.L_x_21) ;  /* 0x0000000000448947 */ /* 0x000fea0003800000 */
[----:B------:R-:W-:Y:S01]  /*2830*/  IMAD.WIDE.U32 R2, R43, 0x8, R2 ;  /* 0x000000082b027825 */ /* 0x000fe200078e0002 */
[----:B------:R-:W2:Y:S04]  /*2840*/  LDG.E.64.CONSTANT R8, desc[UR6][R4.64+-0x800] ;  /* 0xfff8000604087981 */ /* 0x000ea8000c1e9b00 */
[----:B------:R-:W3:Y:S04]  /*2850*/  LDG.E.64.CONSTANT R10, desc[UR6][R4.64] ;  /* 0x00000006040a7981 */ /* 0x000ee8000c1e9b00 */
[----:B------:R-:W4:Y:S04]  /*2860*/  LDG.E.64.CONSTANT R2, desc[UR6][R2.64] ;  /* 0x0000000602027981 */ /* 0x000f28000c1e9b00 */
[----:B------:R-:W5:Y:S01]  /*2870*/  LDG.E.64.CONSTANT R12, desc[UR6][R4.64+0x800] ;  /* 0x00080006040c7981 */ /* 0x000f62000c1e9b00 */
        /* <DEDUP_REMOVED lines=11> */
[----:B------:R-:W-:-:S07]  /*2930*/  FSEL R7, R13, R3, !P0 ;  /* 0x000000030d077208 */ /* 0x000fce0004000000 */
.L_x_21:
[----:B------:R-:W-:Y:S05]  /*2940*/  BSYNC.RECONVERGENT B1 ;  /* 0x0000000000017941 */ /* 0x000fea0003800200 */
.L_x_19:
[----:B------:R-:W0:Y:S01]  /*2950*/  S2R R10, SR_LANEID ;  /* 0x00000000000a7919 */ /* 0x000e220000000000 */
[----:B------:R-:W-:Y:S04]  /*2960*/  SHFL.DOWN PT, R2, R6, 0x1, 0x1f ;  /* 0x08201f0006027f89 */ /* 0x000fe800000e0000 */
        /* <DEDUP_REMOVED lines=10> */
[----:B------:R-:W-:-:S02]  /*2a10*/  @!P2 MOV R7, 0x400 ;  /* 0x000004000007a802 */ /* 0x000fc40000000f00 */
        /* <DEDUP_REMOVED lines=8> */
[----:B------:R-:W-:Y:S01]  /*2aa0*/  SHFL.DOWN PT, R2, R4, 0x4, 0x1f ;  /* 0x08801f0004027f89 */ /* 0x000fe200000e0000 */
[----:B-1----:R-:W-:-:S03]  /*2ab0*/  @!P2 LEA R7, R8, R7, 0x18 ;  /* 0x000000070807a211 */ /* 0x002fc600078ec0ff */
[----:B------:R-:W0:Y:S02]  /*2ac0*/  SHFL.DOWN PT, R3, R5, 0x4, 0x1f ;  /* 0x08801f0005037f89 */ /* 0x000e2400000e0000 */
[----:B------:R-:W-:Y:S01]  /*2ad0*/  @!P2 IMAD.IADD R9, R6, 0x1, R7 ;  /* 0x000000010609a824 */ /* 0x000fe200078e0207 */
[----:B0-----:R-:W-:-:S06]  /*2ae0*/  DSETP.GEU.AND P0, PT, R4, R2, PT ;  /* 0x000000020400722a */ /* 0x001fcc0003f0e000 */
[----:B------:R-:W-:Y:S02]  /*2af0*/  @!P1 FSEL R4, R2, R4, !P0 ;  /* 0x0000000402049208 */ /* 0x000fe40004000000 */
[----:B------:R-:W-:Y:S02]  /*2b00*/  @!P1 FSEL R5, R3, R5, !P0 ;  /* 0x0000000503059208 */ /* 0x000fe40004000000 */
[----:B------:R-:W-:Y:S01]  /*2b10*/  ISETP.GT.AND P1, PT, R10, 0x17, PT ;  /* 0x000000170a00780c */ /* 0x000fe20003f24270 */
[----:B------:R-:W-:Y:S04]  /*2b20*/  SHFL.DOWN PT, R2, R4, 0x8, 0x1f ;  /* 0x09001f0004027f89 */ /* 0x000fe800000e0000 */
[----:B------:R-:W0:Y:S02]  /*2b30*/  SHFL.DOWN PT, R3, R5, 0x8, 0x1f ;  /* 0x09001f0005037f89 */ /* 0x000e2400000e0000 */
[----:B0-----:R-:W-:-:S06]  /*2b40*/  DSETP.GEU.AND P0, PT, R4, R2, PT ;  /* 0x000000020400722a */ /* 0x001fcc0003f0e000 */
[----:B------:R-:W-:Y:S02]  /*2b50*/  @!P1 FSEL R4, R2, R4, !P0 ;  /* 0x0000000402049208 */ /* 0x000fe40004000000 */
[----:B------:R-:W-:Y:S02]  /*2b60*/  @!P1 FSEL R5, R3, R5, !P0 ;  /* 0x0000000503059208 */ /* 0x000fe40004000000 */
[----:B------:R-:W-:Y:S01]  /*2b70*/  ISETP.GT.AND P1, PT, R10, 0xf, PT ;  /* 0x0000000f0a00780c */ /* 0x000fe20003f24270 */
[----:B------:R-:W-:Y:S04]  /*2b80*/  SHFL.DOWN PT, R2, R4, 0x10, 0x1f ;  /* 0x0a001f0004027f89 */ /* 0x000fe800000e0000 */
[----:B------:R-:W0:Y:S02]  /*2b90*/  SHFL.DOWN PT, R3, R5, 0x10, 0x1f ;  /* 0x0a001f0005037f89 */ /* 0x000e2400000e0000 */
[----:B0-----:R-:W-:-:S06]  /*2ba0*/  DSETP.GEU.AND P0, PT, R4, R2, PT ;  /* 0x000000020400722a */ /* 0x001fcc0003f0e000 */
[----:B------:R-:W-:Y:S02]  /*2bb0*/  FSEL R2, R2, R4, !P0 ;  /* 0x0000000402027208 */ /* 0x000fe40004000000 */
        /* <DEDUP_REMOVED lines=10> */
[----:B--2---:R-:W0:Y:S04]  /*2c60*/  LDS.128 R8, [UR4+0x10] ;  /* 0x00001004ff087984 */ /* 0x004e280008000c00 */
        /* <DEDUP_REMOVED lines=25> */
.L_x_2:
        /* <DEDUP_REMOVED lines=12> */
.L_x_32:
[----:B------:R-:W-:Y:S05]  /*2ec0*/  BSYNC.RECONVERGENT B1 ;  /* 0x0000000000017941 */ /* 0x000fea0003800200 */
.L_x_31:
        /* <DEDUP_REMOVED lines=17> */
.L_x_37:
        /* <DEDUP_REMOVED lines=12> */
.L_x_36:
[----:B------:R-:W-:Y:S05]  /*30a0*/  BSYNC.RECONVERGENT B2 ;  /* 0x0000000000027941 */ /* 0x000fea0003800200 */
.L_x_35:
        /* <DEDUP_REMOVED lines=9> */
.L_x_40:
        /* <DEDUP_REMOVED lines=74> */
.L_x_39:
[----:B------:R-:W-:Y:S05]  /*35e0*/  BSYNC.RECONVERGENT B2 ;  /* 0x0000000000027941 */ /* 0x000fea0003800200 */
.L_x_38:
        /* <DEDUP_REMOVED lines=42> */
.L_x_42:
[----:B------:R-:W-:Y:S05]  /*3890*/  BSYNC.RECONVERGENT B2 ;  /* 0x0000000000027941 */ /* 0x000fea0003800200 */
.L_x_41:
        /* <DEDUP_REMOVED lines=20> */
.L_x_34:
[----:B------:R-:W-:Y:S05]  /*39e0*/  BSYNC.RECONVERGENT B1 ;  /* 0x0000000000017941 */ /* 0x000fea0003800200 */
.L_x_33:
        /* <DEDUP_REMOVED lines=14> */
[----:B------:R-:W-:Y:S01]  /*3ad0*/  IMAD.MOV.U32 R2, RZ, RZ, R9 ;  /* 0x000000ffff027224 */ /* 0x000fe200078e0009 */
[----:B------:R-:W-:Y:S01]  /*3ae0*/  @!P2 MOV R4, 0x400 ;  /* 0x000004000004a802 */ /* 0x000fe20000000f00 */
[----:B------:R-:W-:Y:S01]  /*3af0*/  IMAD.MOV.U32 R3, RZ, RZ, R11 ;  /* 0x000000ffff037224 */ /* 0x000fe200078e000b */
[----:B------:R-:W0:Y:S01]  /*3b00*/  SHFL.DOWN PT, R7, R11, 0x2, 0x1f ;  /* 0x08401f000b077f89 */ /* 0x000e2200000e0000 */
[----:B------:R-:W-:Y:S01]  /*3b10*/  @!P2 SHF.R.U32.HI R0, RZ, 0x2, R5 ;  /* 0x00000002ff00a819 */ /* 0x000fe20000011605 */
[----:B------:R-:W1:Y:S03]  /*3b20*/  @!P2 S2R R13, SR_CgaCtaId ;  /* 0x00000000000da919 */ /* 0x000e660000008800 */
[----:B------:R-:W-:Y:S01]  /*3b30*/  @!P2 LOP3.LUT R0, R0, 0xf8, RZ, 0xc0, !PT ;  /* 0x000000f80000a812 */ /* 0x000fe200078ec0ff */
[----:B0-----:R-:W-:-:S06]  /*3b40*/  DSETP.GEU.AND P0, PT, R2, R6, PT ;  /* 0x000000060200722a */ /* 0x001fcc0003f0e000 */
[----:B------:R-:W-:Y:S02]  /*3b50*/  @!P1 FSEL R9, R6, R9, !P0 ;  /* 0x0000000906099208 */ /* 0x000fe40004000000 */
[----:B------:R-:W-:Y:S02]  /*3b60*/  @!P1 FSEL R11, R7, R11, !P0 ;  /* 0x0000000b070b9208 */ /* 0x000fe40004000000 */
[----:B------:R-:W-:Y:S01]  /*3b70*/  ISETP.GT.AND P1, PT, R8, 0x1b, PT ;  /* 0x0000001b0800780c */ /* 0x000fe20003f24270 */
[----:B------:R-:W-:Y:S01]  /*3b80*/  SHFL.DOWN PT, R2, R9, 0x4, 0x1f ;  /* 0x08801f0009027f89 */ /* 0x000fe200000e0000 */
[----:B------:R-:W-:Y:S01]  /*3b90*/  IMAD.MOV.U32 R6, RZ, RZ, R9 ;  /* 0x000000ffff067224 */ /* 0x000fe200078e0009 */
[----:B-1----:R-:W-:Y:S01]  /*3ba0*/  @!P2 LEA R13, R13, R4, 0x18 ;  /* 0x000000040d0da211 */ /* 0x002fe200078ec0ff */
[----:B------:R-:W-:Y:S01]  /*3bb0*/  IMAD.MOV.U32 R7, RZ, RZ, R11 ;  /* 0x000000ffff077224 */ /* 0x000fe200078e000b */
[----:B------:R-:W0:Y:S03]  /*3bc0*/  SHFL.DOWN PT, R3, R11, 0x4, 0x1f ;  /* 0x08801f000b037f89 */ /* 0x000e2600000e0000 */
[----:B------:R-:W-:-:S02]  /*3bd0*/  @!P2 IMAD.IADD R13, R0, 0x1, R13 ;  /* 0x00000001000da824 */ /* 0x000fc400078e020d */
[----:B0-----:R-:W-:-:S06]  /*3be0*/  DSETP.GEU.AND P0, PT, R6, R2, PT ;  /* 0x000000020600722a */ /* 0x001fcc0003f0e000 */
[----:B------:R-:W-:Y:S02]  /*3bf0*/  @!P1 FSEL R9, R2, R9, !P0 ;  /* 0x0000000902099208 */ /* 0x000fe40004000000 */
[----:B------:R-:W-:Y:S02]  /*3c00*/  @!P1 FSEL R11, R3, R11, !P0 ;  /* 0x0000000b030b9208 */ /* 0x000fe40004000000 */
[----:B------:R-:W-:Y:S01]  /*3c10*/  ISETP.GT.AND P1, PT, R8, 0x17, PT ;  /* 0x000000170800780c */ /* 0x000fe20003f24270 */
[----:B------:R-:W-:Y:S01]  /*3c20*/  SHFL.DOWN PT, R2, R9, 0x8, 0x1f ;  /* 0x09001f0009027f89 */ /* 0x000fe200000e0000 */
[----:B------:R-:W-:Y:S02]  /*3c30*/  IMAD.MOV.U32 R6, RZ, RZ, R9 ;  /* 0x000000ffff067224 */ /* 0x000fe400078e0009 */
[----:B------:R-:W-:Y:S01]  /*3c40*/  IMAD.MOV.U32 R7, RZ, RZ, R11 ;  /* 0x000000ffff077224 */ /* 0x000fe200078e000b */
[----:B------:R-:W0:Y:S05]  /*3c50*/  SHFL.DOWN PT, R3, R11, 0x8, 0x1f ;  /* 0x09001f000b037f89 */ /* 0x000e2a00000e0000 */
        /* <DEDUP_REMOVED lines=20> */
[----:B------:R-:W0:Y:S04]  /*3da0*/  LDS.128 R8, [UR4+0x10] ;  /* 0x00001004ff087984 */ /* 0x000e280008000c00 */
[----:B-1----:R-:W1:Y:S01]  /*3db0*/  LDS.128 R12, [UR4+0x20] ;  /* 0x00002004ff0c7984 */ /* 0x002e620008000c00 */
        /* <DEDUP_REMOVED lines=24> */
.L_x_43:
        /* <DEDUP_REMOVED lines=20> */
[----:B------:R-:W0:Y:S05]  /*4080*/  SHFL.DOWN PT, R7, R0, 0x2, R11 ;  /* 0x0840000000077989 */ /* 0x000e2a00000e000b */
[----:B0-----:R-:W-:-:S06]  /*4090*/  DSETP.GEU.AND P0, PT, R2, R6, PT ;  /* 0x000000060200722a */ /* 0x001fcc0003f0e000 */
[----:B------:R-:W-:Y:S01]  /*40a0*/  @!P1 FSEL R9, R6, R9, !P0 ;  /* 0x0000000906099208 */ /* 0x000fe20004000000 */
[----:B------:R-:W-:Y:S01]  /*40b0*/  VIADD R6, R8, 0x4 ;  /* 0x0000000408067836 */ /* 0x000fe20000000000 */
[----:B------:R-:W-:-:S03]  /*40c0*/  @!P1 FSEL R0, R7, R0, !P0 ;  /* 0x0000000007009208 */ /* 0x000fc60004000000 */
[----:B------:R-:W-:Y:S01]  /*40d0*/  SHFL.DOWN PT, R2, R9, 0x4, R11 ;  /* 0x0880000009027989 */ /* 0x000fe200000e000b */
[----:B------:R-:W-:Y:S01]  /*40e0*/  ISETP.GT.AND P1, PT, R6, R11, PT ;  /* 0x0000000b0600720c */ /* 0x000fe20003f24270 */
[----:B------:R-:W-:Y:S02]  /*40f0*/  IMAD.MOV.U32 R6, RZ, RZ, R9 ;  /* 0x000000ffff067224 */ /* 0x000fe400078e0009 */
[----:B------:R-:W0:Y:S01]  /*4100*/  SHFL.DOWN PT, R3, R0, 0x4, R11 ;  /* 0x0880000000037989 */ /* 0x000e2200000e000b */
[----:B------:R-:W-:-:S06]  /*4110*/  IMAD.MOV.U32 R7, RZ, RZ, R0 ;  /* 0x000000ffff077224 */ /* 0x000fcc00078e0000 */
[----:B0-----:R-:W-:Y:S01]  /*4120*/  DSETP.GEU.AND P0, PT, R6, R2, PT ;  /* 0x000000020600722a */ /* 0x001fe20003f0e000 */
[----:B------:R-:W-:-:S05]  /*4130*/  VIADD R6, R8, 0x8 ;  /* 0x0000000808067836 */ /* 0x000fca0000000000 */
        /* <DEDUP_REMOVED lines=15> */
[----:B------:R-:W-:Y:S02]  /*4230*/  IMAD.MOV.U32 R6, RZ, RZ, R9 ;  /* 0x000000ffff067224 */ /* 0x000fe400078e0009 */
[----:B------:R-:W-:Y:S01]  /*4240*/  IMAD.MOV.U32 R7, RZ, RZ, R0 ;  /* 0x000000ffff077224 */ /* 0x000fe200078e0000 */
[----:B------:R-:W0:Y:S05]  /*4250*/  SHFL.DOWN PT, R3, R0, 0x10, R11 ;  /* 0x0a00000000037989 */ /* 0x000e2a00000e000b */
[----:B0-----:R-:W-:Y:S01]  /*4260*/  DSETP.GEU.AND P1, PT, R6, R2, PT ;  /* 0x000000020600722a */ /* 0x001fe20003f2e000 */
[----:B------:R-:W-:-:S02]  /*4270*/  @!P0 MOV R7, 0x400 ;  /* 0x0000040000078802 */ /* 0x000fc40000000f00 */
[----:B------:R-:W-:Y:S02]  /*4280*/  @!P0 SHF.R.U32.HI R6, RZ, 0x2, R5 ;  /* 0x00000002ff068819 */ /* 0x000fe40000011605 */
[----:B-1----:R-:W-:Y:S02]  /*4290*/  @!P0 LEA R7, R10, R7, 0x18 ;  /* 0x000000070a078211 */ /* 0x002fe400078ec0ff */
[----:B------:R-:W-:Y:S02]  /*42a0*/  @!P0 LOP3.LUT R6, R6, 0xf8, RZ, 0xc0, !PT ;  /* 0x000000f806068812 */ /* 0x000fe400078ec0ff */
[----:B------:R-:W-:Y:S02]  /*42b0*/  @!P2 FSEL R9, R2, R9, !P1 ;  /* 0x000000090209a208 */ /* 0x000fe40004800000 */
[----:B------:R-:W-:Y:S01]  /*42c0*/  @!P2 FSEL R0, R3, R0, !P1 ;  /* 0x000000000300a208 */ /* 0x000fe20004800000 */
[----:B------:R-:W-:Y:S02]  /*42d0*/  @!P0 IMAD.IADD R3, R6, 0x1, R7 ;  /* 0x0000000106038824 */ /* 0x000fe400078e0207 */
[----:B------:R-:W-:-:S02]  /*42e0*/  IMAD.MOV.U32 R6, RZ, RZ, R9 ;  /* 0x000000ffff067224 */ /* 0x000fc400078e0009 */
[----:B------:R-:W-:-:S05]  /*42f0*/  IMAD.MOV.U32 R7, RZ, RZ, R0 ;  /* 0x000000ffff077224 */ /* 0x000fca00078e0000 */
[----:B------:R1:W-:Y:S01]  /*4300*/  @!P0 STS.64 [R3+0x8], R6 ;  /* 0x0000080603008388 */ /* 0x0003e20000000a00 */
[----:B------:R-:W-:Y:S01]  /*4310*/  BAR.SYNC.DEFER_BLOCKING 0x0 ;  /* 0x0000000000007b1d */ /* 0x000fe20000010000 */
[----:B------:R-:W-:-:S13]  /*4320*/  ISETP.NE.AND P0, PT, R5, RZ, PT ;  /* 0x000000ff0500720c */ /* 0x000fda0003f05270 */
[----:B-1----:R-:W-:Y:S05]  /*4330*/  @P0 BRA `(.L_x_17) ;  /* 0x0000001800340947 */ /* 0x002fea0003800000 */
[----:B------:R-:W0:Y:S01]  /*4340*/  S2UR UR5, SR_CgaCtaId ;  /* 0x00000000000579c3 */ /* 0x000e220000008800 */
[----:B------:R-:W-:Y:S01]  /*4350*/  UMOV UR4, 0x400 ;  /* 0x0000040000047882 */ /* 0x000fe20000000000 */
[C---:B------:R-:W-:Y:S02]  /*4360*/  ISETP.GT.AND P3, PT, R4.reuse, 0x20, PT ;  /* 0x000000200400780c */ /* 0x040fe40003f64270 */
        /* <DEDUP_REMOVED lines=10> */
[----:B------:R-:W-:Y:S01]  /*4410*/  ISETP.GT.AND P1, PT, R4, 0x60, PT ;  /* 0x000000600400780c */ /* 0x000fe20003f24270 */
[----:B------:R-:W-:Y:S02]  /*4420*/  IMAD.MOV.U32 R2, RZ, RZ, R6 ;  /* 0x000000ffff027224 */ /* 0x000fe400078e0006 */
        /* <DEDUP_REMOVED lines=29> */
.L_x_30:
[----:B------:R-:W0:Y:S01]  /*4600*/  S2R R41, SR_TID.X ;  /* 0x0000000000297919 */ /* 0x000e220000002100 */
[----:B------:R-:W0:Y:S02]  /*4610*/  LDC.64 R6, c[0x0][0x380] ;  /* 0x0000e000ff067b82 */ /* 0x000e240000000a00 */
[----:B0-----:R-:W-:-:S05]  /*4620*/  IMAD.WIDE.U32 R6, R41, 0x8, R6 ;  /* 0x0000000829067825 */ /* 0x001fca00078e0006 */
[----:B------:R-:W2:Y:S04]  /*4630*/  LDG.E.64.CONSTANT R20, desc[UR6][R6.64] ;  /* 0x0000000606147981 */ /* 0x000ea8000c1e9b00 */
[----:B------:R-:W2:Y:S04]  /*4640*/  LDG.E.64.CONSTANT R2, desc[UR6][R6.64+0x800] ;  /* 0x0008000606027981 */ /* 0x000ea8000c1e9b00 */
[----:B------:R-:W3:Y:S04]  /*4650*/  LDG.E.64.CONSTANT R8, desc[UR6][R6.64+0x1000] ;  /* 0x0010000606087981 */ /* 0x000ee8000c1e9b00 */
[----:B------:R-:W4:Y:S04]  /*4660*/  LDG.E.64.CONSTANT R10, desc[UR6][R6.64+0x1800] ;  /* 0x00180006060a7981 */ /* 0x000f28000c1e9b00 */
[----:B------:R-:W5:Y:S04]  /*4670*/  LDG.E.64.CONSTANT R12, desc[UR6][R6.64+0x2000] ;  /* 0x00200006060c7981 */ /* 0x000f68000c1e9b00 */
[----:B------:R-:W5:Y:S04]  /*4680*/  LDG.E.64.CONSTANT R14, desc[UR6][R6.64+0x2800] ;  /* 0x00280006060e7981 */ /* 0x000f68000c1e9b00 */
[----:B------:R-:W5:Y:S04]  /*4690*/  LDG.E.64.CONSTANT R16, desc[UR6][R6.64+0x3000] ;  /* 0x0030000606107981 */ /* 0x000f68000c1e9b00 */
[----:B------:R-:W5:Y:S01]  /*46a0*/  LDG.E.64.CONSTANT R18, desc[UR6][R6.64+0x3800] ;  /* 0x0038000606127981 */ /* 0x000f62000c1e9b00 */
[----:B------:R-:W-:Y:S01]  /*46b0*/  ISETP.GE.U32.AND P1, PT, R4, 0x1000, PT ;  /* 0x000010000400780c */ /* 0x000fe20003f26070 */
[----:B------:R-:W-:Y:S01]  /*46c0*/  IMAD.MOV.U32 R45, RZ, RZ, 0x800 ;  /* 0x00000800ff2d7424 */ /* 0x000fe200078e00ff */
[----:B--2---:R-:W-:-:S06]  /*46d0*/  DSETP.GEU.AND P0, PT, R20, R2, PT ;  /* 0x000000021400722a */ /* 0x004fcc0003f0e000 */
        /* <DEDUP_REMOVED lines=21> */
[----:B------:R-:W0:Y:S01]  /*4830*/  LDC R24, c[0x0][0x390] ;  /* 0x0000e400ff187b82 */ /* 0x000e220000000800 */
[----:B------:R-:W-:Y:S02]  /*4840*/  VIADD R0, R4, 0xfffff800 ;  /* 0xfffff80004007836 */ /* 0x000fe40000000000 */
[----:B------:R-:W-:-:S07]  /*4850*/  IMAD.MOV.U32 R45, RZ, RZ, 0x800 ;  /* 0x00000800ff2d7424 */ /* 0x000fce00078e00ff */
.L_x_46:
[----:B------:R-:W-:-:S05]  /*4860*/  IMAD.WIDE R4, R45, 0x8, R6 ;  /* 0x000000082d047825 */ /* 0x000fca00078e0206 */
[----:B------:R-:W2:Y:S04]  /*4870*/  LDG.E.64.CONSTANT R10, desc[UR6][R4.64] ;  /* 0x00000006040a7981 */ /* 0x000ea8000c1e9b00 */
[----:B------:R-:W3:Y:S04]  /*4880*/  LDG.E.64.CONSTANT R12, desc[UR6][R4.64+0x800] ;  /* 0x00080006040c7981 */ /* 0x000ee8000c1e9b00 */
[----:B------:R-:W4:Y:S04]  /*4890*/  LDG.E.64.CONSTANT R14, desc[UR6][R4.64+0x1000] ;  /* 0x00100006040e7981 */ /* 0x000f28000c1e9b00 */
[----:B------:R-:W5:Y:S04]  /*48a0*/  LDG.E.64.CONSTANT R16, desc[UR6][R4.64+0x1800] ;  /* 0x0018000604107981 */ /* 0x000f68000c1e9b00 */
[----:B------:R-:W5:Y:S04]  /*48b0*/  LDG.E.64.CONSTANT R18, desc[UR6][R4.64+0x2000] ;  /* 0x0020000604127981 */ /* 0x000f68000c1e9b00 */
[----:B------:R-:W5:Y:S04]  /*48c0*/  LDG.E.64.CONSTANT R20, desc[UR6][R4.64+0x2800] ;  /* 0x0028000604147981 */ /* 0x000f68000c1e9b00 */
[----:B------:R-:W5:Y:S04]  /*48d0*/  LDG.E.64.CONSTANT R22, desc[UR6][R4.64+0x3000] ;  /* 0x0030000604167981 */ /* 0x000f68000c1e9b00 */
[----:B------:R0:W5:Y:S02]  /*48e0*/  LDG.E.64.CONSTANT R8, desc[UR6][R4.64+0x3800] ;  /* 0x0038000604087981 */ /* 0x000164000c1e9b00 */
[----:B0-----:R-:W-:-:S04]  /*48f0*/  IMAD.MOV.U32 R4, RZ, RZ, R24 ;  /* 0x000000ffff047224 */ /* 0x001fc800078e0018 */
[----:B------:R-:W-:-:S05]  /*4900*/  IMAD.IADD R5, R4, 0x1, -R45 ;  /* 0x0000000104057824 */ /* 0x000fca00078e0a2d */
[----:B------:R-:W-:Y:S01]  /*4910*/  ISETP.GE.AND P1, PT, R5, 0x800, PT ;  /* 0x000008000500780c */ /* 0x000fe20003f26270 */
        /* <DEDUP_REMOVED lines=25> */
[----:B------:R-:W-:-:S05]  /*4ab0*/  VIADD R45, R45, 0x800 ;  /* 0x000008002d2d7836 */ /* 0x000fca0000000000 */
[----:B------:R-:W-:-:S13]  /*4ac0*/  ISETP.GT.AND P0, PT, R45, R0, PT ;  /* 0x000000002d00720c */ /* 0x000fda0003f04270 */
[----:B------:R-:W-:Y:S05]  /*4ad0*/  @!P0 BRA `(.L_x_46) ;  /* 0xfffffffc00608947 */ /* 0x000fea000383ffff */
.L_x_44:
[----:B------:R-:W-:-:S13]  /*4ae0*/  ISETP.GE.AND P0, PT, R45, R4, PT ;  /* 0x000000042d00720c */ /* 0x000fda0003f06270 */
[----:B------:R-:W-:Y:S05]  /*4af0*/  @P0 BRA `(.L_x_45) ;  /* 0x0000000800fc0947 */ /* 0x000fea0003800000 */
[----:B------:R-:W-:Y:S01]  /*4b00*/  IMAD.IADD R0, R4, 0x1, -R45 ;  /* 0x0000000104007824 */ /* 0x000fe200078e0a2d */
[----:B------:R-:W-:Y:S04]  /*4b10*/  BSSY.RECONVERGENT B1, `(.L_x_45) ;  /* 0x00000bd000017945 */ /* 0x000fe80003800200 */
[----:B------:R-:W-:-:S13]  /*4b20*/  ISETP.GE.AND P0, PT, R41, R0, PT ;  /* 0x000000002900720c */ /* 0x000fda0003f06270 */
[----:B------:R-:W-:Y:S05]  /*4b30*/  @P0 BRA `(.L_x_47) ;  /* 0x0000000800e80947 */ /* 0x000fea0003800000 */
[----:B------:R-:W-:Y:S01]  /*4b40*/  LOP3.LUT R5, RZ, R41, RZ, 0x33, !PT ;  /* 0x00000029ff057212 */ /* 0x000fe200078e33ff */
[----:B------:R-:W-:Y:S01]  /*4b50*/  BSSY.RECONVERGENT B2, `(.L_x_48) ;  /* 0x0000017000027945 */ /* 0x000fe20003800200 */
[----:B------:R-:W-:Y:S02]  /*4b60*/  IMAD.MOV.U32 R43, RZ, RZ, R41 ;  /* 0x000000ffff2b7224 */ /* 0x000fe400078e0029 */
[----:B------:R-:W-:-:S04]  /*4b70*/  IADD3 R4, PT, PT, -R45, R4, R5 ;  /* 0x000000042d047210 */ /* 0x000fc80007ffe105 */
[C---:B------:R-:W-:Y:S02]  /*4b80*/  LOP3.LUT R5, R4.reuse, 0x300, RZ, 0xc0, !PT ;  /* 0x0000030004057812 */ /* 0x040fe400078ec0ff */
[----:B------:R-:W-:Y:S02]  /*4b90*/  ISETP.GE.U32.AND P2, PT, R4, 0x300, PT ;  /* 0x000003000400780c */ /* 0x000fe40003f46070 */
[----:B------:R-:W-:-:S13]  /*4ba0*/  ISETP.NE.AND P0, PT, R5, 0x300, PT ;  /* 0x000003000500780c */ /* 0x000fda0003f05270 */
[----:B------:R-:W-:Y:S05]  /*4bb0*/  @!P0 BRA `(.L_x_49) ;  /* 0x0000000000408947 */ /* 0x000fea0003800000 */
[----:B------:R-:W0:Y:S01]  /*4bc0*/  LDC.64 R6, c[0x0][0x380] ;  /* 0x0000e000ff067b82 */ /* 0x000e220000000a00 */
[----:B------:R-:W-:Y:S01]  /*4bd0*/  LEA.HI R4, R4, 0x1, RZ, 0x18 ;  /* 0x0000000104047811 */ /* 0x000fe200078fc0ff */
[----:B------:R-:W-:Y:S02]  /*4be0*/  IMAD.IADD R9, R41, 0x1, R45 ;  /* 0x0000000129097824 */ /* 0x000fe400078e022d */
[----:B------:R-:W-:Y:S01]  /*4bf0*/  IMAD.MOV.U32 R43, RZ, RZ, R41 ;  /* 0x000000ffff2b7224 */ /* 0x000fe200078e0029 */
[----:B------:R-:W-:-:S05]  /*4c00*/  LOP3.LUT R4, R4, 0x3, RZ, 0xc0, !PT ;  /* 0x0000000304047812 */ /* 0x000fca00078ec0ff */
[----:B------:R-:W-:-:S07]  /*4c10*/  IMAD.MOV R8, RZ, RZ, -R4 ;  /* 0x000000ffff087224 */ /* 0x000fce00078e0a04 */
.L_x_50:
[----:B0-----:R-:W-:-:S06]  /*4c20*/  IMAD.WIDE.U32 R4, R9, 0x8, R6 ;  /* 0x0000000809047825 */ /* 0x001fcc00078e0006 */
        /* <DEDUP_REMOVED lines=9> */
.L_x_49:
[----:B------:R-:W-:Y:S05]  /*4cc0*/  BSYNC.RECONVERGENT B2 ;  /* 0x0000000000027941 */ /* 0x000fea0003800200 */
.L_x_48:
[----:B------:R-:W-:Y:S05]  /*4cd0*/  @!P2 BRA `(.L_x_47) ;  /* 0x000000080080a947 */ /* 0x000fea0003800000 */
[----:B------:R-:W0:Y:S01]  /*4ce0*/  LDCU.64 UR4, c[0x0][0x380] ;  /* 0x00007000ff0477ac */ /* 0x000e220008000a00 */
[----:B------:R-:W-:Y:S01]  /*4cf0*/  IMAD.IADD R7, R0, 0x1, -R43 ;  /* 0x0000000100077824 */ /* 0x000fe200078e0a2b */
[C---:B------:R-:W-:Y:S01]  /*4d00*/  IADD3 R5, P0, PT, R43.reuse, R45, RZ ;  /* 0x0000002d2b057210 */ /* 0x040fe20007f1e0ff */
[----:B------:R-:W-:Y:S01]  /*4d10*/  BSSY.RECONVERGENT B2, `(.L_x_51) ;  /* 0x000005a000027945 */ /* 0x000fe20003800200 */
[----:B------:R-:W-:Y:S02]  /*4d20*/  IMAD.IADD R45, R43, 0x1, R45 ;  /* 0x000000012b2d7824 */ /* 0x000fe400078e022d */
        /* <DEDUP_REMOVED lines=8> */
[----:B------:R-:W0:Y:S01]  /*4db0*/  LDC.64 R6, c[0x0][0x380] ;  /* 0x0000e000ff067b82 */ /* 0x000e220000000a00 */
[----:B------:R-:W-:Y:S01]  /*4dc0*/  PLOP3.LUT P0, PT, PT, PT, PT, 0x8, 0x80 ;  /* 0x000000000080781c */ /* 0x000fe20003f0e170 */
[----:B------:R-:W-:-:S12]  /*4dd0*/  VIADD R40, R0, 0xfffff400 ;  /* 0xfffff40000287836 */ /* 0x000fd80000000000 */
.L_x_53:
[C---:B0-----:R-:W-:Y:S01]  /*4de0*/  IMAD.WIDE.U32 R38, R45.reuse, 0x8, R6 ;  /* 0x000000082d267825 */ /* 0x041fe200078e0006 */
        /* <DEDUP_REMOVED lines=76> */
.L_x_52:
[----:B------:R-:W-:Y:S05]  /*52b0*/  BSYNC.RECONVERGENT B2 ;  /* 0x0000000000027941 */ /* 0x000fea0003800200 */
.L_x_51:
[----:B------:R-:W-:Y:S01]  /*52c0*/  IMAD.IADD R6, R0, 0x1, -R43 ;  /* 0x0000000100067824 */ /* 0x000fe200078e0a2b */
[----:B------:R-:W-:Y:S04]  /*52d0*/  BSSY.RECONVERGENT B2, `(.L_x_54) ;  /* 0x000002c000027945 */ /* 0x000fe80003800200 */
[----:B------:R-:W-:-:S13]  /*52e0*/  ISETP.GT.AND P1, PT, R6, 0x400, PT ;  /* 0x000004000600780c */ /* 0x000fda0003f24270 */
[----:B------:R-:W-:Y:S05]  /*52f0*/  @!P1 BRA `(.L_x_55) ;  /* 0x0000000000a49947 */ /* 0x000fea0003800000 */
[----:B------:R-:W0:Y:S01]  /*5300*/  LDC.64 R16, c[0x0][0x380] ;  /* 0x0000e000ff107b82 */ /* 0x000e220000000a00 */
[----:B------:R-:W2:Y:S04]  /*5310*/  LDG.E.64.CONSTANT R10, desc[UR6][R4.64+-0x800] ;  /* 0xfff80006040a7981 */ /* 0x000ea8000c1e9b00 */
[----:B------:R-:W3:Y:S01]  /*5320*/  LDG.E.64.CONSTANT R12, desc[UR6][R4.64] ;  /* 0x00000006040c7981 */ /* 0x000ee2000c1e9b00 */
[----:B------:R-:W-:-:S03]  /*5330*/  VIADD R7, R45, 0x400 ;  /* 0x000004002d077836 */ /* 0x000fc60000000000 */
[----:B------:R-:W4:Y:S04]  /*5340*/  LDG.E.64.CONSTANT R14, desc[UR6][R4.64+0x800] ;  /* 0x00080006040e7981 */ /* 0x000f28000c1e9b00 */
[----:B------:R-:W5:Y:S04]  /*5350*/  LDG.E.64.CONSTANT R18, desc[UR6][R4.64+0x1800] ;  /* 0x0018000604127981 */ /* 0x000f68000c1e9b00 */
[----:B------:R-:W5:Y:S01]  /*5360*/  LDG.E.64.CONSTANT R20, desc[UR6][R4.64+0x2000] ;  /* 0x0020000604147981 */ /* 0x000f62000c1e9b00 */
[----:B0-----:R-:W-:-:S06]  /*5370*/  IMAD.WIDE.U32 R8, R45, 0x8, R16 ;  /* 0x000000082d087825 */ /* 0x001fcc00078e0010 */
[----:B------:R-:W2:Y:S01]  /*5380*/  LDG.E.64.CONSTANT R8, desc[UR6][R8.64] ;  /* 0x0000000608087981 */ /* 0x000ea2000c1e9b00 */
[----:B------:R-:W-:-:S03]  /*5390*/  IMAD.WIDE.U32 R16, R7, 0x8, R16 ;  /* 0x0000000807107825 */ /* 0x000fc600078e0010 */
[----:B------:R0:W5:Y:S04]  /*53a0*/  LDG.E.64.CONSTANT R6, desc[UR6][R4.64+0x2800] ;  /* 0x0028000604067981 */ /* 0x000168000c1e9b00 */
[----:B------:R-:W5:Y:S01]  /*53b0*/  LDG.E.64.CONSTANT R16, desc[UR6][R16.64] ;  /* 0x0000000610107981 */ /* 0x000f62000c1e9b00 */
[----:B------:R-:W-:Y:S01]  /*53c0*/  VIADD R43, R43, 0x800 ;  /* 0x000008002b2b7836 */ /* 0x000fe20000000000 */
[----:B0-----:R-:W-:Y:S01]  /*53d0*/  IADD3 R4, P2, PT, R4, 0x4000, RZ ;  /* 0x0000400004047810 */ /* 0x001fe20007f5e0ff */
[----:B------:R-:W-:-:S04]  /*53e0*/  VIADD R45, R45, 0x800 ;  /* 0x000008002d2d7836 */ /* 0x000fc80000000000 */
[----:B------:R-:W-:Y:S01]  /*53f0*/  IMAD.X R5, RZ, RZ, R5, P2 ;  /* 0x000000ffff057224 */ /* 0x000fe200010e0605 */
        /* <DEDUP_REMOVED lines=25> */
.L_x_55:
[----:B------:R-:W-:Y:S05]  /*5590*/  BSYNC.RECONVERGENT B2 ;  /* 0x0000000000027941 */ /* 0x000fea0003800200 */
.L_x_54:
[----:B------:R-:W-:-:S13]  /*55a0*/  ISETP.LT.OR P0, PT, R43, R0, P0 ;  /* 0x000000002b00720c */ /* 0x000fda0000701670 */
[----:B------:R-:W-:Y:S05]  /*55b0*/  @!P0 BRA `(.L_x_47) ;  /* 0x0000000000488947 */ /* 0x000fea0003800000 */
[----:B------:R-:W0:Y:S01]  /*55c0*/  LDC.64 R6, c[0x0][0x380] ;  /* 0x0000e000ff067b82 */ /* 0x000e220000000a00 */
[----:B------:R-:W2:Y:S04]  /*55d0*/  LDG.E.64.CONSTANT R8, desc[UR6][R4.64+-0x800] ;  /* 0xfff8000604087981 */ /* 0x000ea8000c1e9b00 */
[----:B------:R-:W3:Y:S04]  /*55e0*/  LDG.E.64.CONSTANT R10, desc[UR6][R4.64] ;  /* 0x00000006040a7981 */ /* 0x000ee8000c1e9b00 */
[----:B------:R-:W4:Y:S01]  /*55f0*/  LDG.E.64.CONSTANT R12, desc[UR6][R4.64+0x800] ;  /* 0x00080006040c7981 */ /* 0x000f22000c1e9b00 */
[----:B0-----:R-:W-:-:S06]  /*5600*/  IMAD.WIDE.U32 R6, R45, 0x8, R6 ;  /* 0x000000082d067825 */ /* 0x001fcc00078e0006 */
[----:B------:R-:W5:Y:S02]  /*5610*/  LDG.E.64.CONSTANT R6, desc[UR6][R6.64] ;  /* 0x0000000606067981 */ /* 0x000f64000c1e9b00 */
[----:B-----5:R-:W-:-:S06]  /*5620*/  DSETP.GEU.AND P0, PT, R2, R6, PT ;  /* 0x000000060200722a */ /* 0x020fcc0003f0e000 */
        /* <DEDUP_REMOVED lines=10> */
[----:B------:R-:W-:-:S07]  /*56d0*/  FSEL R3, R13, R3, !P0 ;  /* 0x000000030d037208 */ /* 0x000fce0004000000 */
.L_x_47:
[----:B------:R-:W-:Y:S05]  /*56e0*/  BSYNC.RECONVERGENT B1 ;  /* 0x0000000000017941 */ /* 0x000fea0003800200 */
.L_x_45:
        /* <DEDUP_REMOVED lines=54> */
[----:B------:R-:W1:Y:S01]  /*5a50*/  S2UR UR5, SR_CgaCtaId ;  /* 0x00000000000579c3 */ /* 0x000e620000008800 */
[----:B------:R-:W-:Y:S02]  /*5a60*/  UMOV UR4, 0x400 ;  /* 0x0000040000047882 */ /* 0x000fe40000000000 */
[----:B-1----:R-:W-:-:S09]  /*5a70*/  ULEA UR4, UR5, UR4, 0x18 ;  /* 0x0000000405047291 */ /* 0x002fd2000f8ec0ff */
[----:B0-----:R-:W0:Y:S04]  /*5a80*/  LDS.128 R8, [UR4+0x10] ;  /* 0x00001004ff087984 */ /* 0x001e280008000c00 */
        /* <DEDUP_REMOVED lines=23> */
[----:B------:R-:W-:-:S07]  /*5c00*/  FSEL R7, R3, R5, !P1 ;  /* 0x0000000503077208 */ /* 0x000fce0004800000 */
.L_x_17:
[----:B------:R-:W-:Y:S05]  /*5c10*/  BSYNC.RECONVERGENT B0 ;  /* 0x0000000000007941 */ /* 0x000fea0003800200 */
.L_x_1:
[----:B------:R-:W-:Y:S05]  /*5c20*/  @P0 EXIT ;  /* 0x000000000000094d */ /* 0x000fea0003800000 */
[----:B------:R-:W4:Y:S01]  /*5c30*/  LDCU.64 UR8, c[0x0][0x398] ;  /* 0x00007300ff0877ac */ /* 0x000f220008000a00 */
[----:B---3--:R-:W3:Y:S01]  /*5c40*/  LDC.64 R4, c[0x0][0x388] ;  /* 0x0000e200ff047b82 */ /* 0x008ee20000000a00 */
[----:B------:R-:W0:Y:S01]  /*5c50*/  LDCU.64 UR4, c[0x0][0x398] ;  /* 0x00007300ff0477ac */ /* 0x000e220008000a00 */
[----:B----4-:R-:W-:-:S06]  /*5c60*/  DSETP.GT.AND P0, PT, R6, UR8, PT ;  /* 0x0000000806007e2a */ /* 0x010fcc000bf04000 */
[----:B012---:R-:W-:Y:S02]  /*5c70*/  FSEL R2, R6, UR4, P0 ;  /* 0x0000000406027c08 */ /* 0x007fe40008000000 */
[----:B------:R-:W-:-:S05]  /*5c80*/  FSEL R3, R7, UR5, P0 ;  /* 0x0000000507037c08 */ /* 0x000fca0008000000 */
[----:B---3--:R-:W-:Y:S01]  /*5c90*/  STG.E.64 desc[UR6][R4.64], R2 ;  /* 0x0000000204007986 */ /* 0x008fe2000c101b06 */
[----:B------:R-:W-:Y:S05]  /*5ca0*/  EXIT ;  /* 0x000000000000794d */ /* 0x000fea0003800000 */
.L_x_56:
[----:B------:R-:W-:-:S00]  /*5cb0*/  BRA `(.L_x_56) ;  /* 0xfffffffc00fc7947 */ /* 0x000fc0000383ffff */
[----:B------:R-:W-:-:S00]  /*5cc0*/  NOP ;  /* 0x0000000000007918 */ /* 0x000fc00000000000 */
        /* <DEDUP_REMOVED lines=11> */
.L_x_159:


//--------------------- .text._ZN3cub18CUB_300001_SM_10006detail6reduce18DeviceReduceKernelINS2_10policy_hubIdjN4cuda3__47maximumIvEEE10Policy1000EPdjS8_dNS5_3std3__410__identityEEEvT0_PT3_T1_NS0_13GridEvenShareISI_EET2_T4_ --------------------------
	.section	.text._ZN3cub18CUB_300001_SM_10006detail6reduce18DeviceReduceKernelINS2_10policy_hubIdjN4cuda3__47maximumIvEEE10Policy1000EPdjS8_dNS5_3std3__410__identityEEEvT0_PT3_T1_NS0_13GridEvenShareISI_EET2_T4_,"ax",@progbits
	.align	128
        .global         _ZN3cub18CUB_300001_SM_10006detail6reduce18DeviceReduceKernelINS2_10policy_hubIdjN4cuda3__47maximumIvEEE10Policy1000EPdjS8_dNS5_3std3__410__identityEEEvT0_PT3_T1_NS0_13GridEvenShareISI_EET2_T4_
        .type           _ZN3cub18CUB_300001_SM_10006detail6reduce18DeviceReduceKernelINS2_10policy_hubIdjN4cuda3__47maximumIvEEE10Policy1000EPdjS8_dNS5_3std3__410__identityEEEvT0_PT3_T1_NS0_13GridEvenShareISI_EET2_T4_,@function
        .size           _ZN3cub18CUB_300001_SM_10006detail6reduce18DeviceReduceKernelINS2_10policy_hubIdjN4cuda3__47maximumIvEEE10Policy1000EPdjS8_dNS5_3std3__410__identityEEEvT0_PT3_T1_NS0_13GridEvenShareISI_EET2_T4_,(.L_x_160 - _ZN3cub18CUB_300001_SM_10006detail6reduce18DeviceReduceKernelINS2_10policy_hubIdjN4cuda3__47maximumIvEEE10Policy1000EPdjS8_dNS5_3std3__410__identityEEEvT0_PT3_T1_NS0_13GridEvenShareISI_EET2_T4_)
        .other          _ZN3cub18CUB_300001_SM_10006detail6reduce18DeviceReduceKernelINS2_10policy_hubIdjN4cuda3__47maximumIvEEE10Policy1000EPdjS8_dNS5_3std3__410__identityEEEvT0_PT3_T1_NS0_13GridEvenShareISI_EET2_T4_,@"STO_CUDA_ENTRY STV_DEFAULT"
_ZN3cub18CUB_300001_SM_10006detail6reduce18DeviceReduceKernelINS2_10policy_hubIdjN4cuda3__47maximumIvEEE10Policy1000EPdjS8_dNS5_3std3__410__identityEEEvT0_PT3_T1_NS0_13GridEvenShareISI_EET2_T4_:
.text._ZN3cub18CUB_300001_SM_10006detail6reduce18DeviceReduceKernelINS2_10policy_hubIdjN4cuda3__47maximumIvEEE10Policy1000EPdjS8_dNS5_3std3__410__identityEEEvT0_PT3_T1_NS0_13GridEvenShareISI_EET2_T4_:
[----:B------:R-:W-:Y:S01]  /*0000*/  LDC R1, c[0x0][0x37c] ;  /* 0x0000df00ff017b82 */ /* 0x000fe20000000800 */
[----:B------:R-:W0:Y:S07]  /*0010*/  LDCU UR4, c[0x0][0x380] ;  /* 0x00007000ff0477ac */ /* 0x000e2e0008000800 */
[----:B------:R-:W1:Y:S01]  /*0020*/  S2UR UR16, SR_CTAID.X ;  /* 0x00000000001079c3 */ /* 0x000e620000002500 */
[----:B------:R-:W-:Y:S01]  /*0030*/  BSSY.RECONVERGENT B0, `(.L_x_57) ;  /* 0x00003fa000007945 */ /* 0x000fe20003800200 */
[----:B------:R-:W2:Y:S01]  /*0040*/  LDCU UR5, c[0x0][0x3ac] ;  /* 0x00007580ff0577ac */ /* 0x000ea20008000800 */
[----:B------:R-:W3:Y:S01]  /*0050*/  LDCU.64 UR10, c[0x0][0x358] ;  /* 0x00006b00ff0a77ac */ /* 0x000ee20008000a00 */
[----:B0-----:R-:W-:-:S02]  /*0060*/  ULOP3.LUT UP0, URZ, UR4, 0x1f, URZ, 0xc0, !UPT ;  /* 0x0000001f04ff7892 */ /* 0x001fc4000f80c0ff */
[----:B--2---:R-:W-:-:S07]  /*0070*/  USHF.L.U32 UR5, UR5, 0xb, URZ ;  /* 0x0000000b05057899 */ /* 0x004fce00080006ff */
[----:B---3--:R-:W-:Y:S05]  /*0080*/  BRA.U UP0, `(.L_x_58) ;  /* 0x0000001d00dc7547 */ /* 0x008fea000b800000 */
[----:B------:R-:W1:Y:S02]  /*0090*/  LDCU UR8, c[0x0][0x3a8] ;  /* 0x00007500ff0877ac */ /* 0x000e640008000800 */
[----:B-1----:R-:W-:-:S04]  /*00a0*/  UIMAD UR12, UR16, -0x800, UR8 ;  /* 0xfffff800100c78a4 */ /* 0x002fc8000f8e0208 */
[----:B------:R-:W-:-:S09]  /*00b0*/  UISETP.GT.U32.AND UP0, UPT, UR12, 0x7ff, UPT ;  /* 0x000007ff0c00788c */ /* 0x000fd2000bf04070 */
[----:B------:R-:W-:Y:S05]  /*00c0*/  BRA.U UP0, `(.L_x_59) ;  /* 0x0000001100407547 */ /* 0x000fea000b800000 */
[----:B------:R-:W0:Y:S01]  /*00d0*/  S2R R0, SR_TID.X ;  /* 0x0000000000007919 */ /* 0x000e220000002100 */
[----:B------:R-:W-:Y:S01]  /*00e0*/  BSSY.RECONVERGENT B1, `(.L_x_60) ;  /* 0x000000b000017945 */ /* 0x000fe20003800200 */
[----:B------:R-:W-:Y:S02]  /*00f0*/  CS2R R2, SRZ ;  /* 0x0000000000027805 */ /* 0x000fe4000001ff00 */
[----:B0-----:R-:W-:Y:S01]  /*0100*/  ISETP.GE.U32.AND P0, PT, R0, UR12, PT ;  /* 0x0000000c00007c0c */ /* 0x001fe2000bf06070 */
[----:B------:R-:W-:-:S12]  /*0110*/  IMAD.MOV.U32 R8, RZ, RZ, R0 ;  /* 0x000000ffff087224 */ /* 0x000fd800078e0000 */
[----:B------:R-:W-:Y:S05]  /*0120*/  @P0 BRA `(.L_x_61) ;  /* 0x0000000000180947 */ /* 0x000fea0003800000 */
[----:B------:R-:W0:Y:S01]  /*0130*/  LDC.64 R2, c[0x0][0x380] ;  /* 0x0000e000ff027b82 */ /* 0x000e220000000a00 */
[----:B------:R-:W-:-:S04]  /*0140*/  IMAD.U32 R5, RZ, RZ, UR16 ;  /* 0x00000010ff057e24 */ /* 0x000fc8000f8e00ff */
[----:B------:R-:W-:-:S04]  /*0150*/  IMAD R5, R5, 0x800, R0 ;  /* 0x0000080005057824 */ /* 0x000fc800078e0200 */
[----:B0-----:R-:W-:-:S06]  /*0160*/  IMAD.WIDE.U32 R2, R5, 0x8, R2 ;  /* 0x0000000805027825 */ /* 0x001fcc00078e0002 */
[----:B------:R-:W5:Y:S01]  /*0170*/  LDG.E.64.CONSTANT R2, desc[UR10][R2.64] ;  /* 0x0000000a02027981 */ /* 0x000f62000c1e9b00 */
[----:B------:R-:W-:-:S07]  /*0180*/  VIADD R8, R0, 0x100 ;  /* 0x0000010000087836 */ /* 0x000fce0000000000 */
.L_x_61:
[----:B------:R-:W-:Y:S05]  /*0190*/  BSYNC.RECONVERGENT B1 ;  /* 0x0000000000017941 */ /* 0x000fea0003800200 */
.L_x_60:
[----:B------:R-:W-:Y:S01]  /*01a0*/  ISETP.GE.U32.AND P0, PT, R8, UR12, PT ;  /* 0x0000000c08007c0c */ /* 0x000fe2000bf06070 */
[----:B------:R-:W-:-:S12]  /*01b0*/  BSSY.RECONVERGENT B1, `(.L_x_62) ;  /* 0x000003d000017945 */ /* 0x000fd80003800200 */
[----:B------:R-:W-:Y:S05]  /*01c0*/  @P0 BRA `(.L_x_63) ;  /* 0x0000000000ec0947 */ /* 0x000fea0003800000 */
[----:B------:R-:W-:Y:S01]  /*01d0*/  LOP3.LUT R4, RZ, R8, RZ, 0x33, !PT ;  /* 0x00000008ff047212 */ /* 0x000fe200078e33ff */
[----:B------:R-:W-:Y:S01]  /*01e0*/  IMAD.U32 R6, RZ, RZ, UR16 ;  /* 0x00000010ff067e24 */ /* 0x000fe2000f8e00ff */
[----:B------:R-:W-:Y:S03]  /*01f0*/  BSSY.RECONVERGENT B2, `(.L_x_64) ;  /* 0x0000017000027945 */ /* 0x000fe60003800200 */
[----:B------:R-:W-:-:S04]  /*0200*/  VIADD R5, R4, UR8 ;  /* 0x0000000804057c36 */ /* 0x000fc80008000000 */
[----:B------:R-:W-:Y:S01]  /*0210*/  IMAD R4, R6, -0x800, R5 ;  /* 0xfffff80006047824 */ /* 0x000fe200078e0205 */
[----:B------:R-:W-:-:S04]  /*0220*/  LOP3.LUT R6, R5, 0x300, RZ, 0xc0, !PT ;  /* 0x0000030005067812 */ /* 0x000fc800078ec0ff */
[----:B------:R-:W-:Y:S02]  /*0230*/  ISETP.NE.AND P0, PT, R6, 0x300, PT ;  /* 0x000003000600780c */ /* 0x000fe40003f05270 */
[----:B------:R-:W-:-:S11]  /*0240*/  ISETP.GE.U32.AND P2, PT, R4, 0x300, PT ;  /* 0x000003000400780c */ /* 0x000fd60003f46070 */
[----:B------:R-:W-:Y:S05]  /*0250*/  @!P0 BRA `(.L_x_65) ;  /* 0x0000000000408947 */ /* 0x000fea0003800000 */
[----:B------:R-:W0:Y:S01]  /*0260*/  LDC.64 R6, c[0x0][0x380] ;  /* 0x0000e000ff067b82 */ /* 0x000e220000000a00 */
[----:B------:R-:W-:Y:S01]  /*0270*/  LEA.HI R4, R5, 0x1, RZ, 0x18 ;  /* 0x0000000105047811 */ /* 0x000fe200078fc0ff */
[----:B------:R-:W-:-:S03]  /*0280*/  IMAD.U32 R9, RZ, RZ, UR16 ;  /* 0x00000010ff097e24 */ /* 0x000fc6000f8e00ff */
[----:B------:R-:W-:Y:S01]  /*0290*/  LOP3.LUT R4, R4, 0x3, RZ, 0xc0, !PT ;  /* 0x0000000304047812 */ /* 0x000fe200078ec0ff */
[----:B------:R-:W-:-:S04]  /*02a0*/  IMAD R9, R9, 0x800, R8 ;  /* 0x0000080009097824 */ /* 0x000fc800078e0208 */
[----:B------:R-:W-:-:S07]  /*02b0*/  IMAD.MOV R10, RZ, RZ, -R4 ;  /* 0x000000ffff0a7224 */ /* 0x000fce00078e0a04 */
.L_x_66:
[----:B0-----:R-:W-:-:S06]  /*02c0*/  IMAD.WIDE.U32 R4, R9, 0x8, R6 ;  /* 0x0000000809047825 */ /* 0x001fcc00078e0006 */
[----:B------:R-:W2:Y:S01]  /*02d0*/  LDG.E.64.CONSTANT R4, desc[UR10][R4.64] ;  /* 0x0000000a04047981 */ /* 0x000ea2000c1e9b00 */
[----:B------:R-:W-:Y:S02]  /*02e0*/  VIADD R10, R10, 0x1 ;  /* 0x000000010a0a7836 */ /* 0x000fe40000000000 */
[----:B------:R-:W-:Y:S02]  /*02f0*/  VIADD R8, R8, 0x100 ;  /* 0x0000010008087836 */ /* 0x000fe40000000000 */
[----:B------:R-:W-:Y:S01]  /*0300*/  VIADD R9, R9, 0x100 ;  /* 0x0000010009097836 */ /* 0x000fe20000000000 */
[----:B------:R-:W-:Y:S01]  /*0310*/  ISETP.NE.AND P1, PT, R10, RZ, PT ;  /* 0x000000ff0a00720c */ /* 0x000fe20003f25270 */
[----:B--2--5:R-:W-:-:S06]  /*0320*/  DSETP.GEU.AND P0, PT, R2, R4, PT ;  /* 0x000000040200722a */ /* 0x024fcc0003f0e000 */
[----:B------:R-:W-:Y:S02]  /*0330*/  FSEL R2, R4, R2, !P0 ;  /* 0x0000000204027208 */ /* 0x000fe40004000000 */
[----:B------:R-:W-:-:S04]  /*0340*/  FSEL R3, R5, R3, !P0 ;  /* 0x0000000305037208 */ /* 0x000fc80004000000 */
[----:B------:R-:W-:Y:S05]  /*0350*/  @P1 BRA `(.L_x_66) ;  /* 0xfffffffc00d81947 */ /* 0x000fea000383ffff */
.L_x_65:
[----:B------:R-:W-:Y:S05]  /*0360*/  BSYNC.RECONVERGENT B2 ;  /* 0x0000000000027941 */ /* 0x000fea0003800200 */
.L_x_64:
[----:B------:R-:W-:Y:S05]  /*0370*/  @!P2 BRA `(.L_x_63) ;  /* 0x000000000080a947 */ /* 0x000fea0003800000 */
[----:B------:R-:W0:Y:S01]  /*0380*/  LDC.64 R4, c[0x0][0x380] ;  /* 0x0000e000ff047b82 */ /* 0x000e220000000a00 */
[----:B------:R-:W-:Y:S02]  /*0390*/  IMAD.U32 R7, RZ, RZ, UR16 ;  /* 0x00000010ff077e24 */ /* 0x000fe4000f8e00ff */
[----:B------:R-:W-:Y:S02]  /*03a0*/  VIADD R6, R8, 0x200 ;  /* 0x0000020008067836 */ /* 0x000fe40000000000 */
[----:B------:R-:W-:-:S07]  /*03b0*/  IMAD R7, R7, 0x800, R8 ;  /* 0x0000080007077824 */ /* 0x000fce00078e0208 */
.L_x_67:
[----:B0-----:R-:W-:-:S04]  /*03c0*/  IMAD.WIDE.U32 R8, R7, 0x8, R4 ;  /* 0x0000000807087825 */ /* 0x001fc800078e0004 */
[----:B------:R-:W-:Y:S02]  /*03d0*/  VIADD R11, R7, 0x100 ;  /* 0x00000100070b7836 */ /* 0x000fe40000000000 */
[----:B------:R-:W2:Y:S02]  /*03e0*/  LDG.E.64.CONSTANT R8, desc[UR10][R8.64] ;  /* 0x0000000a08087981 */ /* 0x000ea4000c1e9b00 */
[----:B------:R-:W-:-:S04]  /*03f0*/  IMAD.WIDE.U32 R10, R11, 0x8, R4 ;  /* 0x000000080b0a7825 */ /* 0x000fc800078e0004 */
[----:B------:R-:W-:Y:S02]  /*0400*/  VIADD R13, R7, 0x200 ;  /* 0x00000200070d7836 */ /* 0x000fe40000000000 */
[----:B------:R-:W3:Y:S02]  /*0410*/  LDG.E.64.CONSTANT R10, desc[UR10][R10.64] ;  /* 0x0000000a0a0a7981 */ /* 0x000ee4000c1e9b00 */
[----:B------:R-:W-:-:S04]  /*0420*/  IMAD.WIDE.U32 R12, R13, 0x8, R4 ;  /* 0x000000080d0c7825 */ /* 0x000fc800078e0004 */
[----:B------:R-:W-:Y:S02]  /*0430*/  VIADD R15, R7, 0x300 ;  /* 0x00000300070f7836 */ /* 0x000fe40000000000 */
[----:B------:R-:W4:Y:S02]  /*0440*/  LDG.E.64.CONSTANT R12, desc[UR10][R12.64] ;  /* 0x0000000a0c0c7981 */ /* 0x000f24000c1e9b00 */
[----:B------:R-:W-:-:S06]  /*0450*/  IMAD.WIDE.U32 R14, R15, 0x8, R4 ;  /* 0x000000080f0e7825 */ /* 0x000fcc00078e0004 */
[----:B------:R-:W4:Y:S01]  /*0460*/  LDG.E.64.CONSTANT R14, desc[UR10][R14.64] ;  /* 0x0000000a0e0e7981 */ /* 0x000f22000c1e9b00 */
[----:B------:R-:W-:Y:S01]  /*0470*/  VIADD R7, R7, 0x400 ;  /* 0x0000040007077836 */ /* 0x000fe20000000000 */
[----:B--2--5:R-:W-:-:S06]  /*0480*/  DSETP.GEU.AND P0, PT, R2, R8, PT ;  /* 0x000000080200722a */ /* 0x024fcc0003f0e000 */
[----:B------:R-:W-:Y:S01]  /*0490*/  FSEL R2, R8, R2, !P0 ;  /* 0x0000000208027208 */ /* 0x000fe20004000000 */
[C---:B------:R-:W-:Y:S01]  /*04a0*/  VIADD R8, R6.reuse, 0x200 ;  /* 0x0000020006087836 */ /* 0x040fe20000000000 */
[----:B------:R-:W-:Y:S01]  /*04b0*/  FSEL R3, R9, R3, !P0 ;  /* 0x0000000309037208 */ /* 0x000fe20004000000 */
[----:B------:R-:W-:-:S03]  /*04c0*/  VIADD R6, R6, 0x400 ;  /* 0x0000040006067836 */ /* 0x000fc60000000000 */
[----:B------:R-:W-:Y:S02]  /*04d0*/  ISETP.GE.AND P1, PT, R8, UR12, PT ;  /* 0x0000000c08007c0c */ /* 0x000fe4000bf26270 */
        /* <DEDUP_REMOVED lines=8> */
[----:B------:R-:W-:Y:S01]  /*0560*/  FSEL R3, R15, R3, !P0 ;  /* 0x000000030f037208 */ /* 0x000fe20004000000 */
[----:B------:R-:W-:Y:S06]  /*0570*/  @!P1 BRA `(.L_x_67) ;  /* 0xfffffffc00909947 */ /* 0x000fec000383ffff */
.L_x_63:
[----:B------:R-:W-:Y:S05]  /*0580*/  BSYNC.RECONVERGENT B1 ;  /* 0x0000000000017941 */ /* 0x000fea0003800200 */
.L_x_62:
[----:B------:R-:W-:-:S09]  /*0590*/  UISETP.GE.U32.AND UP0, UPT, UR12, 0x100, UPT ;  /* 0x000001000c00788c */ /* 0x000fd2000bf06070 */
[----:B------:R-:W-:Y:S05]  /*05a0*/  BRA.U !UP0, `(.L_x_68) ;  /* 0x00000005082c7547 */ /* 0x000fea000b800000 */
        /* <DEDUP_REMOVED lines=11> */
[----:B------:R-:W-:Y:S04]  /*0660*/  SHFL.DOWN PT, R6, R4, 0x2, 0x1f ;  /* 0x08401f0004067f89 */ /* 0x000fe800000e0000 */
[----:B------:R-:W0:Y:S01]  /*0670*/  SHFL.DOWN PT, R7, R5, 0x2, 0x1f ;  /* 0x08401f0005077f89 */ /* 0x000e2200000e0000 */
[----:B------:R-:W1:Y:S01]  /*0680*/  @!P2 S2R R8, SR_CgaCtaId ;  /* 0x000000000008a919 */ /* 0x000e620000008800 */
[----:B0-----:R-:W-:-:S06]  /*0690*/  DSETP.GEU.AND P1, PT, R4, R6, PT ;  /* 0x000000060400722a */ /* 0x001fcc0003f2e000 */
[----:B------:R-:W-:Y:S02]  /*06a0*/  @!P0 FSEL R4, R6, R4, !P1 ;  /* 0x0000000406048208 */ /* 0x000fe40004800000 */
[----:B------:R-:W-:Y:S02]  /*06b0*/  @!P0 FSEL R5, R7, R5, !P1 ;  /* 0x0000000507058208 */ /* 0x000fe40004800000 */
[----:B------:R-:W-:Y:S01]  /*06c0*/  ISETP.GT.AND P0, PT, R9, 0x1b, PT ;  /* 0x0000001b0900780c */ /* 0x000fe20003f04270 */
[----:B------:R-:W-:Y:S01]  /*06d0*/  SHFL.DOWN PT, R2, R4, 0x4, 0x1f ;  /* 0x08801f0004027f89 */ /* 0x000fe200000e0000 */
[----:B------:R-:W-:Y:S02]  /*06e0*/  @!P2 MOV R7, 0x400 ;  /* 0x000004000007a802 */ /* 0x000fe40000000f00 */
[----:B------:R-:W-:Y:S01]  /*06f0*/  @!P2 SHF.R.U32.HI R6, RZ, 0x2, R0 ;  /* 0x00000002ff06a819 */ /* 0x000fe20000011600 */
[----:B------:R-:W0:Y:S01]  /*0700*/  SHFL.DOWN PT, R3, R5, 0x4, 0x1f ;  /* 0x08801f0005037f89 */ /* 0x000e2200000e0000 */
[----:B-1----:R-:W-:-:S02]  /*0710*/  @!P2 LEA R11, R8, R7, 0x18 ;  /* 0x00000007080ba211 */ /* 0x002fc400078ec0ff */
[----:B------:R-:W-:-:S05]  /*0720*/  @!P2 LOP3.LUT R8, R6, 0xf8, RZ, 0xc0, !PT ;  /* 0x000000f80608a812 */ /* 0x000fca00078ec0ff */
        /* <DEDUP_REMOVED lines=26> */
[----:B-1----:R-:W1:Y:S04]  /*08d0*/  LDS.128 R4, [UR4+0x20] ;  /* 0x00002004ff047984 */ /* 0x002e680008000c00 */
[----:B------:R-:W2:Y:S01]  /*08e0*/  LDS.128 R8, [UR4+0x30] ;  /* 0x00003004ff087984 */ /* 0x000ea20008000c00 */
        /* <DEDUP_REMOVED lines=8> */
[----:B------:R-:W-:Y:S02]  /*0970*/  FSEL R5, R5, R3, !P1 ;  /* 0x0000000305057208 */ /* 0x000fe40004800000 */
[----:B------:R-:W0:Y:S04]  /*0980*/  LDS.64 R2, [UR4+0x40] ;  /* 0x00004004ff027984 */ /* 0x000e280008000a00 */
[----:B------:R-:W-:-:S06]  /*0990*/  DSETP.GEU.AND P1, PT, R4, R6, PT ;  /* 0x000000060400722a */ /* 0x000fcc0003f2e000 */
[----:B------:R-:W-:Y:S02]  /*09a0*/  FSEL R4, R6, R4, !P1 ;  /* 0x0000000406047208 */ /* 0x000fe40004800000 */
[----:B------:R-:W-:-:S06]  /*09b0*/  FSEL R5, R7, R5, !P1 ;  /* 0x0000000507057208 */ /* 0x000fcc0004800000 */
[----:B--2---:R-:W-:-:S06]  /*09c0*/  DSETP.GEU.AND P1, PT, R4, R8, PT ;  /* 0x000000080400722a */ /* 0x004fcc0003f2e000 */
[----:B------:R-:W-:Y:S02]  /*09d0*/  FSEL R4, R8, R4, !P1 ;  /* 0x0000000408047208 */ /* 0x000fe40004800000 */
[----:B------:R-:W-:-:S06]  /*09e0*/  FSEL R5, R9, R5, !P1 ;  /* 0x0000000509057208 */ /* 0x000fcc0004800000 */
[----:B------:R-:W-:-:S06]  /*09f0*/  DSETP.GEU.AND P1, PT, R4, R10, PT ;  /* 0x0000000a0400722a */ /* 0x000fcc0003f2e000 */
[----:B------:R-:W-:Y:S02]  /*0a00*/  FSEL R4, R10, R4, !P1 ;  /* 0x000000040a047208 */ /* 0x000fe40004800000 */
[----:B------:R-:W-:-:S06]  /*0a10*/  FSEL R5, R11, R5, !P1 ;  /* 0x000000050b057208 */ /* 0x000fcc0004800000 */
[----:B0-----:R-:W-:-:S06]  /*0a20*/  DSETP.GEU.AND P1, PT, R4, R2, PT ;  /* 0x000000020400722a */ /* 0x001fcc0003f2e000 */
[----:B------:R-:W-:Y:S02]  /*0a30*/  FSEL R2, R2, R4, !P1 ;  /* 0x0000000402027208 */ /* 0x000fe40004800000 */
[----:B------:R-:W-:Y:S01]  /*0a40*/  FSEL R3, R3, R5, !P1 ;  /* 0x0000000503037208 */ /* 0x000fe20004800000 */
[----:B------:R-:W-:Y:S06]  /*0a50*/  BRA `(.L_x_69) ;  /* 0x00000034005c7947 */ /* 0x000fec0003800000 */
.L_x_68:
[----:B------:R-:W-:Y:S01]  /*0a60*/  LOP3.LUT R4, R0, 0x3e0, RZ, 0xc0, !PT ;  /* 0x000003e000047812 */ /* 0x000fe200078ec0ff */
[----:B------:R-:W0:Y:S04]  /*0a70*/  S2R R10, SR_LANEID ;  /* 0x00000000000a7919 */ /* 0x000e280000000000 */
[----:B------:R-:W-:Y:S01]  /*0a80*/  VIADD R5, R4, 0x20 ;  /* 0x0000002004057836 */ /* 0x000fe20000000000 */
[----:B------:R-:W-:-:S04]  /*0a90*/  LOP3.LUT R4, RZ, R4, RZ, 0x33, !PT ;  /* 0x00000004ff047212 */ /* 0x000fc800078e33ff */
[----:B------:R-:W-:Y:S01]  /*0aa0*/  ISETP.GT.U32.AND P0, PT, R5, UR12, PT ;  /* 0x0000000c05007c0c */ /* 0x000fe2000bf04070 */
[----:B------:R-:W-:-:S05]  /*0ab0*/  VIADD R4, R4, UR12 ;  /* 0x0000000c04047c36 */ /* 0x000fca0008000000 */
[----:B------:R-:W-:-:S05]  /*0ac0*/  SEL R5, R4, 0x1f, P0 ;  /* 0x0000001f04057807 */ /* 0x000fca0000000000 */
[----:B-----5:R-:W-:Y:S04]  /*0ad0*/  SHFL.DOWN PT, R6, R2, 0x1, R5 ;  /* 0x0820000002067989 */ /* 0x020fe800000e0005 */
[----:B------:R-:W1:Y:S01]  /*0ae0*/  SHFL.DOWN PT, R7, R3, 0x1, R5 ;  /* 0x0820000003077989 */ /* 0x000e6200000e0005 */
[----:B0-----:R-:W-:Y:S01]  /*0af0*/  ISETP.GE.AND P0, PT, R10, R5, PT ;  /* 0x000000050a00720c */ /* 0x001fe20003f06270 */
[----:B-1----:R-:W-:-:S06]  /*0b00*/  DSETP.GEU.AND P1, PT, R2, R6, PT ;  /* 0x000000060200722a */ /* 0x002fcc0003f2e000 */
[-C--:B------:R-:W-:Y:S01]  /*0b10*/  FSEL R9, R6, R2.reuse, !P1 ;  /* 0x0000000206097208 */ /* 0x080fe20004800000 */
[----:B------:R-:W-:Y:S01]  /*0b20*/  VIADD R6, R10, 0x2 ;  /* 0x000000020a067836 */ /* 0x000fe20000000000 */
[-C--:B------:R-:W-:Y:S02]  /*0b30*/  FSEL R7, R7, R3.reuse, !P1 ;  /* 0x0000000307077208 */ /* 0x080fe40004800000 */
[----:B------:R-:W-:Y:S02]  /*0b40*/  FSEL R4, R9, R2, !P0 ;  /* 0x0000000209047208 */ /* 0x000fe40004000000 */
[----:B------:R-:W-:Y:S02]  /*0b50*/  FSEL R7, R7, R3, !P0 ;  /* 0x0000000307077208 */ /* 0x000fe40004000000 */
[----:B------:R-:W-:Y:S01]  /*0b60*/  ISETP.GT.AND P0, PT, R6, R5, PT ;  /* 0x000000050600720c */ /* 0x000fe20003f04270 */
[----:B------:R-:W-:Y:S01]  /*0b70*/  SHFL.DOWN PT, R8, R4, 0x2, R5 ;  /* 0x0840000004087989 */ /* 0x000fe200000e0005 */
[----:B------:R-:W-:-:S03]  /*0b80*/  IMAD.MOV.U32 R6, RZ, RZ, R4 ;  /* 0x000000ffff067224 */ /* 0x000fc600078e0004 */
[----:B------:R-:W0:Y:S03]  /*0b90*/  SHFL.DOWN PT, R9, R7, 0x2, R5 ;  /* 0x0840000007097989 */ /* 0x000e2600000e0005 */
[----:B0-----:R-:W-:Y:S01]  /*0ba0*/  DSETP.GEU.AND P1, PT, R6, R8, PT ;  /* 0x000000080600722a */ /* 0x001fe20003f2e000 */
[----:B------:R-:W-:-:S05]  /*0bb0*/  VIADD R6, R10, 0x4 ;  /* 0x000000040a067836 */ /* 0x000fca0000000000 */
[----:B------:R-:W-:Y:S02]  /*0bc0*/  @!P0 FSEL R4, R8, R4, !P1 ;  /* 0x0000000408048208 */ /* 0x000fe40004800000 */
[----:B------:R-:W-:Y:S02]  /*0bd0*/  @!P0 FSEL R7, R9, R7, !P1 ;  /* 0x0000000709078208 */ /* 0x000fe40004800000 */
        /* <DEDUP_REMOVED lines=10> */
[----:B------:R-:W-:Y:S01]  /*0c80*/  IMAD.MOV.U32 R6, RZ, RZ, R4 ;  /* 0x000000ffff067224 */ /* 0x000fe200078e0004 */
[C---:B------:R-:W-:Y:S02]  /*0c90*/  ISETP.NE.AND P0, PT, R10.reuse, RZ, PT ;  /* 0x000000ff0a00720c */ /* 0x040fe40003f05270 */
[----:B------:R-:W0:Y:S11]  /*0ca0*/  SHFL.DOWN PT, R3, R7, 0x8, R5 ;  /* 0x0900000007037989 */ /* 0x000e3600000e0005 */
[----:B------:R-:W1:Y:S01]  /*0cb0*/  @!P0 S2R R9, SR_CgaCtaId ;  /* 0x0000000000098919 */ /* 0x000e620000008800 */
[----:B------:R-:W-:Y:S01]  /*0cc0*/  @!P0 MOV R8, 0x400 ;  /* 0x0000040000088802 */ /* 0x000fe20000000f00 */
[----:B0-----:R-:W-:Y:S01]  /*0cd0*/  DSETP.GEU.AND P2, PT, R6, R2, PT ;  /* 0x000000020600722a */ /* 0x001fe20003f4e000 */
[----:B------:R-:W-:-:S05]  /*0ce0*/  VIADD R6, R10, 0x10 ;  /* 0x000000100a067836 */ /* 0x000fca0000000000 */
[----:B------:R-:W-:Y:S02]  /*0cf0*/  @!P1 FSEL R4, R2, R4, !P2 ;  /* 0x0000000402049208 */ /* 0x000fe40005000000 */
[----:B------:R-:W-:Y:S02]  /*0d00*/  @!P1 FSEL R7, R3, R7, !P2 ;  /* 0x0000000703079208 */ /* 0x000fe40005000000 */
[----:B------:R-:W-:Y:S01]  /*0d10*/  ISETP.GT.AND P1, PT, R6, R5, PT ;  /* 0x000000050600720c */ /* 0x000fe20003f24270 */
[----:B------:R-:W-:Y:S01]  /*0d20*/  SHFL.DOWN PT, R2, R4, 0x10, R5 ;  /* 0x0a00000004027989 */ /* 0x000fe200000e0005 */
[----:B------:R-:W-:-:S03]  /*0d30*/  @!P0 SHF.R.U32.HI R6, RZ, 0x2, R0 ;  /* 0x00000002ff068819 */ /* 0x000fc60000011600 */
[----:B------:R0:W2:Y:S01]  /*0d40*/  SHFL.DOWN PT, R3, R7, 0x10, R5 ;  /* 0x0a00000007037989 */ /* 0x0000a200000e0005 */
[----:B------:R-:W-:Y:S02]  /*0d50*/  @!P0 LOP3.LUT R6, R6, 0xf8, RZ, 0xc0, !PT ;  /* 0x000000f806068812 */ /* 0x000fe400078ec0ff */
[----:B-1----:R-:W-:-:S05]  /*0d60*/  @!P0 LEA R9, R9, R8, 0x18 ;  /* 0x0000000809098211 */ /* 0x002fca00078ec0ff */
[----:B------:R-:W-:Y:S02]  /*0d70*/  @!P0 IMAD.IADD R9, R6, 0x1, R9 ;  /* 0x0000000106098824 */ /* 0x000fe400078e0209 */
[----:B0-----:R-:W-:-:S06]  /*0d80*/  IMAD.MOV.U32 R5, RZ, RZ, R7 ;  /* 0x000000ffff057224 */ /* 0x001fcc00078e0007 */
[----:B--2---:R-:W-:-:S06]  /*0d90*/  DSETP.GEU.AND P2, PT, R4, R2, PT ;  /* 0x000000020400722a */ /* 0x004fcc0003f4e000 */
[----:B------:R-:W-:Y:S02]  /*0da0*/  @!P1 FSEL R4, R2, R4, !P2 ;  /* 0x0000000402049208 */ /* 0x000fe40005000000 */
[----:B------:R-:W-:-:S03]  /*0db0*/  @!P1 FSEL R7, R3, R7, !P2 ;  /* 0x0000000703079208 */ /* 0x000fc60005000000 */
[----:B------:R-:W-:Y:S02]  /*0dc0*/  IMAD.MOV.U32 R2, RZ, RZ, R4 ;  /* 0x000000ffff027224 */ /* 0x000fe400078e0004 */
[----:B------:R-:W-:-:S05]  /*0dd0*/  IMAD.MOV.U32 R3, RZ, RZ, R7 ;  /* 0x000000ffff037224 */ /* 0x000fca00078e0007 */
[----:B------:R1:W-:Y:S01]  /*0de0*/  @!P0 STS.64 [R9+0x8], R2 ;  /* 0x0000080209008388 */ /* 0x0003e20000000a00 */
[----:B------:R-:W-:Y:S01]  /*0df0*/  BAR.SYNC.DEFER_BLOCKING 0x0 ;  /* 0x0000000000007b1d */ /* 0x000fe20000010000 */
[----:B------:R-:W-:-:S13]  /*0e00*/  ISETP.NE.AND P0, PT, R0, RZ, PT ;  /* 0x000000ff0000720c */ /* 0x000fda0003f05270 */
[----:B-1----:R-:W-:Y:S05]  /*0e10*/  @P0 BRA `(.L_x_69) ;  /* 0x00000030006c0947 */ /* 0x002fea0003800000 */
[----:B------:R-:W0:Y:S01]  /*0e20*/  S2UR UR5, SR_CgaCtaId ;  /* 0x00000000000579c3 */ /* 0x000e220000008800 */
[----:B------:R-:W-:Y:S01]  /*0e30*/  UMOV UR4, 0x400 ;  /* 0x0000040000047882 */ /* 0x000fe20000000000 */
[----:B------:R-:W-:Y:S02]  /*0e40*/  UISETP.GT.U32.AND UP0, UPT, UR12, 0x20, UPT ;  /* 0x000000200c00788c */ /* 0x000fe4000bf04070 */
[----:B------:R-:W-:-:S04]  /*0e50*/  UISETP.GT.U32.AND UP1, UPT, UR12, 0x40, UPT ;  /* 0x000000400c00788c */ /* 0x000fc8000bf24070 */
[----:B------:R-:W-:Y:S01]  /*0e60*/  PLOP3.LUT P3, PT, PT, PT, UP0, 0x80, 0x8 ;  /* 0x000000000008781c */ /* 0x000fe20003f6f008 */
[----:B------:R-:W-:Y:S01]  /*0e70*/  UISETP.GT.U32.AND UP0, UPT, UR12, 0x60, UPT ;  /* 0x000000600c00788c */ /* 0x000fe2000bf04070 */
[----:B------:R-:W-:Y:S01]  /*0e80*/  PLOP3.LUT P2, PT, PT, PT, UP1, 0x80, 0x8 ;  /* 0x000000000008781c */ /* 0x000fe20003f4f018 */
[----:B0-----:R-:W-:-:S09]  /*0e90*/  ULEA UR4, UR5, UR4, 0x18 ;  /* 0x0000000405047291 */ /* 0x001fd2000f8ec0ff */
[----:B------:R-:W0:Y:S04]  /*0ea0*/  LDS.128 R12, [UR4+0x10] ;  /* 0x00001004ff0c7984 */ /* 0x000e280008000c00 */
[----:B------:R-:W1:Y:S01]  /*0eb0*/  LDS.128 R4, [UR4+0x20] ;  /* 0x00002004ff047984 */ /* 0x000e620008000c00 */
[----:B0-----:R-:W-:-:S06]  /*0ec0*/  DSETP.GEU.AND P1, PT, R2, R12, PT ;  /* 0x0000000c0200722a */ /* 0x001fcc0003f2e000 */
[-C--:B------:R-:W-:Y:S02]  /*0ed0*/  FSEL R9, R12, R2.reuse, !P1 ;  /* 0x000000020c097208 */ /* 0x080fe40004800000 */
[-C--:B------:R-:W-:Y:S02]  /*0ee0*/  FSEL R11, R13, R3.reuse, !P1 ;  /* 0x000000030d0b7208 */ /* 0x080fe40004800000 */
[----:B------:R-:W-:Y:S02]  /*0ef0*/  FSEL R13, R9, R2, P3 ;  /* 0x00000002090d7208 */ /* 0x000fe40001800000 */
[----:B------:R-:W-:Y:S02]  /*0f00*/  FSEL R0, R11, R3, P3 ;  /* 0x000000030b007208 */ /* 0x000fe40001800000 */
[----:B------:R-:W-:Y:S01]  /*0f10*/  PLOP3.LUT P1, PT, PT, PT, UP0, 0x80, 0x8 ;  /* 0x000000000008781c */ /* 0x000fe20003f2f008 */
[----:B------:R-:W-:Y:S01]  /*0f20*/  IMAD.MOV.U32 R2, RZ, RZ, R13 ;  /* 0x000000ffff027224 */ /* 0x000fe200078e000d */
[----:B------:R-:W0:Y:S01]  /*0f30*/  LDS.128 R8, [UR4+0x30] ;  /* 0x00003004ff087984 */ /* 0x000e220008000c00 */
[----:B------:R-:W-:Y:S01]  /*0f40*/  IMAD.MOV.U32 R3, RZ, RZ, R0 ;  /* 0x000000ffff037224 */ /* 0x000fe200078e0000 */
[----:B------:R-:W-:-:S05]  /*0f50*/  UISETP.GT.U32.AND UP0, UPT, UR12, 0x80, UPT ;  /* 0x000000800c00788c */ /* 0x000fca000bf04070 */
[----:B------:R-:W-:-:S06]  /*0f60*/  DSETP.GEU.AND P3, PT, R2, R14, PT ;  /* 0x0000000e0200722a */ /* 0x000fcc0003f6e000 */
[----:B------:R-:W-:Y:S02]  /*0f70*/  @P2 FSEL R13, R14, R13, !P3 ;  /* 0x0000000d0e0d2208 */ /* 0x000fe40005800000 */
[----:B------:R-:W-:Y:S02]  /*0f80*/  @P2 FSEL R0, R15, R0, !P3 ;  /* 0x000000000f002208 */ /* 0x000fe40005800000 */
[----:B------:R-:W-:Y:S01]  /*0f90*/  PLOP3.LUT P2, PT, PT, PT, UP0, 0x80, 0x8 ;  /* 0x000000000008781c */ /* 0x000fe20003f4f008 */
[----:B------:R-:W-:Y:S01]  /*0fa0*/  IMAD.MOV.U32 R2, RZ, RZ, R13 ;  /* 0x000000ffff027224 */ /* 0x000fe200078e000d */
[----:B------:R-:W-:Y:S01]  /*0fb0*/  UISETP.GT.U32.AND UP0, UPT, UR12, 0xa0, UPT ;  /* 0x000000a00c00788c */ /* 0x000fe2000bf04070 */
[----:B------:R-:W-:-:S06]  /*0fc0*/  IMAD.MOV.U32 R3, RZ, RZ, R0 ;  /* 0x000000ffff037224 */ /* 0x000fcc00078e0000 */
[----:B-1----:R-:W-:Y:S01]  /*0fd0*/  DSETP.GEU.AND P3, PT, R2, R4, PT ;  /* 0x000000040200722a */ /* 0x002fe20003f6e000 */
[----:B------:R-:W1:Y:S05]  /*0fe0*/  LDS.64 R2, [UR4+0x40] ;  /* 0x00004004ff027984 */ /* 0x000e6a0008000a00 */
[----:B------:R-:W-:Y:S02]  /*0ff0*/  @P1 FSEL R13, R4, R13, !P3 ;  /* 0x0000000d040d1208 */ /* 0x000fe40005800000 */
[----:B------:R-:W-:Y:S02]  /*1000*/  @P1 FSEL R0, R5, R0, !P3 ;  /* 0x0000000005001208 */ /* 0x000fe40005800000 */
[----:B------:R-:W-:Y:S01]  /*1010*/  PLOP3.LUT P1, PT, PT, PT, UP0, 0x80, 0x8 ;  /* 0x000000000008781c */ /* 0x000fe20003f2f008 */
[----:B------:R-:W-:Y:S01]  /*1020*/  IMAD.MOV.U32 R4, RZ, RZ, R13 ;  /* 0x000000ffff047224 */ /* 0x000fe200078e000d */
[----:B------:R-:W-:Y:S01]  /*1030*/  UISETP.GT.U32.AND UP0, UPT, UR12, 0xc0, UPT ;  /* 0x000000c00c00788c */ /* 0x000fe2000bf04070 */
[----:B------:R-:W-:-:S06]  /*1040*/  IMAD.MOV.U32 R5, RZ, RZ, R0 ;  /* 0x000000ffff057224 */ /* 0x000fcc00078e0000 */
[----:B------:R-:W-:-:S06]  /*1050*/  DSETP.GEU.AND P3, PT, R4, R6, PT ;  /* 0x000000060400722a */ /* 0x000fcc0003f6e000 */
[----:B------:R-:W-:Y:S02]  /*1060*/  @P2 FSEL R13, R6, R13, !P3 ;  /* 0x0000000d060d2208 */ /* 0x000fe40005800000 */
[----:B------:R-:W-:Y:S02]  /*1070*/  @P2 FSEL R0, R7, R0, !P3 ;  /* 0x0000000007002208 */ /* 0x000fe40005800000 */
[----:B------:R-:W-:Y:S01]  /*1080*/  PLOP3.LUT P2, PT, PT, PT, UP0, 0x80, 0x8 ;  /* 0x000000000008781c */ /* 0x000fe20003f4f008 */
[----:B------:R-:W-:Y:S01]  /*1090*/  IMAD.MOV.U32 R4, RZ, RZ, R13 ;  /* 0x000000ffff047224 */ /* 0x000fe200078e000d */
[----:B------:R-:W-:Y:S01]  /*10a0*/  UISETP.GT.U32.AND UP0, UPT, UR12, 0xe0, UPT ;  /* 0x000000e00c00788c */ /* 0x000fe2000bf04070 */
[----:B------:R-:W-:-:S06]  /*10b0*/  IMAD.MOV.U32 R5, RZ, RZ, R0 ;  /* 0x000000ffff057224 */ /* 0x000fcc00078e0000 */
[----:B0-----:R-:W-:-:S06]  /*10c0*/  DSETP.GEU.AND P3, PT, R4, R8, PT ;  /* 0x000000080400722a */ /* 0x001fcc0003f6e000 */
[----:B------:R-:W-:Y:S02]  /*10d0*/  @P1 FSEL R13, R8, R13, !P3 ;  /* 0x0000000d080d1208 */ /* 0x000fe40005800000 */
[----:B------:R-:W-:Y:S02]  /*10e0*/  @P1 FSEL R0, R9, R0, !P3 ;  /* 0x0000000009001208 */ /* 0x000fe40005800000 */
[----:B------:R-:W-:Y:S01]  /*10f0*/  PLOP3.LUT P1, PT, PT, PT, UP0, 0x80, 0x8 ;  /* 0x000000000008781c */ /* 0x000fe20003f2f008 */
[----:B------:R-:W-:Y:S02]  /*1100*/  IMAD.MOV.U32 R4, RZ, RZ, R13 ;  /* 0x000000ffff047224 */ /* 0x000fe400078e000d */
[----:B------:R-:W-:-:S06]  /*1110*/  IMAD.MOV.U32 R5, RZ, RZ, R0 ;  /* 0x000000ffff057224 */ /* 0x000fcc00078e0000 */
[----:B------:R-:W-:-:S06]  /*1120*/  DSETP.GEU.AND P3, PT, R4, R10, PT ;  /* 0x0000000a0400722a */ /* 0x000fcc0003f6e000 */
[----:B------:R-:W-:Y:S02]  /*1130*/  @P2 FSEL R13, R10, R13, !P3 ;  /* 0x0000000d0a0d2208 */ /* 0x000fe40005800000 */
[----:B------:R-:W-:-:S03]  /*1140*/  @P2 FSEL R0, R11, R0, !P3 ;  /* 0x000000000b002208 */ /* 0x000fc60005800000 */
[----:B------:R-:W-:Y:S02]  /*1150*/  IMAD.MOV.U32 R4, RZ, RZ, R13 ;  /* 0x000000ffff047224 */ /* 0x000fe400078e000d */
[----:B------:R-:W-:-:S06]  /*1160*/  IMAD.MOV.U32 R5, RZ, RZ, R0 ;  /* 0x000000ffff057224 */ /* 0x000fcc00078e0000 */
[----:B-1----:R-:W-:-:S06]  /*1170*/  DSETP.GEU.AND P2, PT, R4, R2, PT ;  /* 0x000000020400722a */ /* 0x002fcc0003f4e000 */
[----:B------:R-:W-:Y:S02]  /*1180*/  @P1 FSEL R13, R2, R13, !P2 ;  /* 0x0000000d020d1208 */ /* 0x000fe40005000000 */
[----:B------:R-:W-:-:S03]  /*1190*/  @P1 FSEL R0, R3, R0, !P2 ;  /* 0x0000000003001208 */ /* 0x000fc60005000000 */
[----:B------:R-:W-:Y:S02]  /*11a0*/  IMAD.MOV.U32 R2, RZ, RZ, R13 ;  /* 0x000000ffff027224 */ /* 0x000fe400078e000d */
[----:B------:R-:W-:Y:S01]  /*11b0*/  IMAD.MOV.U32 R3, RZ, RZ, R0 ;  /* 0x000000ffff037224 */ /* 0x000fe200078e0000 */
[----:B------:R-:W-:Y:S06]  /*11c0*/  BRA `(.L_x_69) ;  /* 0x0000002c00807947 */ /* 0x000fec0003800000 */
.L_x_59:
[----:B------:R-:W0:Y:S01]  /*11d0*/  S2R R0, SR_TID.X ;  /* 0x0000000000007919 */ /* 0x000e220000002100 */
[----:B------:R-:W1:Y:S01]  /*11e0*/  LDC.64 R20, c[0x0][0x380] ;  /* 0x0000e000ff147b82 */ /* 0x000e620000000a00 */
[----:B------:R-:W-:Y:S02]  /*11f0*/  IMAD.U32 R3, RZ, RZ, UR16 ;  /* 0x00000010ff037e24 */ /* 0x000fe4000f8e00ff */
[----:B0-----:R-:W-:-:S04]  /*1200*/  IMAD.SHL.U32 R2, R0, 0x4, RZ ;  /* 0x0000000400027824 */ /* 0x001fc800078e00ff */
[----:B------:R-:W-:-:S04]  /*1210*/  IMAD R3, R3, 0x800, R2 ;  /* 0x0000080003037824 */ /* 0x000fc800078e0202 */
[----:B-1----:R-:W-:-:S05]  /*1220*/  IMAD.WIDE.U32 R20, R3, 0x8, R20 ;  /* 0x0000000803147825 */ /* 0x002fca00078e0014 */
[----:B------:R-:W2:Y:S04]  /*1230*/  LDG.E.128.CONSTANT R4, desc[UR10][R20.64] ;  /* 0x0000000a14047981 */ /* 0x000ea8000c1e9d00 */
[----:B------:R-:W3:Y:S04]  /*1240*/  LDG.E.128.CONSTANT R8, desc[UR10][R20.64+0x10] ;  /* 0x0000100a14087981 */ /* 0x000ee8000c1e9d00 */
[----:B------:R-:W4:Y:S04]  /*1250*/  LDG.E.128.CONSTANT R12, desc[UR10][R20.64+0x2000] ;  /* 0x0020000a140c7981 */ /* 0x000f28000c1e9d00 */
[----:B------:R-:W5:Y:S01]  /*1260*/  LDG.E.128.CONSTANT R16, desc[UR10][R20.64+0x2010] ;  /* 0x0020100a14107981 */ /* 0x000f62000c1e9d00 */
[----:B------:R-:W-:Y:S01]  /*1270*/  UISETP.GE.U32.AND UP0, UPT, UR12, UR5, UPT ;  /* 0x000000050c00728c */ /* 0x000fe2000bf06070 */
        /* <DEDUP_REMOVED lines=21> */
[----:B------:R-:W-:Y:S06]  /*13d0*/  BRA.U !UP0, `(.L_x_70) ;  /* 0x0000000508dc7547 */ /* 0x000fec000b800000 */
[----:B------:R-:W-:Y:S02]  /*13e0*/  ULEA UR6, UR16, UR5, 0xb ;  /* 0x0000000510067291 */ /* 0x000fe4000f8e58ff */
[----:B------:R-:W-:Y:S01]  /*13f0*/  UIADD3 UR14, UPT, UPT, UR8, -0x800, URZ ;  /* 0xfffff800080e7890 */ /* 0x000fe2000fffe0ff */
[----:B------:R-:W0:Y:S03]  /*1400*/  LDCU UR9, c[0x0][0x3a8] ;  /* 0x00007500ff0977ac */ /* 0x000e260008000800 */
[----:B------:R-:W-:Y:S01]  /*1410*/  VIADD R3, R0, UR6 ;  /* 0x0000000600037c36 */ /* 0x000fe20008000000 */
[----:B------:R-:W-:Y:S01]  /*1420*/  UISETP.GT.U32.AND UP0, UPT, UR6, UR14, UPT ;  /* 0x0000000e0600728c */ /* 0x000fe2000bf04070 */
[----:B------:R-:W1:Y:S01]  /*1430*/  LDCU.64 UR18, c[0x0][0x380] ;  /* 0x00007000ff1277ac */ /* 0x000e620008000a00 */
[----:B------:R-:W-:Y:S01]  /*1440*/  UIADD3 UR13, UPT, UPT, UR6, 0x100, URZ ;  /* 0x00000100060d7890 */ /* 0x000fe2000fffe0ff */
[----:B------:R-:W-:Y:S01]  /*1450*/  UMOV UR4, URZ ;  /* 0x000000ff00047c82 */ /* 0x000fe20008000000 */
[----:B------:R-:W-:-:S05]  /*1460*/  UMOV UR7, UR6 ;  /* 0x0000000600077c82 */ /* 0x000fca0008000000 */
[----:B------:R-:W-:Y:S05]  /*1470*/  BRA.U UP0, `(.L_x_71) ;  /* 0x0000000100a87547 */ /* 0x000fea000b800000 */
.L_x_72:
[----:B------:R-:W-:-:S05]  /*1480*/  IADD3 R4, P0, PT, R2, UR7, RZ ;  /* 0x0000000702047c10 */ /* 0x000fca000ff1e0ff */
[----:B------:R-:W-:Y:S01]  /*1490*/  IMAD.X R5, RZ, RZ, RZ, P0 ;  /* 0x000000ffff057224 */ /* 0x000fe200000e06ff */
[----:B-1----:R-:W-:-:S04]  /*14a0*/  LEA R22, P0, R4, UR18, 0x3 ;  /* 0x0000001204167c11 */ /* 0x002fc8000f8018ff */
[----:B------:R-:W-:-:S05]  /*14b0*/  LEA.HI.X R23, R4, UR19, R5, 0x3, P0 ;  /* 0x0000001304177c11 */ /* 0x000fca00080f1c05 */
[----:B------:R-:W2:Y:S04]  /*14c0*/  LDG.E.128.CONSTANT R4, desc[UR10][R22.64] ;  /* 0x0000000a16047981 */ /* 0x000ea8000c1e9d00 */
[----:B------:R-:W3:Y:S04]  /*14d0*/  LDG.E.128.CONSTANT R8, desc[UR10][R22.64+0x10] ;  /* 0x0000100a16087981 */ /* 0x000ee8000c1e9d00 */
[----:B------:R-:W4:Y:S04]  /*14e0*/  LDG.E.128.CONSTANT R12, desc[UR10][R22.64+0x2000] ;  /* 0x0020000a160c7981 */ /* 0x000f28000c1e9d00 */
[----:B------:R-:W5:Y:S01]  /*14f0*/  LDG.E.128.CONSTANT R16, desc[UR10][R22.64+0x2010] ;  /* 0x0020100a16107981 */ /* 0x000f62000c1e9d00 */
[----:B0-----:R-:W-:-:S02]  /*1500*/  UMOV UR8, UR9 ;  /* 0x0000000900087c82 */ /* 0x001fc40008000000 */
[----:B------:R-:W-:-:S04]  /*1510*/  UIADD3 UR15, UPT, UPT, -UR7, UR8, URZ ;  /* 0x00000008070f7290 */ /* 0x000fc8000fffe1ff */
[----:B------:R-:W-:Y:S01]  /*1520*/  UISETP.GE.U32.AND UP0, UPT, UR15, UR5, UPT ;  /* 0x000000050f00728c */ /* 0x000fe2000bf06070 */
        /* <DEDUP_REMOVED lines=25> */
[----:B------:R-:W-:Y:S02]  /*16c0*/  UIADD3 UR7, UPT, UPT, UR5, UR7, URZ ;  /* 0x0000000705077290 */ /* 0x000fe4000fffe0ff */
[----:B------:R-:W-:Y:S01]  /*16d0*/  VIADD R3, R3, UR5 ;  /* 0x0000000503037c36 */ /* 0x000fe20008000000 */
[----:B------:R-:W-:Y:S02]  /*16e0*/  UIADD3 UR4, UPT, UPT, UR4, 0x1, URZ ;  /* 0x0000000104047890 */ /* 0x000fe4000fffe0ff */
[----:B------:R-:W-:Y:S02]  /*16f0*/  UISETP.GT.U32.AND UP0, UPT, UR7, UR14, UPT ;  /* 0x0000000e0700728c */ /* 0x000fe4000bf04070 */
[----:B------:R-:W-:-:S07]  /*1700*/  UIADD3 UR13, UPT, UPT, UR5, UR13, URZ ;  /* 0x0000000d050d7290 */ /* 0x000fce000fffe0ff */
[----:B------:R-:W-:Y:S05]  /*1710*/  BRA.U !UP0, `(.L_x_72) ;  /* 0xfffffffd08587547 */ /* 0x000fea000b83ffff */
.L_x_71:
[----:B------:R-:W-:-:S09]  /*1720*/  UISETP.GE.U32.AND UP0, UPT, UR7, UR8, UPT ;  /* 0x000000080700728c */ /* 0x000fd2000bf06070 */
[----:B------:R-:W-:Y:S05]  /*1730*/  BRA.U UP0, `(.L_x_70) ;  /* 0x0000000500047547 */ /* 0x000fea000b800000 */
[----:B------:R-:W-:Y:S01]  /*1740*/  UIADD3 UR5, UPT, UPT, -UR7, UR8, URZ ;  /* 0x0000000807057290 */ /* 0x000fe2000fffe1ff */
[----:B------:R-:W-:Y:S05]  /*1750*/  BSSY.RECONVERGENT B1, `(.L_x_70) ;  /* 0x000003f000017945 */ /* 0x000fea0003800200 */
[----:B------:R-:W-:-:S13]  /*1760*/  ISETP.GE.AND P0, PT, R0, UR5, PT ;  /* 0x0000000500007c0c */ /* 0x000fda000bf06270 */
[----:B------:R-:W-:Y:S05]  /*1770*/  @P0 BRA `(.L_x_73) ;  /* 0x0000000000f00947 */ /* 0x000fea0003800000 */
[----:B------:R-:W2:Y:S01]  /*1780*/  LDC R5, c[0x0][0x3ac] ;  /* 0x0000eb00ff057b82 */ /* 0x000ea20000000800 */
[----:B------:R-:W-:Y:S01]  /*1790*/  LOP3.LUT R2, RZ, R0, RZ, 0x33, !PT ;  /* 0x00000000ff027212 */ /* 0x000fe200078e33ff */
[----:B------:R-:W-:Y:S01]  /*17a0*/  BSSY.RECONVERGENT B2, `(.L_x_74) ;  /* 0x0000019000027945 */ /* 0x000fe20003800200 */
[----:B------:R-:W-:-:S03]  /*17b0*/  IMAD.MOV.U32 R8, RZ, RZ, R0 ;  /* 0x000000ffff087224 */ /* 0x000fc600078e0000 */
[----:B------:R-:W-:-:S04]  /*17c0*/  VIADD R2, R2, UR8 ;  /* 0x0000000802027c36 */ /* 0x000fc80008000000 */
[C---:B------:R-:W-:Y:S01]  /*17d0*/  VIADD R4, R2.reuse, -UR6 ;  /* 0x8000000602047c36 */ /* 0x040fe20008000000 */
[C---:B------:R-:W-:Y:S02]  /*17e0*/  LOP3.LUT R6, R2.reuse, 0x300, RZ, 0xc0, !PT ;  /* 0x0000030002067812 */ /* 0x040fe400078ec0ff */
[----:B------:R-:W-:Y:S02]  /*17f0*/  LEA.HI R2, R2, 0x1, RZ, 0x18 ;  /* 0x0000000102027811 */ /* 0x000fe400078fc0ff */
[----:B------:R-:W-:Y:S01]  /*1800*/  ISETP.NE.AND P0, PT, R6, 0x300, PT ;  /* 0x000003000600780c */ /* 0x000fe20003f05270 */
[----:B--2---:R-:W-:-:S04]  /*1810*/  IMAD R5, R5, UR4, RZ ;  /* 0x0000000405057c24 */ /* 0x004fc8000f8e02ff */
[----:B------:R-:W-:-:S05]  /*1820*/  IMAD R4, R5, -0x800, R4 ;  /* 0xfffff80005047824 */ /* 0x000fca00078e0204 */
[----:B------:R-:W-:-:S03]  /*1830*/  ISETP.GE.U32.AND P2, PT, R4, 0x300, PT ;  /* 0x000003000400780c */ /* 0x000fc60003f46070 */
[----:B------:R-:W-:Y:S10]  /*1840*/  @!P0 BRA `(.L_x_75) ;  /* 0x0000000000388947 */ /* 0x000ff40003800000 */
[----:B------:R-:W2:Y:S01]  /*1850*/  LDC.64 R6, c[0x0][0x380] ;  /* 0x0000e000ff067b82 */ /* 0x000ea20000000a00 */
[----:B------:R-:W-:Y:S01]  /*1860*/  LOP3.LUT R2, R2, 0x3, RZ, 0xc0, !PT ;  /* 0x0000000302027812 */ /* 0x000fe200078ec0ff */
[----:B------:R-:W-:-:S04]  /*1870*/  IMAD.MOV.U32 R8, RZ, RZ, R0 ;  /* 0x000000ffff087224 */ /* 0x000fc800078e0000 */
[----:B------:R-:W-:-:S07]  /*1880*/  IMAD.MOV R2, RZ, RZ, -R2 ;  /* 0x000000ffff027224 */ /* 0x000fce00078e0a02 */
.L_x_76:
[----:B--2---:R-:W-:-:S06]  /*1890*/  IMAD.WIDE.U32 R4, R3, 0x8, R6 ;  /* 0x0000000803047825 */ /* 0x004fcc00078e0006 */
        /* <DEDUP_REMOVED lines=9> */
.L_x_75:
[----:B01----:R-:W-:Y:S05]  /*1930*/  BSYNC.RECONVERGENT B2 ;  /* 0x0000000000027941 */ /* 0x003fea0003800200 */
.L_x_74:
[----:B------:R-:W-:Y:S05]  /*1940*/  @!P2 BRA `(.L_x_73) ;  /* 0x00000000007ca947 */ /* 0x000fea0003800000 */
[----:B------:R-:W0:Y:S01]  /*1950*/  LDC.64 R2, c[0x0][0x380] ;  /* 0x0000e000ff027b82 */ /* 0x000e220000000a00 */
[C---:B------:R-:W-:Y:S02]  /*1960*/  VIADD R4, R8.reuse, 0x200 ;  /* 0x0000020008047836 */ /* 0x040fe40000000000 */
[----:B------:R-:W-:-:S07]  /*1970*/  VIADD R5, R8, UR13 ;  /* 0x0000000d08057c36 */ /* 0x000fce0008000000 */
.L_x_77:
[----:B------:R-:W-:-:S04]  /*1980*/  VIADD R7, R5, 0xffffff00 ;  /* 0xffffff0005077836 */ /* 0x000fc80000000000 */
[----:B0-----:R-:W-:-:S06]  /*1990*/  IMAD.WIDE.U32 R6, R7, 0x8, R2 ;  /* 0x0000000807067825 */ /* 0x001fcc00078e0002 */
[----:B------:R-:W2:Y:S01]  /*19a0*/  LDG.E.64.CONSTANT R6, desc[UR10][R6.64] ;  /* 0x0000000a06067981 */ /* 0x000ea2000c1e9b00 */
[----:B------:R-:W-:-:S04]  /*19b0*/  IMAD.WIDE.U32 R8, R5, 0x8, R2 ;  /* 0x0000000805087825 */ /* 0x000fc800078e0002 */
[----:B------:R-:W-:Y:S02]  /*19c0*/  VIADD R11, R5, 0x100 ;  /* 0x00000100050b7836 */ /* 0x000fe40000000000 */
[----:B------:R-:W3:Y:S02]  /*19d0*/  LDG.E.64.CONSTANT R8, desc[UR10][R8.64] ;  /* 0x0000000a08087981 */ /* 0x000ee4000c1e9b00 */
[----:B------:R-:W-:-:S04]  /*19e0*/  IMAD.WIDE.U32 R10, R11, 0x8, R2 ;  /* 0x000000080b0a7825 */ /* 0x000fc800078e0002 */
[----:B------:R-:W-:Y:S02]  /*19f0*/  VIADD R13, R5, 0x200 ;  /* 0x00000200050d7836 */ /* 0x000fe40000000000 */
[----:B------:R-:W4:Y:S02]  /*1a00*/  LDG.E.64.CONSTANT R10, desc[UR10][R10.64] ;  /* 0x0000000a0a0a7981 */ /* 0x000f24000c1e9b00 */
[----:B------:R-:W-:-:S06]  /*1a10*/  IMAD.WIDE.U32 R12, R13, 0x8, R2 ;  /* 0x000000080d0c7825 */ /* 0x000fcc00078e0002 */
[----:B------:R-:W5:Y:S01]  /*1a20*/  LDG.E.64.CONSTANT R12, desc[UR10][R12.64] ;  /* 0x0000000a0c0c7981 */ /* 0x000f62000c1e9b00 */
[----:B------:R-:W-:Y:S01]  /*1a30*/  VIADD R5, R5, 0x400 ;  /* 0x0000040005057836 */ /* 0x000fe20000000000 */
[----:B--2---:R-:W-:-:S06]  /*1a40*/  DSETP.GEU.AND P0, PT, R20, R6, PT ;  /* 0x000000061400722a */ /* 0x004fcc0003f0e000 */
[----:B------:R-:W-:Y:S02]  /*1a50*/  FSEL R14, R6, R20, !P0 ;  /* 0x00000014060e7208 */ /* 0x000fe40004000000 */
[----:B------:R-:W-:-:S06]  /*1a60*/  FSEL R15, R7, R21, !P0 ;  /* 0x00000015070f7208 */ /* 0x000fcc0004000000 */
[----:B---3--:R-:W-:-:S06]  /*1a70*/  DSETP.GEU.AND P0, PT, R14, R8, PT ;  /* 0x000000080e00722a */ /* 0x008fcc0003f0e000 */
[----:B------:R-:W-:Y:S01]  /*1a80*/  FSEL R6, R8, R14, !P0 ;  /* 0x0000000e08067208 */ /* 0x000fe20004000000 */
[C---:B------:R-:W-:Y:S01]  /*1a90*/  VIADD R8, R4.reuse, 0x200 ;  /* 0x0000020004087836 */ /* 0x040fe20000000000 */
[----:B------:R-:W-:Y:S01]  /*1aa0*/  FSEL R7, R9, R15, !P0 ;  /* 0x0000000f09077208 */ /* 0x000fe20004000000 */
[----:B------:R-:W-:-:S05]  /*1ab0*/  VIADD R4, R4, 0x400 ;  /* 0x0000040004047836 */ /* 0x000fca0000000000 */
[----:B----4-:R-:W-:-:S06]  /*1ac0*/  DSETP.GEU.AND P0, PT, R6, R10, PT ;  /* 0x0000000a0600722a */ /* 0x010fcc0003f0e000 */
[----:B------:R-:W-:Y:S02]  /*1ad0*/  FSEL R6, R10, R6, !P0 ;  /* 0x000000060a067208 */ /* 0x000fe40004000000 */
[----:B------:R-:W-:-:S06]  /*1ae0*/  FSEL R7, R11, R7, !P0 ;  /* 0x000000070b077208 */ /* 0x000fcc0004000000 */
[----:B-----5:R-:W-:-:S06]  /*1af0*/  DSETP.GEU.AND P0, PT, R6, R12, PT ;  /* 0x0000000c0600722a */ /* 0x020fcc0003f0e000 */
[----:B------:R-:W-:Y:S02]  /*1b00*/  FSEL R20, R12, R6, !P0 ;  /* 0x000000060c147208 */ /* 0x000fe40004000000 */
[----:B------:R-:W-:Y:S02]  /*1b10*/  FSEL R21, R13, R7, !P0 ;  /* 0x000000070d157208 */ /* 0x000fe40004000000 */
[----:B------:R-:W-:-:S13]  /*1b20*/  ISETP.GE.AND P0, PT, R8, UR5, PT ;  /* 0x0000000508007c0c */ /* 0x000fda000bf06270 */
[----:B------:R-:W-:Y:S05]  /*1b30*/  @!P0 BRA `(.L_x_77) ;  /* 0xfffffffc00908947 */ /* 0x000fea000383ffff */
.L_x_73:
[----:B01----:R-:W-:Y:S05]  /*1b40*/  BSYNC.RECONVERGENT B1 ;  /* 0x0000000000017941 */ /* 0x003fea0003800200 */
.L_x_70:
[----:B------:R-:W2:Y:S01]  /*1b50*/  S2R R7, SR_LANEID ;  /* 0x0000000000077919 */ /* 0x000ea20000000000 */
[----:B------:R-:W-:Y:S04]  /*1b60*/  SHFL.DOWN PT, R2, R20, 0x1, 0x1f ;  /* 0x08201f0014027f89 */ /* 0x000fe800000e0000 */
[----:B------:R-:W3:Y:S02]  /*1b70*/  SHFL.DOWN PT, R3, R21, 0x1, 0x1f ;  /* 0x08201f0015037f89 */ /* 0x000ee400000e0000 */
[----:B---3--:R-:W-:Y:S01]  /*1b80*/  DSETP.GEU.AND P0, PT, R20, R2, PT ;  /* 0x000000021400722a */ /* 0x008fe20003f0e000 */
[C---:B--2---:R-:W-:Y:S02]  /*1b90*/  ISETP.GT.AND P1, PT, R7.reuse, 0x1e, PT ;  /* 0x0000001e0700780c */ /* 0x044fe40003f24270 */
        /* <DEDUP_REMOVED lines=9> */
[----:B------:R-:W2:Y:S03]  /*1c30*/  SHFL.DOWN PT, R5, R3, 0x2, 0x1f ;  /* 0x08401f0003057f89 */ /* 0x000ea600000e0000 */
[----:B------:R-:W-:Y:S01]  /*1c40*/  @!P2 LOP3.LUT R6, R6, 0xf8, RZ, 0xc0, !PT ;  /* 0x000000f80606a812 */ /* 0x000fe200078ec0ff */
[----:B------:R-:W3:Y:S01]  /*1c50*/  @!P2 S2R R9, SR_CgaCtaId ;  /* 0x000000000009a919 */ /* 0x000ee20000008800 */
[----:B--2---:R-:W-:-:S06]  /*1c60*/  DSETP.GEU.AND P0, PT, R2, R4, PT ;  /* 0x000000040200722a */ /* 0x004fcc0003f0e000 */
[----:B------:R-:W-:Y:S02]  /*1c70*/  @!P1 FSEL R2, R4, R2, !P0 ;  /* 0x0000000204029208 */ /* 0x000fe40004000000 */
[----:B------:R-:W-:Y:S02]  /*1c80*/  @!P1 FSEL R3, R5, R3, !P0 ;  /* 0x0000000305039208 */ /* 0x000fe40004000000 */
[----:B------:R-:W-:Y:S01]  /*1c90*/  ISETP.GT.AND P1, PT, R7, 0x1b, PT ;  /* 0x0000001b0700780c */ /* 0x000fe20003f24270 */
[----:B------:R-:W-:Y:S01]  /*1ca0*/  SHFL.DOWN PT, R4, R2, 0x4, 0x1f ;  /* 0x08801f0002047f89 */ /* 0x000fe200000e0000 */
[----:B---3--:R-:W-:-:S03]  /*1cb0*/  @!P2 LEA R9, R9, R8, 0x18 ;  /* 0x000000080909a211 */ /* 0x008fc600078ec0ff */
[----:B------:R-:W2:Y:S02]  /*1cc0*/  SHFL.DOWN PT, R5, R3, 0x4, 0x1f ;  /* 0x08801f0003057f89 */ /* 0x000ea400000e0000 */
[----:B------:R-:W-:Y:S01]  /*1cd0*/  @!P2 IMAD.IADD R9, R6, 0x1, R9 ;  /* 0x000000010609a824 */ /* 0x000fe200078e0209 */
[----:B--2---:R-:W-:-:S06]  /*1ce0*/  DSETP.GEU.AND P0, PT, R2, R4, PT ;  /* 0x000000040200722a */ /* 0x004fcc0003f0e000 */
[----:B------:R-:W-:Y:S02]  /*1cf0*/  @!P1 FSEL R2, R4, R2, !P0 ;  /* 0x0000000204029208 */ /* 0x000fe40004000000 */
[----:B------:R-:W-:Y:S02]  /*1d00*/  @!P1 FSEL R3, R5, R3, !P0 ;  /* 0x0000000305039208 */ /* 0x000fe40004000000 */
[----:B------:R-:W-:Y:S01]  /*1d10*/  ISETP.GT.AND P1, PT, R7, 0x17, PT ;  /* 0x000000170700780c */ /* 0x000fe20003f24270 */
[----:B------:R-:W-:Y:S04]  /*1d20*/  SHFL.DOWN PT, R4, R2, 0x8, 0x1f ;  /* 0x09001f0002047f89 */ /* 0x000fe800000e0000 */
[----:B------:R-:W2:Y:S02]  /*1d30*/  SHFL.DOWN PT, R5, R3, 0x8, 0x1f ;  /* 0x09001f0003057f89 */ /* 0x000ea400000e0000 */
[----:B--2---:R-:W-:-:S06]  /*1d40*/  DSETP.GEU.AND P0, PT, R2, R4, PT ;  /* 0x000000040200722a */ /* 0x004fcc0003f0e000 */
[----:B------:R-:W-:Y:S02]  /*1d50*/  @!P1 FSEL R2, R4, R2, !P0 ;  /* 0x0000000204029208 */ /* 0x000fe40004000000 */
[----:B------:R-:W-:Y:S02]  /*1d60*/  @!P1 FSEL R3, R5, R3, !P0 ;  /* 0x0000000305039208 */ /* 0x000fe40004000000 */
[----:B------:R-:W-:Y:S01]  /*1d70*/  ISETP.GT.AND P1, PT, R7, 0xf, PT ;  /* 0x0000000f0700780c */ /* 0x000fe20003f24270 */
[----:B------:R-:W-:Y:S04]  /*1d80*/  SHFL.DOWN PT, R4, R2, 0x10, 0x1f ;  /* 0x0a001f0002047f89 */ /* 0x000fe800000e0000 */
[----:B------:R-:W2:Y:S02]  /*1d90*/  SHFL.DOWN PT, R5, R3, 0x10, 0x1f ;  /* 0x0a001f0003057f89 */ /* 0x000ea400000e0000 */
[----:B--2---:R-:W-:-:S06]  /*1da0*/  DSETP.GEU.AND P0, PT, R2, R4, PT ;  /* 0x000000040200722a */ /* 0x004fcc0003f0e000 */
        /* <DEDUP_REMOVED lines=8> */
[----:B------:R-:W3:Y:S01]  /*1e30*/  S2UR UR5, SR_CgaCtaId ;  /* 0x00000000000579c3 */ /* 0x000ee20000008800 */
[----:B------:R-:W-:Y:S02]  /*1e40*/  UMOV UR4, 0x400 ;  /* 0x0000040000047882 */ /* 0x000fe40000000000 */
[----:B---3--:R-:W-:-:S09]  /*1e50*/  ULEA UR4, UR5, UR4, 0x18 ;  /* 0x0000000405047291 */ /* 0x008fd2000f8ec0ff */
[----:B------:R-:W3:Y:S04]  /*1e60*/  LDS.128 R12, [UR4+0x10] ;  /* 0x00001004ff0c7984 */ /* 0x000ee80008000c00 */
[----:B--2---:R-:W2:Y:S04]  /*1e70*/  LDS.128 R4, [UR4+0x20] ;  /* 0x00002004ff047984 */ /* 0x004ea80008000c00 */
[----:B------:R-:W4:Y:S01]  /*1e80*/  LDS.128 R8, [UR4+0x30] ;  /* 0x00003004ff087984 */ /* 0x000f220008000c00 */
[----:B---3--:R-:W-:-:S06]  /*1e90*/  DSETP.GEU.AND P1, PT, R2, R12, PT ;  /* 0x0000000c0200722a */ /* 0x008fcc0003f2e000 */
[----:B------:R-:W-:Y:S02]  /*1ea0*/  FSEL R2, R12, R2, !P1 ;  /* 0x000000020c027208 */ /* 0x000fe40004800000 */
[----:B------:R-:W-:-:S06]  /*1eb0*/  FSEL R3, R13, R3, !P1 ;  /* 0x000000030d037208 */ /* 0x000fcc0004800000 */
[----:B------:R-:W-:-:S06]  /*1ec0*/  DSETP.GEU.AND P1, PT, R2, R14, PT ;  /* 0x0000000e0200722a */ /* 0x000fcc0003f2e000 */
[----:B------:R-:W-:Y:S02]  /*1ed0*/  FSEL R2, R14, R2, !P1 ;  /* 0x000000020e027208 */ /* 0x000fe40004800000 */
[----:B------:R-:W-:-:S06]  /*1ee0*/  FSEL R3, R15, R3, !P1 ;  /* 0x000000030f037208 */ /* 0x000fcc0004800000 */
[----:B--2---:R-:W-:-:S06]  /*1ef0*/  DSETP.GEU.AND P1, PT, R2, R4, PT ;  /* 0x000000040200722a */ /* 0x004fcc0003f2e000 */
[----:B------:R-:W-:Y:S02]  /*1f00*/  FSEL R4, R4, R2, !P1 ;  /* 0x0000000204047208 */ /* 0x000fe40004800000 */
[----:B------:R-:W-:Y:S02]  /*1f10*/  FSEL R5, R5, R3, !P1 ;  /* 0x0000000305057208 */ /* 0x000fe40004800000 */
[----:B------:R-:W2:Y:S04]  /*1f20*/  LDS.64 R2, [UR4+0x40] ;  /* 0x00004004ff027984 */ /* 0x000ea80008000a00 */
        /* <DEDUP_REMOVED lines=9> */
[----:B--2---:R-:W-:-:S06]  /*1fc0*/  DSETP.GEU.AND P1, PT, R4, R2, PT ;  /* 0x000000020400722a */ /* 0x004fcc0003f2e000 */
[----:B------:R-:W-:Y:S02]  /*1fd0*/  FSEL R2, R2, R4, !P1 ;  /* 0x0000000402027208 */ /* 0x000fe40004800000 */
[----:B------:R-:W-:Y:S01]  /*1fe0*/  FSEL R3, R3, R5, !P1 ;  /* 0x0000000503037208 */ /* 0x000fe20004800000 */
[----:B------:R-:W-:Y:S06]  /*1ff0*/  BRA `(.L_x_69) ;  /* 0x0000001c00f47947 */ /* 0x000fec0003800000 */
.L_x_58:
        /* <DEDUP_REMOVED lines=16> */
.L_x_80:
[----:B------:R-:W-:Y:S05]  /*2100*/  BSYNC.RECONVERGENT B1 ;  /* 0x0000000000017941 */ /* 0x000fea0003800200 */
.L_x_79:
        /* <DEDUP_REMOVED lines=18> */
.L_x_85:
        /* <DEDUP_REMOVED lines=10> */
.L_x_84:
[----:B------:R-:W-:Y:S05]  /*22d0*/  BSYNC.RECONVERGENT B2 ;  /* 0x0000000000027941 */ /* 0x000fea0003800200 */
.L_x_83:
[----:B------:R-:W-:Y:S05]  /*22e0*/  @!P2 BRA `(.L_x_82) ;  /* 0x000000000080a947 */ /* 0x000fea0003800000 */
[----:B------:R-:W0:Y:S01]  /*22f0*/  LDC.64 R4, c[0x0][0x380] ;  /* 0x0000e000ff047b82 */ /* 0x000e220000000a00 */
[----:B------:R-:W-:Y:S02]  /*2300*/  IMAD.U32 R7, RZ, RZ, UR16 ;  /* 0x00000010ff077e24 */ /* 0x000fe4000f8e00ff */
[----:B------:R-:W-:Y:S02]  /*2310*/  VIADD R6, R8, 0x200 ;  /* 0x0000020008067836 */ /* 0x000fe40000000000 */
[----:B------:R-:W-:-:S07]  /*2320*/  IMAD R7, R7, 0x800, R8 ;  /* 0x0000080007077824 */ /* 0x000fce00078e0208 */
.L_x_86:
        /* <DEDUP_REMOVED lines=28> */
.L_x_82:
[----:B------:R-:W-:Y:S05]  /*24f0*/  BSYNC.RECONVERGENT B1 ;  /* 0x0000000000017941 */ /* 0x000fea0003800200 */
.L_x_81:
        /* <DEDUP_REMOVED lines=45> */
[----:B------:R-:W-:-:S03]  /*27d0*/  FSEL R5, R5, R3, P1 ;  /* 0x0000000305057208 */ /* 0x000fc60000800000 */
[----:B0-----:R-:W-:Y:S02]  /*27e0*/  IMAD.MOV.U32 R2, RZ, RZ, R4 ;  /* 0x000000ffff027224 */ /* 0x001fe400078e0004 */
[----:B------:R-:W-:Y:S01]  /*27f0*/  IMAD.MOV.U32 R3, RZ, RZ, R5 ;  /* 0x000000ffff037224 */ /* 0x000fe200078e0005 */
[----:B------:R-:W-:Y:S06]  /*2800*/  BAR.SYNC.DEFER_BLOCKING 0x0 ;  /* 0x0000000000007b1d */ /* 0x000fec0000010000 */
[----:B------:R-:W-:Y:S05]  /*2810*/  @P0 BRA `(.L_x_69) ;  /* 0x0000001400ec0947 */ /* 0x000fea0003800000 */
[----:B------:R-:W0:Y:S01]  /*2820*/  S2UR UR5, SR_CgaCtaId ;  /* 0x00000000000579c3 */ /* 0x000e220000008800 */
[----:B------:R-:W-:Y:S02]  /*2830*/  UMOV UR4, 0x400 ;  /* 0x0000040000047882 */ /* 0x000fe40000000000 */
[----:B0-----:R-:W-:-:S09]  /*2840*/  ULEA UR4, UR5, UR4, 0x18 ;  /* 0x0000000405047291 */ /* 0x001fd2000f8ec0ff */
[----:B------:R-:W0:Y:S04]  /*2850*/  LDS.128 R12, [UR4+0x10] ;  /* 0x00001004ff0c7984 */ /* 0x000e280008000c00 */
[----:B------:R-:W1:Y:S04]  /*2860*/  LDS.128 R4, [UR4+0x20] ;  /* 0x00002004ff047984 */ /* 0x000e680008000c00 */
        /* <DEDUP_REMOVED lines=24> */
.L_x_87:
        /* <DEDUP_REMOVED lines=36> */
[----:B------:R-:W-:Y:S01]  /*2c30*/  VIADD R10, R10, 0x10 ;  /* 0x000000100a0a7836 */ /* 0x000fe20000000000 */
[----:B------:R-:W0:Y:S11]  /*2c40*/  SHFL.DOWN PT, R3, R7, 0x8, R5 ;  /* 0x0900000007037989 */ /* 0x000e3600000e0005 */
[----:B------:R-:W1:Y:S01]  /*2c50*/  @!P0 S2R R9, SR_CgaCtaId ;  /* 0x0000000000098919 */ /* 0x000e620000008800 */
[----:B------:R-:W-:Y:S01]  /*2c60*/  @!P0 MOV R8, 0x400 ;  /* 0x0000040000088802 */ /* 0x000fe20000000f00 */
[----:B0-----:R-:W-:Y:S01]  /*2c70*/  DSETP.GEU.AND P1, PT, R6, R2, PT ;  /* 0x000000020600722a */ /* 0x001fe20003f2e000 */
[----:B------:R-:W-:-:S05]  /*2c80*/  @!P0 SHF.R.U32.HI R6, RZ, 0x2, R0 ;  /* 0x00000002ff068819 */ /* 0x000fca0000011600 */
[----:B------:R-:W-:Y:S02]  /*2c90*/  @!P2 FSEL R4, R2, R4, !P1 ;  /* 0x000000040204a208 */ /* 0x000fe40004800000 */
[----:B------:R-:W-:Y:S02]  /*2ca0*/  @!P2 FSEL R7, R3, R7, !P1 ;  /* 0x000000070307a208 */ /* 0x000fe40004800000 */
[----:B------:R-:W-:Y:S01]  /*2cb0*/  ISETP.GT.AND P2, PT, R10, R5, PT ;  /* 0x000000050a00720c */ /* 0x000fe20003f44270 */
[----:B------:R-:W-:Y:S01]  /*2cc0*/  SHFL.DOWN PT, R2, R4, 0x10, R5 ;  /* 0x0a00000004027989 */ /* 0x000fe200000e0005 */
[----:B------:R-:W-:-:S03]  /*2cd0*/  @!P0 LOP3.LUT R6, R6, 0xf8, RZ, 0xc0, !PT ;  /* 0x000000f806068812 */ /* 0x000fc600078ec0ff */
[----:B------:R0:W2:Y:S01]  /*2ce0*/  SHFL.DOWN PT, R3, R7, 0x10, R5 ;  /* 0x0a00000007037989 */ /* 0x0000a200000e0005 */
        /* <DEDUP_REMOVED lines=11> */
[----:B0-----:R-:W-:Y:S05]  /*2da0*/  @P0 BRA `(.L_x_69) ;  /* 0x0000001000880947 */ /* 0x001fea0003800000 */
        /* <DEDUP_REMOVED lines=59> */
.L_x_78:
[----:B------:R-:W0:Y:S01]  /*3160*/  S2R R0, SR_TID.X ;  /* 0x0000000000007919 */ /* 0x000e220000002100 */
[----:B------:R-:W1:Y:S01]  /*3170*/  LDCU.64 UR8, c[0x0][0x380] ;  /* 0x00007000ff0877ac */ /* 0x000e620008000a00 */
[----:B------:R-:W-:Y:S02]  /*3180*/  IMAD.U32 R19, RZ, RZ, UR16 ;  /* 0x00000010ff137e24 */ /* 0x000fe4000f8e00ff */
[----:B-1----:R-:W-:Y:S02]  /*3190*/  IMAD.U32 R2, RZ, RZ, UR8 ;  /* 0x00000008ff027e24 */ /* 0x002fe4000f8e00ff */
[----:B------:R-:W-:Y:S02]  /*31a0*/  IMAD.U32 R3, RZ, RZ, UR9 ;  /* 0x00000009ff037e24 */ /* 0x000fe4000f8e00ff */
[----:B0-----:R-:W-:-:S04]  /*31b0*/  IMAD R19, R19, 0x800, R0 ;  /* 0x0000080013137824 */ /* 0x001fc800078e0200 */
[----:B------:R-:W-:-:S05]  /*31c0*/  IMAD.WIDE.U32 R18, R19, 0x8, R2 ;  /* 0x0000000813127825 */ /* 0x000fca00078e0002 */
        /* <DEDUP_REMOVED lines=8> */
[----:B------:R-:W-:Y:S01]  /*3250*/  UISETP.GE.U32.AND UP0, UPT, UR13, UR5, UPT ;  /* 0x000000050d00728c */ /* 0x000fe2000bf06070 */
        /* <DEDUP_REMOVED lines=21> */
[----:B------:R-:W-:Y:S06]  /*33b0*/  BRA.U !UP0, `(.L_x_88) ;  /* 0x0000000508dc7547 */ /* 0x000fec000b800000 */
[----:B------:R-:W-:Y:S02]  /*33c0*/  ULEA UR8, UR16, UR5, 0xb ;  /* 0x0000000510087291 */ /* 0x000fe4000f8e58ff */
[----:B------:R-:W-:Y:S02]  /*33d0*/  UIADD3 UR14, UPT, UPT, UR7, -0x800, URZ ;  /* 0xfffff800070e7890 */ /* 0x000fe4000fffe0ff */
[----:B------:R-:W-:Y:S02]  /*33e0*/  UIADD3 UR9, UPT, UPT, UR8, 0x100, URZ ;  /* 0x0000010008097890 */ /* 0x000fe4000fffe0ff */
[----:B------:R-:W-:Y:S02]  /*33f0*/  UISETP.GT.U32.AND UP0, UPT, UR8, UR14, UPT ;  /* 0x0000000e0800728c */ /* 0x000fe4000bf04070 */
[----:B------:R-:W-:Y:S01]  /*3400*/  VIADD R7, R0, UR8 ;  /* 0x0000000800077c36 */ /* 0x000fe20008000000 */
[----:B------:R-:W-:Y:S01]  /*3410*/  UMOV UR4, URZ ;  /* 0x000000ff00047c82 */ /* 0x000fe20008000000 */
[----:B------:R-:W-:-:S05]  /*3420*/  UMOV UR6, UR8 ;  /* 0x0000000800067c82 */ /* 0x000fca0008000000 */
[----:B------:R-:W-:Y:S05]  /*3430*/  BRA.U UP0, `(.L_x_89) ;  /* 0x0000000100b87547 */ /* 0x000fea000b800000 */
[----:B------:R-:W0:Y:S01]  /*3440*/  LDC.64 R2, c[0x0][0x380] ;  /* 0x0000e000ff027b82 */ /* 0x000e220000000a00 */
[----:B------:R-:W1:Y:S01]  /*3450*/  LDCU UR7, c[0x0][0x3a8] ;  /* 0x00007500ff0777ac */ /* 0x000e620008000800 */
[----:B------:R-:W-:Y:S01]  /*3460*/  NOP ;  /* 0x0000000000007918 */ /* 0x000fe20000000000 */
.L_x_90:
[----:B------:R-:W-:-:S04]  /*3470*/  VIADD R23, R0, UR6 ;  /* 0x0000000600177c36 */ /* 0x000fc80008000000 */
[----:B0-----:R-:W-:-:S05]  /*3480*/  IMAD.WIDE.U32 R22, R23, 0x8, R2 ;  /* 0x0000000817167825 */ /* 0x001fca00078e0002 */
[----:B------:R-:W2:Y:S04]  /*3490*/  LDG.E.64.CONSTANT R24, desc[UR10][R22.64] ;  /* 0x0000000a16187981 */ /* 0x000ea8000c1e9b00 */
[----:B------:R-:W3:Y:S04]  /*34a0*/  LDG.E.64.CONSTANT R18, desc[UR10][R22.64+0x800] ;  /* 0x0008000a16127981 */ /* 0x000ee8000c1e9b00 */
[----:B------:R-:W4:Y:S04]  /*34b0*/  LDG.E.64.CONSTANT R16, desc[UR10][R22.64+0x1000] ;  /* 0x0010000a16107981 */ /* 0x000f28000c1e9b00 */
[----:B------:R-:W5:Y:S04]  /*34c0*/  LDG.E.64.CONSTANT R14, desc[UR10][R22.64+0x1800] ;  /* 0x0018000a160e7981 */ /* 0x000f68000c1e9b00 */
[----:B------:R-:W5:Y:S04]  /*34d0*/  LDG.E.64.CONSTANT R12, desc[UR10][R22.64+0x2000] ;  /* 0x0020000a160c7981 */ /* 0x000f68000c1e9b00 */
[----:B------:R-:W5:Y:S04]  /*34e0*/  LDG.E.64.CONSTANT R10, desc[UR10][R22.64+0x2800] ;  /* 0x0028000a160a7981 */ /* 0x000f68000c1e9b00 */
[----:B------:R-:W5:Y:S04]  /*34f0*/  LDG.E.64.CONSTANT R8, desc[UR10][R22.64+0x3000] ;  /* 0x0030000a16087981 */ /* 0x000f68000c1e9b00 */
[----:B------:R-:W5:Y:S01]  /*3500*/  LDG.E.64.CONSTANT R20, desc[UR10][R22.64+0x3800] ;  /* 0x0038000a16147981 */ /* 0x000f62000c1e9b00 */
[----:B-1----:R-:W-:-:S04]  /*3510*/  UIADD3 UR12, UPT, UPT, -UR6, UR7, URZ ;  /* 0x00000007060c7290 */ /* 0x002fc8000fffe1ff */
        /* <DEDUP_REMOVED lines=32> */
.L_x_89:
[----:B------:R-:W-:-:S09]  /*3720*/  UISETP.GE.U32.AND UP0, UPT, UR6, UR7, UPT ;  /* 0x000000070600728c */ /* 0x000fd2000bf06070 */
[----:B------:R-:W-:Y:S05]  /*3730*/  BRA.U UP0, `(.L_x_88) ;  /* 0x0000000100fc7547 */ /* 0x000fea000b800000 */
[----:B------:R-:W-:Y:S01]  /*3740*/  UIADD3 UR5, UPT, UPT, -UR6, UR7, URZ ;  /* 0x0000000706057290 */ /* 0x000fe2000fffe1ff */
[----:B------:R-:W-:Y:S05]  /*3750*/  BSSY.RECONVERGENT B1, `(.L_x_88) ;  /* 0x000003d000017945 */ /* 0x000fea0003800200 */
[----:B------:R-:W-:-:S13]  /*3760*/  ISETP.GE.AND P0, PT, R0, UR5, PT ;  /* 0x0000000500007c0c */ /* 0x000fda000bf06270 */
[----:B------:R-:W-:Y:S05]  /*3770*/  @P0 BRA `(.L_x_91) ;  /* 0x0000000000e80947 */ /* 0x000fea0003800000 */
[----:B------:R-:W0:Y:S01]  /*3780*/  LDC R10, c[0x0][0x3ac] ;  /* 0x0000eb00ff0a7b82 */ /* 0x000e220000000800 */
[----:B------:R-:W-:Y:S01]  /*3790*/  LOP3.LUT R6, RZ, R0, RZ, 0x33, !PT ;  /* 0x00000000ff067212 */ /* 0x000fe200078e33ff */
[----:B------:R-:W-:Y:S04]  /*37a0*/  BSSY.RECONVERGENT B2, `(.L_x_92) ;  /* 0x0000018000027945 */ /* 0x000fe80003800200 */
[----:B------:R-:W-:-:S04]  /*37b0*/  VIADD R8, R6, UR7 ;  /* 0x0000000706087c36 */ /* 0x000fc80008000000 */
[----:B------:R-:W-:Y:S02]  /*37c0*/  VIADD R9, R8, -UR8 ;  /* 0x8000000808097c36 */ /* 0x000fe40008000000 */
[----:B0-----:R-:W-:Y:S01]  /*37d0*/  IMAD R6, R10, UR4, RZ ;  /* 0x000000040a067c24 */ /* 0x001fe2000f8e02ff */
[C---:B------:R-:W-:Y:S02]  /*37e0*/  LOP3.LUT R10, R8.reuse, 0x300, RZ, 0xc0, !PT ;  /* 0x00000300080a7812 */ /* 0x040fe400078ec0ff */
[----:B------:R-:W-:Y:S01]  /*37f0*/  LEA.HI R8, R8, 0x1, RZ, 0x18 ;  /* 0x0000000108087811 */ /* 0x000fe200078fc0ff */
[----:B------:R-:W-:Y:S01]  /*3800*/  IMAD R6, R6, -0x800, R9 ;  /* 0xfffff80006067824 */ /* 0x000fe200078e0209 */
[----:B------:R-:W-:Y:S01]  /*3810*/  ISETP.NE.AND P0, PT, R10, 0x300, PT ;  /* 0x000003000a00780c */ /* 0x000fe20003f05270 */
[----:B------:R-:W-:-:S03]  /*3820*/  IMAD.MOV.U32 R10, RZ, RZ, R0 ;  /* 0x000000ffff0a7224 */ /* 0x000fc600078e0000 */
[----:B------:R-:W-:-:S09]  /*3830*/  ISETP.GE.U32.AND P2, PT, R6, 0x300, PT ;  /* 0x000003000600780c */ /* 0x000fd20003f46070 */
[----:B------:R-:W-:Y:S05]  /*3840*/  @!P0 BRA `(.L_x_93) ;  /* 0x0000000000348947 */ /* 0x000fea0003800000 */
[----:B------:R-:W-:Y:S01]  /*3850*/  LOP3.LUT R8, R8, 0x3, RZ, 0xc0, !PT ;  /* 0x0000000308087812 */ /* 0x000fe200078ec0ff */
[----:B------:R-:W-:-:S04]  /*3860*/  IMAD.MOV.U32 R10, RZ, RZ, R0 ;  /* 0x000000ffff0a7224 */ /* 0x000fc800078e0000 */
[----:B------:R-:W-:-:S07]  /*3870*/  IMAD.MOV R6, RZ, RZ, -R8 ;  /* 0x000000ffff067224 */ /* 0x000fce00078e0a08 */
.L_x_94:
        /* <DEDUP_REMOVED lines=10> */
.L_x_93:
[----:B------:R-:W-:Y:S05]  /*3920*/  BSYNC.RECONVERGENT B2 ;  /* 0x0000000000027941 */ /* 0x000fea0003800200 */
.L_x_92:
[----:B------:R-:W-:Y:S05]  /*3930*/  @!P2 BRA `(.L_x_91) ;  /* 0x000000000078a947 */ /* 0x000fea0003800000 */
[C---:B------:R-:W-:Y:S02]  /*3940*/  VIADD R6, R10.reuse, 0x200 ;  /* 0x000002000a067836 */ /* 0x040fe40000000000 */
[----:B------:R-:W-:-:S07]  /*3950*/  VIADD R7, R10, UR9 ;  /* 0x000000090a077c36 */ /* 0x000fce0008000000 */
.L_x_95:
[----:B------:R-:W-:-:S04]  /*3960*/  VIADD R9, R7, 0xffffff00 ;  /* 0xffffff0007097836 */ /* 0x000fc80000000000 */
[----:B------:R-:W-:-:S06]  /*3970*/  IMAD.WIDE.U32 R8, R9, 0x8, R2 ;  /* 0x0000000809087825 */ /* 0x000fcc00078e0002 */
        /* <DEDUP_REMOVED lines=11> */
[----:B------:R-:W-:Y:S01]  /*3a30*/  FSEL R4, R8, R4, !P0 ;  /* 0x0000000408047208 */ /* 0x000fe20004000000 */
[C---:B------:R-:W-:Y:S01]  /*3a40*/  VIADD R8, R6.reuse, 0x200 ;  /* 0x0000020006087836 */ /* 0x040fe20000000000 */
[----:B------:R-:W-:Y:S01]  /*3a50*/  FSEL R5, R9, R5, !P0 ;  /* 0x0000000509057208 */ /* 0x000fe20004000000 */
[----:B------:R-:W-:-:S05]  /*3a60*/  VIADD R6, R6, 0x400 ;  /* 0x0000040006067836 */ /* 0x000fca0000000000 */
        /* <DEDUP_REMOVED lines=11> */
.L_x_91:
[----:B------:R-:W-:Y:S05]  /*3b20*/  BSYNC.RECONVERGENT B1 ;  /* 0x0000000000017941 */ /* 0x000fea0003800200 */
.L_x_88:
        /* <DEDUP_REMOVED lines=49> */
[----:B------:R-:W1:Y:S04]  /*3e40*/  LDS.128 R12, [UR4+0x10] ;  /* 0x00001004ff0c7984 */ /* 0x000e680008000c00 */
[----:B0-----:R-:W0:Y:S04]  /*3e50*/  LDS.128 R4, [UR4+0x20] ;  /* 0x00002004ff047984 */ /* 0x001e280008000c00 */
[----:B------:R-:W2:Y:S01]  /*3e60*/  LDS.128 R8, [UR4+0x30] ;  /* 0x00003004ff087984 */ /* 0x000ea20008000c00 */
[----:B-1----:R-:W-:-:S06]  /*3e70*/  DSETP.GEU.AND P1, PT, R2, R12, PT ;  /* 0x0000000c0200722a */ /* 0x002fcc0003f2e000 */
[----:B------:R-:W-:Y:S02]  /*3e80*/  FSEL R2, R12, R2, !P1 ;  /* 0x000000020c027208 */ /* 0x000fe40004800000 */
[----:B------:R-:W-:-:S06]  /*3e90*/  FSEL R3, R13, R3, !P1 ;  /* 0x000000030d037208 */ /* 0x000fcc0004800000 */
[----:B------:R-:W-:-:S06]  /*3ea0*/  DSETP.GEU.AND P1, PT, R2, R14, PT ;  /* 0x0000000e0200722a */ /* 0x000fcc0003f2e000 */
[----:B------:R-:W-:Y:S02]  /*3eb0*/  FSEL R2, R14, R2, !P1 ;  /* 0x000000020e027208 */ /* 0x000fe40004800000 */
[----:B------:R-:W-:-:S06]  /*3ec0*/  FSEL R3, R15, R3, !P1 ;  /* 0x000000030f037208 */ /* 0x000fcc0004800000 */
[----:B0-----:R-:W-:-:S06]  /*3ed0*/  DSETP.GEU.AND P1, PT, R2, R4, PT ;  /* 0x000000040200722a */ /* 0x001fcc0003f2e000 */
        /* <DEDUP_REMOVED lines=14> */
[----:B------:R-:W-:-:S07]  /*3fc0*/  FSEL R3, R3, R5, !P1 ;  /* 0x0000000503037208 */ /* 0x000fce0004800000 */
.L_x_69:
[----:B01----:R-:W-:Y:S05]  /*3fd0*/  BSYNC.RECONVERGENT B0 ;  /* 0x0000000000007941 */ /* 0x003fea0003800200 */
.L_x_57:
[----:B------:R-:W-:Y:S05]  /*3fe0*/  @P0 EXIT ;  /* 0x000000000000094d */ /* 0x000fea0003800000 */
[----:B------:R-:W0:Y:S02]  /*3ff0*/  LDCU.64 UR4, c[0x0][0x388] ;  /* 0x00007100ff0477ac */ /* 0x000e240008000a00 */
[----:B0-----:R-:W-:-:S06]  /*4000*/  UIMAD.WIDE.U32 UR4, UR16, 0x8, UR4 ;  /* 0x00000008100478a5 */ /* 0x001fcc000f8e0004 */
[----:B--2---:R-:W-:Y:S02]  /*4010*/  IMAD.U32 R4, RZ, RZ, UR4 ;  /* 0x00000004ff047e24 */ /* 0x004fe4000f8e00ff */
[----:B------:R-:W-:-:S05]  /*4020*/  IMAD.U32 R5, RZ, RZ, UR5 ;  /* 0x00000005ff057e24 */ /* 0x000fca000f8e00ff */
[----:B------:R-:W-:Y:S01]  /*4030*/  STG.E.64 desc[UR10][R4.64], R2 ;  /* 0x0000000204007986 */ /* 0x000fe2000c101b0a */
[----:B------:R-:W-:Y:S05]  /*4040*/  EXIT ;  /* 0x000000000000794d */ /* 0x000fea0003800000 */
.L_x_96:
        /* <DEDUP_REMOVED lines=11> */
.L_x_160:


//--------------------- .text._ZN3cub18CUB_300001_SM_10006detail6reduce28DeviceReduceSingleTileKernelINS2_10policy_hubIdjN4cuda3__47maximumIvEEE10Policy1000EPdSB_jS8_ddNS5_3std3__410__identityEEEvT0_T1_T2_T3_T4_T6_ --------------------------
	.section	.text._ZN3cub18CUB_300001_SM_10006detail6reduce28DeviceReduceSingleTileKernelINS2_10policy_hubIdjN4cuda3__47maximumIvEEE10Policy1000EPdSB_jS8_ddNS5_3std3__410__identityEEEvT0_T1_T2_T3_T4_T6_,"ax",@progbits
	.align	128
        .global         _ZN3cub18CUB_300001_SM_10006detail6reduce28DeviceReduceSingleTileKernelINS2_10policy_hubIdjN4cuda3__47maximumIvEEE10Policy1000EPdSB_jS8_ddNS5_3std3__410__identityEEEvT0_T1_T2_T3_T4_T6_
        .type           _ZN3cub18CUB_300001_SM_10006detail6reduce28DeviceReduceSingleTileKernelINS2_10policy_hubIdjN4cuda3__47maximumIvEEE10Policy1000EPdSB_jS8_ddNS5_3std3__410__identityEEEvT0_T1_T2_T3_T4_T6_,@function
        .size           _ZN3cub18CUB_300001_SM_10006detail6reduce28DeviceReduceSingleTileKernelINS2_10policy_hubIdjN4cuda3__47maximumIvEEE10Policy1000EPdSB_jS8_ddNS5_3std3__410__identityEEEvT0_T1_T2_T3_T4_T6_,(.L_x_161 - _ZN3cub18CUB_300001_SM_10006detail6reduce28DeviceReduceSingleTileKernelINS2_10policy_hubIdjN4cuda3__47maximumIvEEE10Policy1000EPdSB_jS8_ddNS5_3std3__410__identityEEEvT0_T1_T2_T3_T4_T6_)
        .other          _ZN3cub18CUB_300001_SM_10006detail6reduce28DeviceReduceSingleTileKernelINS2_10policy_hubIdjN4cuda3__47maximumIvEEE10Policy1000EPdSB_jS8_ddNS5_3std3__410__identityEEEvT0_T1_T2_T3_T4_T6_,@"STO_CUDA_ENTRY STV_DEFAULT"
_ZN3cub18CUB_300001_SM_10006detail6reduce28DeviceReduceSingleTileKernelINS2_10policy_hubIdjN4cuda3__47maximumIvEEE10Policy1000EPdSB_jS8_ddNS5_3std3__410__identityEEEvT0_T1_T2_T3_T4_T6_:
.text._ZN3cub18CUB_300001_SM_10006detail6reduce28DeviceReduceSingleTileKernelINS2_10policy_hubIdjN4cuda3__47maximumIvEEE10Policy1000EPdSB_jS8_ddNS5_3std3__410__identityEEEvT0_T1_T2_T3_T4_T6_:
        /* <DEDUP_REMOVED lines=13> */
.L_x_97:
[----:B------:R-:W0:Y:S01]  /*00d0*/  LDCU UR4, c[0x0][0x380] ;  /* 0x00007000ff0477ac */ /* 0x000e220008000800 */
[----:B------:R-:W-:Y:S01]  /*00e0*/  BSSY.RECONVERGENT B0, `(.L_x_98) ;  /* 0x00004ae000007945 */ /* 0x000fe20003800200 */
[----:B0-----:R-:W-:-:S09]  /*00f0*/  ULOP3.LUT UP0, URZ, UR4, 0x1f, URZ, 0xc0, !UPT ;  /* 0x0000001f04ff7892 */ /* 0x001fd2000f80c0ff */
[----:B------:R-:W-:Y:S05]  /*0100*/  BRA.U UP0, `(.L_x_99) ;  /* 0x0000002500447547 */ /* 0x000fea000b800000 */
[----:B------:R-:W-:-:S13]  /*0110*/  ISETP.GT.U32.AND P0, PT, R0, 0x7ff, PT ;  /* 0x000007ff0000780c */ /* 0x000fda0003f04070 */
[----:B------:R-:W-:Y:S05]  /*0120*/  @P0 BRA `(.L_x_100) ;  /* 0x0000001400f80947 */ /* 0x000fea0003800000 */
[----:B------:R-:W0:Y:S01]  /*0130*/  S2R R3, SR_TID.X ;  /* 0x0000000000037919 */ /* 0x000e220000002100 */
[----:B------:R-:W-:Y:S01]  /*0140*/  BSSY.RECONVERGENT B1, `(.L_x_101) ;  /* 0x0000009000017945 */ /* 0x000fe20003800200 */
[----:B------:R-:W-:Y:S02]  /*0150*/  CS2R R4, SRZ ;  /* 0x0000000000047805 */ /* 0x000fe4000001ff00 */
[----:B0-----:R-:W-:Y:S01]  /*0160*/  ISETP.GE.U32.AND P0, PT, R3, R0, PT ;  /* 0x000000000300720c */ /* 0x001fe20003f06070 */
[----:B------:R-:W-:-:S12]  /*0170*/  IMAD.MOV.U32 R9, RZ, RZ, R3 ;  /* 0x000000ffff097224 */ /* 0x000fd800078e0003 */
[----:B------:R-:W-:Y:S05]  /*0180*/  @P0 BRA `(.L_x_102) ;  /* 0x0000000000100947 */ /* 0x000fea0003800000 */
[----:B------:R-:W0:Y:S02]  /*0190*/  LDC.64 R4, c[0x0][0x380] ;  /* 0x0000e000ff047b82 */ /* 0x000e240000000a00 */
[----:B0-----:R-:W-:-:S06]  /*01a0*/  IMAD.WIDE.U32 R4, R3, 0x8, R4 ;  /* 0x0000000803047825 */ /* 0x001fcc00078e0004 */
[----:B------:R-:W5:Y:S01]  /*01b0*/  LDG.E.64.CONSTANT R4, desc[UR6][R4.64] ;  /* 0x0000000604047981 */ /* 0x000f62000c1e9b00 */
[----:B------:R-:W-:-:S07]  /*01c0*/  VIADD R9, R3, 0x100 ;  /* 0x0000010003097836 */ /* 0x000fce0000000000 */
.L_x_102:
[----:B------:R-:W-:Y:S05]  /*01d0*/  BSYNC.RECONVERGENT B1 ;  /* 0x0000000000017941 */ /* 0x000fea0003800200 */
.L_x_101:
[----:B------:R-:W-:Y:S01]  /*01e0*/  ISETP.GE.U32.AND P0, PT, R9, R0, PT ;  /* 0x000000000900720c */ /* 0x000fe20003f06070 */
        /* <DEDUP_REMOVED lines=16> */
.L_x_107:
        /* <DEDUP_REMOVED lines=12> */
.L_x_106:
[----:B------:R-:W-:Y:S05]  /*03b0*/  BSYNC.RECONVERGENT B2 ;  /* 0x0000000000027941 */ /* 0x000fea0003800200 */
.L_x_105:
[----:B------:R-:W-:Y:S05]  /*03c0*/  @!P0 BRA `(.L_x_104) ;  /* 0x0000000800288947 */ /* 0x000fea0003800000 */
[----:B------:R-:W0:Y:S01]  /*03d0*/  LDC.64 R6, c[0x0][0x380] ;  /* 0x0000e000ff067b82 */ /* 0x000e220000000a00 */
[----:B------:R-:W-:Y:S01]  /*03e0*/  IMAD.IADD R2, R0, 0x1, -R9 ;  /* 0x0000000100027824 */ /* 0x000fe200078e0a09 */
[----:B------:R-:W-:Y:S01]  /*03f0*/  BSSY.RECONVERGENT B2, `(.L_x_108) ;  /* 0x000004c000027945 */ /* 0x000fe20003800200 */
[----:B------:R-:W-:-:S03]  /*0400*/  PLOP3.LUT P0, PT, PT, PT, PT, 0x80, 0x8 ;  /* 0x000000000008781c */ /* 0x000fc60003f0f070 */
[----:B------:R-:W-:Y:S01]  /*0410*/  ISETP.GT.AND P1, PT, R2, 0xc00, PT ;  /* 0x00000c000200780c */ /* 0x000fe20003f24270 */
[----:B0-----:R-:W-:-:S12]  /*0420*/  IMAD.WIDE.U32 R6, R9, 0x8, R6 ;  /* 0x0000000809067825 */ /* 0x001fd800078e0006 */
[----:B------:R-:W-:Y:S05]  /*0430*/  @!P1 BRA `(.L_x_109) ;  /* 0x00000004001c9947 */ /* 0x000fea0003800000 */
[----:B------:R-:W-:Y:S01]  /*0440*/  PLOP3.LUT P0, PT, PT, PT, PT, 0x8, 0x80 ;  /* 0x000000000080781c */ /* 0x000fe20003f0e170 */
[----:B------:R-:W-:-:S12]  /*0450*/  VIADD R2, R0, 0xfffff400 ;  /* 0xfffff40000027836 */ /* 0x000fd80000000000 */
.L_x_110:
[----:B------:R-:W2:Y:S04]  /*0460*/  LDG.E.64.CONSTANT R40, desc[UR6][R6.64] ;  /* 0x0000000606287981 */ /* 0x000ea8000c1e9b00 */
[----:B------:R-:W3:Y:S04]  /*0470*/  LDG.E.64.CONSTANT R38, desc[UR6][R6.64+0x800] ;  /* 0x0008000606267981 */ /* 0x000ee8000c1e9b00 */
[----:B------:R-:W4:Y:S04]  /*0480*/  LDG.E.64.CONSTANT R36, desc[UR6][R6.64+0x1000] ;  /* 0x0010000606247981 */ /* 0x000f28000c1e9b00 */
        /* <DEDUP_REMOVED lines=12> */
[----:B------:R0:W4:Y:S01]  /*0550*/  LDG.E.64.CONSTANT R10, desc[UR6][R6.64+0x7800] ;  /* 0x00780006060a7981 */ /* 0x000122000c1e9b00 */
[----:B------:R-:W-:-:S05]  /*0560*/  VIADD R9, R9, 0x1000 ;  /* 0x0000100009097836 */ /* 0x000fca0000000000 */
[----:B------:R-:W-:Y:S02]  /*0570*/  ISETP.GE.AND P2, PT, R9, R2, PT ;  /* 0x000000020900720c */ /* 0x000fe40003f46270 */
[----:B0-----:R-:W-:-:S05]  /*0580*/  IADD3 R6, P3, PT, R6, 0x8000, RZ ;  /* 0x0000800006067810 */ /* 0x001fca0007f7e0ff */
[----:B------:R-:W-:Y:S01]  /*0590*/  IMAD.X R7, RZ, RZ, R7, P3 ;  /* 0x000000ffff077224 */ /* 0x000fe200018e0607 */
        /* <DEDUP_REMOVED lines=49> */
.L_x_109:
[----:B------:R-:W-:Y:S05]  /*08b0*/  BSYNC.RECONVERGENT B2 ;  /* 0x0000000000027941 */ /* 0x000fea0003800200 */
.L_x_108:
[----:B------:R-:W-:Y:S01]  /*08c0*/  IMAD.IADD R2, R0, 0x1, -R9 ;  /* 0x0000000100027824 */ /* 0x000fe200078e0a09 */
[----:B------:R-:W-:Y:S04]  /*08d0*/  BSSY.RECONVERGENT B2, `(.L_x_111) ;  /* 0x0000027000027945 */ /* 0x000fe80003800200 */
[----:B------:R-:W-:-:S13]  /*08e0*/  ISETP.GT.AND P1, PT, R2, 0x400, PT ;  /* 0x000004000200780c */ /* 0x000fda0003f24270 */
[----:B------:R-:W-:Y:S05]  /*08f0*/  @!P1 BRA `(.L_x_112) ;  /* 0x0000000000909947 */ /* 0x000fea0003800000 */
[----:B------:R-:W2:Y:S04]  /*0900*/  LDG.E.64.CONSTANT R12, desc[UR6][R6.64] ;  /* 0x00000006060c7981 */ /* 0x000ea8000c1e9b00 */
[----:B------:R-:W3:Y:S04]  /*0910*/  LDG.E.64.CONSTANT R14, desc[UR6][R6.64+0x800] ;  /* 0x00080006060e7981 */ /* 0x000ee8000c1e9b00 */
[----:B------:R-:W4:Y:S04]  /*0920*/  LDG.E.64.CONSTANT R16, desc[UR6][R6.64+0x1000] ;  /* 0x0010000606107981 */ /* 0x000f28000c1e9b00 */
[----:B------:R-:W4:Y:S04]  /*0930*/  LDG.E.64.CONSTANT R18, desc[UR6][R6.64+0x1800] ;  /* 0x0018000606127981 */ /* 0x000f28000c1e9b00 */
[----:B------:R-:W4:Y:S04]  /*0940*/  LDG.E.64.CONSTANT R20, desc[UR6][R6.64+0x2000] ;  /* 0x0020000606147981 */ /* 0x000f28000c1e9b00 */
[----:B------:R-:W4:Y:S04]  /*0950*/  LDG.E.64.CONSTANT R22, desc[UR6][R6.64+0x2800] ;  /* 0x0028000606167981 */ /* 0x000f28000c1e9b00 */
[----:B------:R-:W4:Y:S04]  /*0960*/  LDG.E.64.CONSTANT R24, desc[UR6][R6.64+0x3000] ;  /* 0x0030000606187981 */ /* 0x000f28000c1e9b00 */
[----:B------:R0:W4:Y:S01]  /*0970*/  LDG.E.64.CONSTANT R10, desc[UR6][R6.64+0x3800] ;  /* 0x00380006060a7981 */ /* 0x000122000c1e9b00 */
[----:B------:R-:W-:Y:S01]  /*0980*/  VIADD R9, R9, 0x800 ;  /* 0x0000080009097836 */ /* 0x000fe20000000000 */
        /* <DEDUP_REMOVED lines=27> */
.L_x_112:
[----:B------:R-:W-:Y:S05]  /*0b40*/  BSYNC.RECONVERGENT B2 ;  /* 0x0000000000027941 */ /* 0x000fea0003800200 */
.L_x_111:
[----:B------:R-:W-:-:S13]  /*0b50*/  ISETP.LT.OR P0, PT, R9, R0, P0 ;  /* 0x000000000900720c */ /* 0x000fda0000701670 */
[----:B------:R-:W-:Y:S05]  /*0b60*/  @!P0 BRA `(.L_x_104) ;  /* 0x0000000000408947 */ /* 0x000fea0003800000 */
        /* <DEDUP_REMOVED lines=16> */
.L_x_104:
[----:B------:R-:W-:Y:S05]  /*0c70*/  BSYNC.RECONVERGENT B1 ;  /* 0x0000000000017941 */ /* 0x000fea0003800200 */
.L_x_103:
[----:B------:R-:W-:-:S13]  /*0c80*/  ISETP.GE.U32.AND P0, PT, R0, 0x100, PT ;  /* 0x000001000000780c */ /* 0x000fda0003f06070 */
        /* <DEDUP_REMOVED lines=58> */
[----:B-1----:R-:W0:Y:S04]  /*1030*/  LDS.128 R8, [UR4+0x10] ;  /* 0x00001004ff087984 */ /* 0x002e280008000c00 */
        /* <DEDUP_REMOVED lines=25> */
.L_x_113:
[----:B------:R-:W-:Y:S01]  /*11d0*/  LOP3.LUT R2, R3, 0x3e0, RZ, 0xc0, !PT ;  /* 0x000003e003027812 */ /* 0x000fe200078ec0ff */
[----:B------:R-:W0:Y:S03]  /*11e0*/  S2R R10, SR_LANEID ;  /* 0x00000000000a7919 */ /* 0x000e260000000000 */
[----:B------:R-:W-:Y:S01]  /*11f0*/  LOP3.LUT R9, RZ, R2, RZ, 0x33, !PT ;  /* 0x00000002ff097212 */ /* 0x000fe200078e33ff */
[----:B------:R-:W-:-:S04]  /*1200*/  VIADD R7, R2, 0x20 ;  /* 0x0000002002077836 */ /* 0x000fc80000000000 */
[----:B------:R-:W-:Y:S01]  /*1210*/  IMAD.IADD R9, R9, 0x1, R0 ;  /* 0x0000000109097824 */ /* 0x000fe200078e0200 */
[----:B------:R-:W-:-:S04]  /*1220*/  ISETP.GT.U32.AND P0, PT, R7, R0, PT ;  /* 0x000000000700720c */ /* 0x000fc80003f04070 */
        /* <DEDUP_REMOVED lines=60> */
[----:B------:R-:W-:Y:S01]  /*15f0*/  ISETP.GT.U32.AND P2, PT, R0, 0x20, PT ;  /* 0x000000200000780c */ /* 0x000fe20003f44070 */
        /* <DEDUP_REMOVED lines=8> */
[C---:B------:R-:W-:Y:S01]  /*1680*/  ISETP.GT.U32.AND P1, PT, R0.reuse, 0x40, PT ;  /* 0x000000400000780c */ /* 0x040fe20003f24070 */
[----:B------:R-:W-:Y:S01]  /*1690*/  IMAD.MOV.U32 R2, RZ, RZ, R13 ;  /* 0x000000ffff027224 */ /* 0x000fe200078e000d */
[----:B------:R-:W-:Y:S01]  /*16a0*/  ISETP.GT.U32.AND P2, PT, R0, 0x60, PT ;  /* 0x000000600000780c */ /* 0x000fe20003f44070 */
[----:B------:R-:W-:Y:S01]  /*16b0*/  IMAD.MOV.U32 R3, RZ, RZ, R12 ;  /* 0x000000ffff037224 */ /* 0x000fe200078e000c */
[----:B------:R-:W0:Y:S05]  /*16c0*/  LDS.128 R4, [UR4+0x30] ;  /* 0x00003004ff047984 */ /* 0x000e2a0008000c00 */
[----:B------:R-:W-:-:S06]  /*16d0*/  DSETP.GEU.AND P3, PT, R2, R14, PT ;  /* 0x0000000e0200722a */ /* 0x000fcc0003f6e000 */
[----:B------:R-:W-:Y:S02]  /*16e0*/  @P1 FSEL R13, R14, R13, !P3 ;  /* 0x0000000d0e0d1208 */ /* 0x000fe40005800000 */
[----:B------:R-:W-:Y:S02]  /*16f0*/  @P1 FSEL R12, R15, R12, !P3 ;  /* 0x0000000c0f0c1208 */ /* 0x000fe40005800000 */
[----:B------:R-:W-:Y:S01]  /*1700*/  ISETP.GT.U32.AND P1, PT, R0, 0x80, PT ;  /* 0x000000800000780c */ /* 0x000fe20003f24070 */
[----:B------:R-:W-:Y:S02]  /*1710*/  IMAD.MOV.U32 R2, RZ, RZ, R13 ;  /* 0x000000ffff027224 */ /* 0x000fe400078e000d */
[----:B------:R-:W-:-:S06]  /*1720*/  IMAD.MOV.U32 R3, RZ, RZ, R12 ;  /* 0x000000ffff037224 */ /* 0x000fcc00078e000c */
[----:B-1----:R-:W-:Y:S01]  /*1730*/  DSETP.GEU.AND P3, PT, R2, R8, PT ;  /* 0x000000080200722a */ /* 0x002fe20003f6e000 */
[----:B------:R-:W1:Y:S05]  /*1740*/  LDS.64 R2, [UR4+0x40] ;  /* 0x00004004ff027984 */ /* 0x000e6a0008000a00 */
[----:B------:R-:W-:Y:S02]  /*1750*/  @P2 FSEL R13, R8, R13, !P3 ;  /* 0x0000000d080d2208 */ /* 0x000fe40005800000 */
[----:B------:R-:W-:Y:S02]  /*1760*/  @P2 FSEL R12, R9, R12, !P3 ;  /* 0x0000000c090c2208 */ /* 0x000fe40005800000 */
[----:B------:R-:W-:Y:S01]  /*1770*/  ISETP.GT.U32.AND P2, PT, R0, 0xa0, PT ;  /* 0x000000a00000780c */ /* 0x000fe20003f44070 */
[----:B------:R-:W-:-:S02]  /*1780*/  IMAD.MOV.U32 R8, RZ, RZ, R13 ;  /* 0x000000ffff087224 */ /* 0x000fc400078e000d */
[----:B------:R-:W-:-:S06]  /*1790*/  IMAD.MOV.U32 R9, RZ, RZ, R12 ;  /* 0x000000ffff097224 */ /* 0x000fcc00078e000c */
[----:B------:R-:W-:-:S06]  /*17a0*/  DSETP.GEU.AND P3, PT, R8, R10, PT ;  /* 0x0000000a0800722a */ /* 0x000fcc0003f6e000 */
[----:B------:R-:W-:Y:S02]  /*17b0*/  @P1 FSEL R13, R10, R13, !P3 ;  /* 0x0000000d0a0d1208 */ /* 0x000fe40005800000 */
[----:B------:R-:W-:Y:S02]  /*17c0*/  @P1 FSEL R12, R11, R12, !P3 ;  /* 0x0000000c0b0c1208 */ /* 0x000fe40005800000 */
[----:B------:R-:W-:Y:S01]  /*17d0*/  ISETP.GT.U32.AND P1, PT, R0, 0xc0, PT ;  /* 0x000000c00000780c */ /* 0x000fe20003f24070 */
[----:B------:R-:W-:Y:S02]  /*17e0*/  IMAD.MOV.U32 R8, RZ, RZ, R13 ;  /* 0x000000ffff087224 */ /* 0x000fe400078e000d */
[----:B------:R-:W-:-:S06]  /*17f0*/  IMAD.MOV.U32 R9, RZ, RZ, R12 ;  /* 0x000000ffff097224 */ /* 0x000fcc00078e000c */
[----:B0-----:R-:W-:-:S06]  /*1800*/  DSETP.GEU.AND P3, PT, R8, R4, PT ;  /* 0x000000040800722a */ /* 0x001fcc0003f6e000 */
[----:B------:R-:W-:Y:S02]  /*1810*/  @P2 FSEL R13, R4, R13, !P3 ;  /* 0x0000000d040d2208 */ /* 0x000fe40005800000 */
[----:B------:R-:W-:Y:S02]  /*1820*/  @P2 FSEL R12, R5, R12, !P3 ;  /* 0x0000000c050c2208 */ /* 0x000fe40005800000 */
[----:B------:R-:W-:Y:S01]  /*1830*/  ISETP.GT.U32.AND P2, PT, R0, 0xe0, PT ;  /* 0x000000e00000780c */ /* 0x000fe20003f44070 */
        /* <DEDUP_REMOVED lines=13> */
.L_x_100:
[----:B------:R-:W0:Y:S01]  /*1910*/  S2R R4, SR_TID.X ;  /* 0x0000000000047919 */ /* 0x000e220000002100 */
[----:B------:R-:W1:Y:S01]  /*1920*/  LDC.64 R2, c[0x0][0x380] ;  /* 0x0000e000ff027b82 */ /* 0x000e620000000a00 */
[----:B0-----:R-:W-:-:S04]  /*1930*/  IMAD.SHL.U32 R5, R4, 0x4, RZ ;  /* 0x0000000404057824 */ /* 0x001fc800078e00ff */
[----:B-1----:R-:W-:-:S05]  /*1940*/  IMAD.WIDE.U32 R2, R5, 0x8, R2 ;  /* 0x0000000805027825 */ /* 0x002fca00078e0002 */
[----:B------:R-:W2:Y:S04]  /*1950*/  LDG.E.128.CONSTANT R16, desc[UR6][R2.64] ;  /* 0x0000000602107981 */ /* 0x000ea8000c1e9d00 */
[----:B------:R-:W3:Y:S04]  /*1960*/  LDG.E.128.CONSTANT R20, desc[UR6][R2.64+0x10] ;  /* 0x0000100602147981 */ /* 0x000ee8000c1e9d00 */
[----:B------:R-:W4:Y:S04]  /*1970*/  LDG.E.128.CONSTANT R12, desc[UR6][R2.64+0x2000] ;  /* 0x00200006020c7981 */ /* 0x000f28000c1e9d00 */
[----:B------:R-:W5:Y:S01]  /*1980*/  LDG.E.128.CONSTANT R8, desc[UR6][R2.64+0x2010] ;  /* 0x0020100602087981 */ /* 0x000f62000c1e9d00 */
[----:B------:R-:W-:-:S02]  /*1990*/  VIADD R24, R0, 0xfffff800 ;  /* 0xfffff80000187836 */ /* 0x000fc40000000000 */
[----:B------:R-:W-:-:S03]  /*19a0*/  IMAD.MOV.U32 R5, RZ, RZ, 0x800 ;  /* 0x00000800ff057424 */ /* 0x000fc600078e00ff */
[----:B------:R-:W-:Y:S01]  /*19b0*/  ISETP.GE.U32.AND P1, PT, R24, 0x800, PT ;  /* 0x000008001800780c */ /* 0x000fe20003f26070 */
        /* <DEDUP_REMOVED lines=23> */
[----:B------:R-:W-:-:S07]  /*1b30*/  IMAD.MOV.U32 R5, RZ, RZ, 0x800 ;  /* 0x00000800ff057424 */ /* 0x000fce00078e00ff */
.L_x_117:
[----:B------:R-:W-:-:S05]  /*1b40*/  IMAD.WIDE.U32 R26, R5, 0x8, R2 ;  /* 0x00000008051a7825 */ /* 0x000fca00078e0002 */
[----:B------:R-:W2:Y:S04]  /*1b50*/  LDG.E.128.CONSTANT R20, desc[UR6][R26.64] ;  /* 0x000000061a147981 */ /* 0x000ea8000c1e9d00 */
[----:B------:R-:W3:Y:S04]  /*1b60*/  LDG.E.128.CONSTANT R16, desc[UR6][R26.64+0x10] ;  /* 0x000010061a107981 */ /* 0x000ee8000c1e9d00 */
[----:B------:R-:W4:Y:S04]  /*1b70*/  LDG.E.128.CONSTANT R12, desc[UR6][R26.64+0x2000] ;  /* 0x002000061a0c7981 */ /* 0x000f28000c1e9d00 */
[----:B------:R-:W5:Y:S01]  /*1b80*/  LDG.E.128.CONSTANT R8, desc[UR6][R26.64+0x2010] ;  /* 0x002010061a087981 */ /* 0x000f62000c1e9d00 */
        /* <DEDUP_REMOVED lines=20> */
[----:B0-----:R-:W-:Y:S01]  /*1cd0*/  IMAD.IADD R8, R0, 0x1, -R5 ;  /* 0x0000000100087824 */ /* 0x001fe200078e0a05 */
[----:B------:R-:W-:-:S04]  /*1ce0*/  FSEL R7, R9, R7, !P0 ;  /* 0x0000000709077208 */ /* 0x000fc80004000000 */
[----:B------:R-:W-:Y:S02]  /*1cf0*/  ISETP.GE.U32.AND P1, PT, R8, 0x800, PT ;  /* 0x000008000800780c */ /* 0x000fe40003f26070 */
[----:B------:R-:W-:-:S06]  /*1d00*/  DSETP.GEU.AND P0, PT, R6, R10, PT ;  /* 0x0000000a0600722a */ /* 0x000fcc0003f0e000 */
[----:B------:R-:W-:Y:S02]  /*1d10*/  FSEL R6, R10, R6, !P0 ;  /* 0x000000060a067208 */ /* 0x000fe40004000000 */
[----:B------:R-:W-:-:S03]  /*1d20*/  FSEL R7, R11, R7, !P0 ;  /* 0x000000070b077208 */ /* 0x000fc60004000000 */
[----:B------:R-:W-:Y:S05]  /*1d30*/  @!P1 BRA `(.L_x_116) ;  /* 0x00000004000c9947 */ /* 0x000fea0003800000 */
[----:B------:R-:W-:-:S05]  /*1d40*/  VIADD R5, R5, 0x800 ;  /* 0x0000080005057836 */ /* 0x000fca0000000000 */
[----:B------:R-:W-:-:S13]  /*1d50*/  ISETP.GT.U32.AND P0, PT, R5, R24, PT ;  /* 0x000000180500720c */ /* 0x000fda0003f04070 */
[----:B------:R-:W-:Y:S05]  /*1d60*/  @!P0 BRA `(.L_x_117) ;  /* 0xfffffffc00748947 */ /* 0x000fea000383ffff */
.L_x_115:
[----:B------:R-:W-:-:S13]  /*1d70*/  ISETP.GE.U32.AND P0, PT, R5, R0, PT ;  /* 0x000000000500720c */ /* 0x000fda0003f06070 */
[----:B------:R-:W-:Y:S05]  /*1d80*/  @P0 BRA `(.L_x_116) ;  /* 0x0000000000f80947 */ /* 0x000fea0003800000 */
[----:B------:R-:W-:Y:S01]  /*1d90*/  IMAD.IADD R3, R0, 0x1, -R5 ;  /* 0x0000000100037824 */ /* 0x000fe200078e0a05 */
[----:B------:R-:W-:Y:S04]  /*1da0*/  BSSY.RECONVERGENT B1, `(.L_x_116) ;  /* 0x000003c000017945 */ /* 0x000fe80003800200 */
[----:B------:R-:W-:-:S13]  /*1db0*/  ISETP.GE.AND P0, PT, R4, R3, PT ;  /* 0x000000030400720c */ /* 0x000fda0003f06270 */
[----:B------:R-:W-:Y:S05]  /*1dc0*/  @P0 BRA `(.L_x_118) ;  /* 0x0000000000e40947 */ /* 0x000fea0003800000 */
[----:B------:R-:W-:Y:S01]  /*1dd0*/  LOP3.LUT R2, RZ, R4, RZ, 0x33, !PT ;  /* 0x00000004ff027212 */ /* 0x000fe200078e33ff */
[----:B------:R-:W-:Y:S03]  /*1de0*/  BSSY.RECONVERGENT B2, `(.L_x_119) ;  /* 0x0000017000027945 */ /* 0x000fe60003800200 */
[----:B------:R-:W-:-:S04]  /*1df0*/  IADD3 R2, PT, PT, -R5, R0, R2 ;  /* 0x0000000005027210 */ /* 0x000fc80007ffe102 */
[C---:B------:R-:W-:Y:S02]  /*1e00*/  LOP3.LUT R0, R2.reuse, 0x300, RZ, 0xc0, !PT ;  /* 0x0000030002007812 */ /* 0x040fe400078ec0ff */
[----:B------:R-:W-:Y:S02]  /*1e10*/  ISETP.GE.U32.AND P2, PT, R2, 0x300, PT ;  /* 0x000003000200780c */ /* 0x000fe40003f46070 */
[----:B------:R-:W-:Y:S01]  /*1e20*/  ISETP.NE.AND P0, PT, R0, 0x300, PT ;  /* 0x000003000000780c */ /* 0x000fe20003f05270 */
[----:B------:R-:W-:-:S12]  /*1e30*/  IMAD.MOV.U32 R0, RZ, RZ, R4 ;  /* 0x000000ffff007224 */ /* 0x000fd800078e0004 */
[----:B------:R-:W-:Y:S05]  /*1e40*/  @!P0 BRA `(.L_x_120) ;  /* 0x0000000000408947 */ /* 0x000fea0003800000 */
[----:B------:R-:W0:Y:S01]  /*1e50*/  LDC.64 R10, c[0x0][0x380] ;  /* 0x0000e000ff0a7b82 */ /* 0x000e220000000a00 */
[----:B------:R-:W-:Y:S01]  /*1e60*/  LEA.HI R0, R2, 0x1, RZ, 0x18 ;  /* 0x0000000102007811 */ /* 0x000fe200078fc0ff */
[----:B------:R-:W-:-:S03]  /*1e70*/  IMAD.IADD R13, R4, 0x1, R5 ;  /* 0x00000001040d7824 */ /* 0x000fc600078e0205 */
[----:B------:R-:W-:Y:S01]  /*1e80*/  LOP3.LUT R2, R0, 0x3, RZ, 0xc0, !PT ;  /* 0x0000000300027812 */ /* 0x000fe200078ec0ff */
[----:B------:R-:W-:-:S04]  /*1e90*/  IMAD.MOV.U32 R0, RZ, RZ, R4 ;  /* 0x000000ffff007224 */ /* 0x000fc800078e0004 */
[----:B------:R-:W-:-:S07]  /*1ea0*/  IMAD.MOV R2, RZ, RZ, -R2 ;  /* 0x000000ffff027224 */ /* 0x000fce00078e0a02 */
.L_x_121:
        /* <DEDUP_REMOVED lines=10> */
.L_x_120:
[----:B------:R-:W-:Y:S05]  /*1f50*/  BSYNC.RECONVERGENT B2 ;  /* 0x0000000000027941 */ /* 0x000fea0003800200 */
.L_x_119:
[----:B------:R-:W-:Y:S05]  /*1f60*/  @!P2 BRA `(.L_x_118) ;  /* 0x00000000007ca947 */ /* 0x000fea0003800000 */
[----:B------:R-:W0:Y:S01]  /*1f70*/  LDC.64 R8, c[0x0][0x380] ;  /* 0x0000e000ff087b82 */ /* 0x000e220000000a00 */
[C---:B------:R-:W-:Y:S02]  /*1f80*/  IMAD.IADD R5, R0.reuse, 0x1, R5 ;  /* 0x0000000100057824 */ /* 0x040fe400078e0205 */
[----:B------:R-:W-:-:S07]  /*1f90*/  VIADD R0, R0, 0x200 ;  /* 0x0000020000007836 */ /* 0x000fce0000000000 */
.L_x_122:
        /* <DEDUP_REMOVED lines=11> */
[C---:B------:R-:W-:Y:S02]  /*2050*/  VIADD R2, R0.reuse, 0x200 ;  /* 0x0000020000027836 */ /* 0x040fe40000000000 */
[----:B------:R-:W-:Y:S02]  /*2060*/  VIADD R0, R0, 0x400 ;  /* 0x0000040000007836 */ /* 0x000fe40000000000 */
[----:B------:R-:W-:Y:S01]  /*2070*/  VIADD R5, R5, 0x400 ;  /* 0x0000040005057836 */ /* 0x000fe20000000000 */
[----:B------:R-:W-:Y:S01]  /*2080*/  ISETP.GE.AND P1, PT, R2, R3, PT ;  /* 0x000000030200720c */ /* 0x000fe20003f26270 */
        /* <DEDUP_REMOVED lines=11> */
[----:B------:R-:W-:Y:S01]  /*2140*/  FSEL R7, R17, R7, !P0 ;  /* 0x0000000711077208 */ /* 0x000fe20004000000 */
[----:B------:R-:W-:Y:S06]  /*2150*/  @!P1 BRA `(.L_x_122) ;  /* 0xfffffffc00909947 */ /* 0x000fec000383ffff */
.L_x_118:
[----:B------:R-:W-:Y:S05]  /*2160*/  BSYNC.RECONVERGENT B1 ;  /* 0x0000000000017941 */ /* 0x000fea0003800200 */
.L_x_116:
        /* <DEDUP_REMOVED lines=50> */
[----:B------:R-:W2:Y:S01]  /*2490*/  LDS.128 R12, [UR4+0x20] ;  /* 0x00002004ff0c7984 */ /* 0x000ea20008000c00 */
[----:B-1----:R-:W-:-:S06]  /*24a0*/  DSETP.GEU.AND P1, PT, R6, R8, PT ;  /* 0x000000080600722a */ /* 0x002fcc0003f2e000 */
[----:B0-----:R-:W-:Y:S02]  /*24b0*/  FSEL R2, R8, R6, !P1 ;  /* 0x0000000608027208 */ /* 0x001fe40004800000 */
[----:B------:R-:W-:Y:S02]  /*24c0*/  FSEL R3, R9, R7, !P1 ;  /* 0x0000000709037208 */ /* 0x000fe40004800000 */
[----:B------:R-:W0:Y:S04]  /*24d0*/  LDS.128 R4, [UR4+0x30] ;  /* 0x00003004ff047984 */ /* 0x000e280008000c00 */
[----:B------:R-:W-:-:S06]  /*24e0*/  DSETP.GEU.AND P1, PT, R2, R10, PT ;  /* 0x0000000a0200722a */ /* 0x000fcc0003f2e000 */
[----:B------:R-:W-:Y:S02]  /*24f0*/  FSEL R2, R10, R2, !P1 ;  /* 0x000000020a027208 */ /* 0x000fe40004800000 */
[----:B------:R-:W-:-:S06]  /*2500*/  FSEL R3, R11, R3, !P1 ;  /* 0x000000030b037208 */ /* 0x000fcc0004800000 */
[----:B--2---:R-:W-:-:S06]  /*2510*/  DSETP.GEU.AND P1, PT, R2, R12, PT ;  /* 0x0000000c0200722a */ /* 0x004fcc0003f2e000 */
        /* <DEDUP_REMOVED lines=16> */
.L_x_99:
        /* <DEDUP_REMOVED lines=12> */
.L_x_125:
[----:B------:R-:W-:Y:S05]  /*26e0*/  BSYNC.RECONVERGENT B1 ;  /* 0x0000000000017941 */ /* 0x000fea0003800200 */
.L_x_124:
        /* <DEDUP_REMOVED lines=17> */
.L_x_130:
        /* <DEDUP_REMOVED lines=12> */
.L_x_129:
[----:B------:R-:W-:Y:S05]  /*28c0*/  BSYNC.RECONVERGENT B2 ;  /* 0x0000000000027941 */ /* 0x000fea0003800200 */
.L_x_128:
        /* <DEDUP_REMOVED lines=10> */
.L_x_133:
        /* <DEDUP_REMOVED lines=69> */
.L_x_132:
[----:B------:R-:W-:Y:S05]  /*2dc0*/  BSYNC.RECONVERGENT B2 ;  /* 0x0000000000027941 */ /* 0x000fea0003800200 */
.L_x_131:
        /* <DEDUP_REMOVED lines=40> */
.L_x_135:
[----:B------:R-:W-:Y:S05]  /*3050*/  BSYNC.RECONVERGENT B2 ;  /* 0x0000000000027941 */ /* 0x000fea0003800200 */
.L_x_134:
        /* <DEDUP_REMOVED lines=18> */
.L_x_127:
[----:B------:R-:W-:Y:S05]  /*3180*/  BSYNC.RECONVERGENT B1 ;  /* 0x0000000000017941 */ /* 0x000fea0003800200 */
.L_x_126:
        /* <DEDUP_REMOVED lines=60> */
[----:B---3--:R-:W1:Y:S01]  /*3550*/  LDS.128 R12, [UR4+0x20] ;  /* 0x00002004ff0c7984 */ /* 0x008e620008000c00 */
        /* <DEDUP_REMOVED lines=24> */
.L_x_136:
        /* <DEDUP_REMOVED lines=63> */
[----:B----4-:R-:W-:Y:S05]  /*3ad0*/  @P0 BRA `(.L_x_114) ;  /* 0x0000001000380947 */ /* 0x010fea0003800000 */
[----:B------:R-:W0:Y:S01]  /*3ae0*/  S2UR UR5, SR_CgaCtaId ;  /* 0x00000000000579c3 */ /* 0x000e220000008800 */
[----:B------:R-:W-:Y:S01]  /*3af0*/  UMOV UR4, 0x400 ;  /* 0x0000040000047882 */ /* 0x000fe20000000000 */
[C---:B------:R-:W-:Y:S02]  /*3b00*/  ISETP.GT.U32.AND P3, PT, R0.reuse, 0x20, PT ;  /* 0x000000200000780c */ /* 0x040fe40003f64070 */
        /* <DEDUP_REMOVED lines=9> */
[----:B------:R-:W-:Y:S01]  /*3ba0*/  ISETP.GT.U32.AND P1, PT, R0, 0x60, PT ;  /* 0x000000600000780c */ /* 0x000fe20003f24070 */
[----:B------:R-:W-:Y:S01]  /*3bb0*/  IMAD.MOV.U32 R2, RZ, RZ, R13 ;  /* 0x000000ffff027224 */ /* 0x000fe200078e000d */
[----:B------:R-:W0:Y:S01]  /*3bc0*/  LDS.128 R4, [UR4+0x30] ;  /* 0x00003004ff047984 */ /* 0x000e220008000c00 */
[----:B------:R-:W-:-:S06]  /*3bd0*/  IMAD.MOV.U32 R3, RZ, RZ, R12 ;  /* 0x000000ffff037224 */ /* 0x000fcc00078e000c */
        /* <DEDUP_REMOVED lines=36> */
.L_x_123:
[----:B------:R-:W0:Y:S01]  /*3e20*/  S2R R7, SR_TID.X ;  /* 0x0000000000077919 */ /* 0x000e220000002100 */
[----:B------:R-:W1:Y:S02]  /*3e30*/  LDCU.64 UR4, c[0x0][0x380] ;  /* 0x00007000ff0477ac */ /* 0x000e640008000a00 */
[----:B-1----:R-:W-:Y:S02]  /*3e40*/  IMAD.U32 R2, RZ, RZ, UR4 ;  /* 0x00000004ff027e24 */ /* 0x002fe4000f8e00ff */
[----:B------:R-:W-:Y:S02]  /*3e50*/  IMAD.U32 R3, RZ, RZ, UR5 ;  /* 0x00000005ff037e24 */ /* 0x000fe4000f8e00ff */
        /* <DEDUP_REMOVED lines=9> */
[----:B------:R-:W-:-:S05]  /*3ef0*/  VIADD R6, R0, 0xfffff800 ;  /* 0xfffff80000067836 */ /* 0x000fca0000000000 */
[----:B------:R-:W-:Y:S01]  /*3f00*/  ISETP.GE.U32.AND P1, PT, R6, 0x800, PT ;  /* 0x000008000600780c */ /* 0x000fe20003f26070 */
[----:B--2---:R-:W-:-:S06]  /*3f10*/  DSETP.GEU.AND P0, PT, R22, R8, PT ;  /* 0x000000081600722a */ /* 0x004fcc0003f0e000 */
[----:B------:R-:W-:Y:S02]  /*3f20*/  FSEL R8, R8, R22, !P0 ;  /* 0x0000001608087208 */ /* 0x000fe40004000000 */
[----:B------:R-:W-:-:S06]  /*3f30*/  FSEL R9, R9, R23, !P0 ;  /* 0x0000001709097208 */ /* 0x000fcc0004000000 */
[----:B---3--:R-:W-:-:S06]  /*3f40*/  DSETP.GEU.AND P0, PT, R8, R10, PT ;  /* 0x0000000a0800722a */ /* 0x008fcc0003f0e000 */
[----:B------:R-:W-:Y:S02]  /*3f50*/  FSEL R8, R10, R8, !P0 ;  /* 0x000000080a087208 */ /* 0x000fe40004000000 */
[----:B------:R-:W-:Y:S01]  /*3f60*/  FSEL R9, R11, R9, !P0 ;  /* 0x000000090b097208 */ /* 0x000fe20004000000 */
[----:B------:R-:W-:-:S05]  /*3f70*/  IMAD.MOV.U32 R11, RZ, RZ, 0x800 ;  /* 0x00000800ff0b7424 */ /* 0x000fca00078e00ff */
        /* <DEDUP_REMOVED lines=18> */
[----:B------:R-:W1:Y:S02]  /*40a0*/  LDC.64 R2, c[0x0][0x380] ;  /* 0x0000e000ff027b82 */ /* 0x000e640000000a00 */
.L_x_139:
[----:B------:R-:W-:-:S04]  /*40b0*/  IMAD.IADD R17, R7, 0x1, R11 ;  /* 0x0000000107117824 */ /* 0x000fc800078e020b */
[----:B-1----:R-:W-:-:S06]  /*40c0*/  IMAD.WIDE.U32 R16, R17, 0x8, R2 ;  /* 0x0000000811107825 */ /* 0x002fcc00078e0002 */
[----:B------:R-:W2:Y:S01]  /*40d0*/  LDG.E.64.CONSTANT R16, desc[UR6][R16.64] ;  /* 0x0000000610107981 */ /* 0x000ea2000c1e9b00 */
[----:B------:R-:W-:-:S05]  /*40e0*/  IMAD.WIDE.U32 R18, R11, 0x8, R4 ;  /* 0x000000080b127825 */ /* 0x000fca00078e0004 */
[----:B------:R-:W3:Y:S04]  /*40f0*/  LDG.E.64.CONSTANT R20, desc[UR6][R18.64+0x800] ;  /* 0x0008000612147981 */ /* 0x000ee8000c1e9b00 */
[----:B------:R-:W4:Y:S04]  /*4100*/  LDG.E.64.CONSTANT R22, desc[UR6][R18.64+0x1000] ;  /* 0x0010000612167981 */ /* 0x000f28000c1e9b00 */
[----:B------:R-:W5:Y:S04]  /*4110*/  LDG.E.64.CONSTANT R24, desc[UR6][R18.64+0x1800] ;  /* 0x0018000612187981 */ /* 0x000f68000c1e9b00 */
[----:B------:R-:W5:Y:S04]  /*4120*/  LDG.E.64.CONSTANT R26, desc[UR6][R18.64+0x2000] ;  /* 0x00200006121a7981 */ /* 0x000f68000c1e9b00 */
[----:B------:R-:W5:Y:S04]  /*4130*/  LDG.E.64.CONSTANT R28, desc[UR6][R18.64+0x2800] ;  /* 0x00280006121c7981 */ /* 0x000f68000c1e9b00 */
[----:B------:R-:W5:Y:S04]  /*4140*/  LDG.E.64.CONSTANT R14, desc[UR6][R18.64+0x3000] ;  /* 0x00300006120e7981 */ /* 0x000f68000c1e9b00 */
[----:B------:R-:W5:Y:S01]  /*4150*/  LDG.E.64.CONSTANT R12, desc[UR6][R18.64+0x3800] ;  /* 0x00380006120c7981 */ /* 0x000f62000c1e9b00 */
[----:B0-----:R-:W-:-:S05]  /*4160*/  IMAD.IADD R10, R0, 0x1, -R11 ;  /* 0x00000001000a7824 */ /* 0x001fca00078e0a0b */
[----:B------:R-:W-:Y:S01]  /*4170*/  ISETP.GE.U32.AND P1, PT, R10, 0x800, PT ;  /* 0x000008000a00780c */ /* 0x000fe20003f26070 */
        /* <DEDUP_REMOVED lines=26> */
[----:B------:R-:W-:-:S13]  /*4320*/  ISETP.GT.U32.AND P0, PT, R11, R6, PT ;  /* 0x000000060b00720c */ /* 0x000fda0003f04070 */
[----:B------:R-:W-:Y:S05]  /*4330*/  @!P0 BRA `(.L_x_139) ;  /* 0xfffffffc005c8947 */ /* 0x000fea000383ffff */
.L_x_137:
        /* <DEDUP_REMOVED lines=14> */
[----:B------:R-:W-:Y:S01]  /*4420*/  LEA.HI R0, R5, 0x1, RZ, 0x18 ;  /* 0x0000000105007811 */ /* 0x000fe200078fc0ff */
[----:B------:R-:W-:-:S03]  /*4430*/  IMAD.IADD R15, R7, 0x1, R11 ;  /* 0x00000001070f7824 */ /* 0x000fc600078e020b */
[----:B------:R-:W-:Y:S01]  /*4440*/  LOP3.LUT R5, R0, 0x3, RZ, 0xc0, !PT ;  /* 0x0000000300057812 */ /* 0x000fe200078ec0ff */
[----:B------:R-:W-:-:S04]  /*4450*/  IMAD.MOV.U32 R0, RZ, RZ, R7 ;  /* 0x000000ffff007224 */ /* 0x000fc800078e0007 */
[----:B------:R-:W-:-:S07]  /*4460*/  IMAD.MOV R5, RZ, RZ, -R5 ;  /* 0x000000ffff057224 */ /* 0x000fce00078e0a05 */
.L_x_143:
        /* <DEDUP_REMOVED lines=10> */
.L_x_142:
[----:B------:R-:W-:Y:S05]  /*4510*/  BSYNC.RECONVERGENT B2 ;  /* 0x0000000000027941 */ /* 0x000fea0003800200 */
.L_x_141:
[----:B------:R-:W-:Y:S05]  /*4520*/  @!P2 BRA `(.L_x_140) ;  /* 0x000000000078a947 */ /* 0x000fea0003800000 */
[C---:B------:R-:W-:Y:S02]  /*4530*/  IMAD.IADD R5, R0.reuse, 0x1, R11 ;  /* 0x0000000100057824 */ /* 0x040fe400078e020b */
[----:B------:R-:W-:-:S07]  /*4540*/  VIADD R0, R0, 0x200 ;  /* 0x0000020000007836 */ /* 0x000fce0000000000 */
.L_x_144:
[----:B------:R-:W-:-:S04]  /*4550*/  IMAD.WIDE.U32 R10, R5, 0x8, R2 ;  /* 0x00000008050a7825 */ /* 0x000fc800078e0002 */
        /* <DEDUP_REMOVED lines=13> */
[----:B------:R-:W-:Y:S01]  /*4630*/  FSEL R9, R11, R9, !P0 ;  /* 0x000000090b097208 */ /* 0x000fe20004000000 */
[C---:B------:R-:W-:Y:S02]  /*4640*/  VIADD R11, R0.reuse, 0x200 ;  /* 0x00000200000b7836 */ /* 0x040fe40000000000 */
[----:B------:R-:W-:-:S03]  /*4650*/  VIADD R0, R0, 0x400 ;  /* 0x0000040000007836 */ /* 0x000fc60000000000 */
[----:B---3--:R-:W-:Y:S01]  /*4660*/  DSETP.GEU.AND P0, PT, R8, R12, PT ;  /* 0x0000000c0800722a */ /* 0x008fe20003f0e000 */
[----:B------:R-:W-:-:S05]  /*4670*/  ISETP.GE.AND P1, PT, R11, R4, PT ;  /* 0x000000040b00720c */ /* 0x000fca0003f26270 */
        /* <DEDUP_REMOVED lines=9> */
.L_x_140:
[----:B------:R-:W-:Y:S05]  /*4710*/  BSYNC.RECONVERGENT B1 ;  /* 0x0000000000017941 */ /* 0x000fea0003800200 */
.L_x_138:
        /* <DEDUP_REMOVED lines=74> */
.L_x_114:
[----:B------:R-:W-:Y:S05]  /*4bc0*/  BSYNC.RECONVERGENT B0 ;  /* 0x0000000000007941 */ /* 0x000fea0003800200 */
.L_x_98:
[----:B------:R-:W-:Y:S05]  /*4bd0*/  @P0 EXIT ;  /* 0x000000000000094d */ /* 0x000fea0003800000 */
[----:B------:R-:W4:Y:S01]  /*4be0*/  LDCU.64 UR8, c[0x0][0x398] ;  /* 0x00007300ff0877ac */ /* 0x000f220008000a00 */
[----:B01----:R-:W0:Y:S01]  /*4bf0*/  LDC.64 R4, c[0x0][0x388] ;  /* 0x0000e200ff047b82 */ /* 0x003e220000000a00 */
[----:B------:R-:W2:Y:S01]  /*4c00*/  LDCU.64 UR4, c[0x0][0x398] ;  /* 0x00007300ff0477ac */ /* 0x000ea20008000a00 */
[----:B----4-:R-:W-:-:S06]  /*4c10*/  DSETP.GT.AND P0, PT, R6, UR8, PT ;  /* 0x0000000806007e2a */ /* 0x010fcc000bf04000 */
[----:B--23--:R-:W-:Y:S02]  /*4c20*/  FSEL R2, R6, UR4, P0 ;  /* 0x0000000406027c08 */ /* 0x00cfe40008000000 */
[----:B------:R-:W-:-:S05]  /*4c30*/  FSEL R3, R7, UR5, P0 ;  /* 0x0000000507037c08 */ /* 0x000fca0008000000 */
[----:B0-----:R-:W-:Y:S01]  /*4c40*/  STG.E.64 desc[UR6][R4.64], R2 ;  /* 0x0000000204007986 */ /* 0x001fe2000c101b06 */
[----:B------:R-:W-:Y:S05]  /*4c50*/  EXIT ;  /* 0x000000000000794d */ /* 0x000fea0003800000 */
.L_x_145:
        /* <DEDUP_REMOVED lines=10> */
.L_x_161:


//--------------------- .text._ZN3cub18CUB_300001_SM_10006detail11EmptyKernelIvEEvv --------------------------
	.section	.text._ZN3cub18CUB_300001_SM_10006detail11EmptyKernelIvEEvv,"ax",@progbits
	.align	128
        .global         _ZN3cub18CUB_300001_SM_10006detail11EmptyKernelIvEEvv
        .type           _ZN3cub18CUB_300001_SM_10006detail11EmptyKernelIvEEvv,@function
        .size           _ZN3cub18CUB_300001_SM_10006detail11EmptyKernelIvEEvv,(.L_x_162 - _ZN3cub18CUB_300001_SM_10006detail11EmptyKernelIvEEvv)
        .other          _ZN3cub18CUB_300001_SM_10006detail11EmptyKernelIvEEvv,@"STO_CUDA_ENTRY STV_DEFAULT"
_ZN3cub18CUB_300001_SM_10006detail11EmptyKernelIvEEvv:
.text._ZN3cub18CUB_300001_SM_10006detail11EmptyKernelIvEEvv:
[----:B------:R-:W-:Y:S01]  /*0000*/  LDC R1, c[0x0][0x37c] ;  /* 0x0000df00ff017b82 */ /* 0x000fe20000000800 */
[----:B------:R-:W-:Y:S05]  /*0010*/  EXIT ;  /* 0x000000000000794d */ /* 0x000fea0003800000 */
.L_x_146:
        /* <DEDUP_REMOVED lines=14> */
.L_x_162:


//--------------------- .text._Z10matrixDiffPdS_i --------------------------
	.section	.text._Z10matrixDiffPdS_i,"ax",@progbits
	.align	128
        .global         _Z10matrixDiffPdS_i
        .type           _Z10matrixDiffPdS_i,@function
        .size           _Z10matrixDiffPdS_i,(.L_x_163 - _Z10matrixDiffPdS_i)
        .other          _Z10matrixDiffPdS_i,@"STO_CUDA_ENTRY STV_DEFAULT"
_Z10matrixDiffPdS_i:
.text._Z10matrixDiffPdS_i:
[----:B------:R-:W-:Y:S01]  /*0000*/  LDC R1, c[0x0][0x37c] ;  /* 0x0000df00ff017b82 */ /* 0x000fe20000000800 */
[----:B------:R-:W0:Y:S07]  /*0010*/  S2R R7, SR_TID.X ;  /* 0x0000000000077919 */ /* 0x000e2e0000002100 */
[----:B------:R-:W0:Y:S01]  /*0020*/  S2UR UR6, SR_CTAID.X ;  /* 0x00000000000679c3 */ /* 0x000e220000002500 */
[----:B------:R-:W1:Y:S01]  /*0030*/  LDCU UR8, c[0x0][0x390] ;  /* 0x00007200ff0877ac */ /* 0x000e620008000800 */
[----:B------:R-:W2:Y:S01]  /*0040*/  S2R R9, SR_TID.Y ;  /* 0x0000000000097919 */ /* 0x000ea20000002200 */
[----:B------:R-:W3:Y:S05]  /*0050*/  LDCU.64 UR4, c[0x0][0x358] ;  /* 0x00006b00ff0477ac */ /* 0x000eea0008000a00 */
[----:B------:R-:W0:Y:S08]  /*0060*/  LDC R0, c[0x0][0x360] ;  /* 0x0000d800ff007b82 */ /* 0x000e300000000800 */
[----:B------:R-:W2:Y:S08]  /*0070*/  S2UR UR7, SR_CTAID.Y ;  /* 0x00000000000779c3 */ /* 0x000eb00000002600 */
[----:B------:R-:W2:Y:S08]  /*0080*/  LDC R6, c[0x0][0x364] ;  /* 0x0000d900ff067b82 */ /* 0x000eb00000000800 */
[----:B------:R-:W4:Y:S01]  /*0090*/  LDC.64 R2, c[0x0][0x388] ;  /* 0x0000e200ff027b82 */ /* 0x000f220000000a00 */
[----:B0-----:R-:W-:-:S07]  /*00a0*/  IMAD R0, R0, UR6, R7 ;  /* 0x0000000600007c24 */ /* 0x001fce000f8e0207 */
[----:B------:R-:W0:Y:S01]  /*00b0*/  LDC.64 R4, c[0x0][0x380] ;  /* 0x0000e000ff047b82 */ /* 0x000e220000000a00 */
[----:B--2---:R-:W-:-:S04]  /*00c0*/  IMAD R7, R6, UR7, R9 ;  /* 0x0000000706077c24 */ /* 0x004fc8000f8e0209 */
[----:B-1----:R-:W-:-:S04]  /*00d0*/  IMAD R7, R0, UR8, R7 ;  /* 0x0000000800077c24 */ /* 0x002fc8000f8e0207 */
[----:B----4-:R-:W-:-:S06]  /*00e0*/  IMAD.WIDE R2, R7, 0x8, R2 ;  /* 0x0000000807027825 */ /* 0x010fcc00078e0202 */
[----:B---3--:R-:W2:Y:S01]  /*00f0*/  LDG.E.64 R2, desc[UR4][R2.64] ;  /* 0x0000000402027981 */ /* 0x008ea2000c1e1b00 */
[----:B0-----:R-:W-:-:S05]  /*0100*/  IMAD.WIDE R4, R7, 0x8, R4 ;  /* 0x0000000807047825 */ /* 0x001fca00078e0204 */
[----:B------:R-:W2:Y:S02]  /*0110*/  LDG.E.64 R6, desc[UR4][R4.64] ;  /* 0x0000000404067981 */ /* 0x000ea4000c1e1b00 */
[----:B--2---:R-:W-:-:S08]  /*0120*/  DADD R6, R2, -R6 ;  /* 0x0000000002067229 */ /* 0x004fd00000000806 */
[----:B------:R-:W-:-:S07]  /*0130*/  DADD R6, -RZ, |R6| ;  /* 0x00000000ff067229 */ /* 0x000fce0000000506 */
[----:B------:R-:W-:Y:S01]  /*0140*/  STG.E.64 desc[UR4][R4.64], R6 ;  /* 0x0000000604007986 */ /* 0x000fe2000c101b04 */
[----:B------:R-:W-:Y:S05]  /*0150*/  EXIT ;  /* 0x000000000000794d */ /* 0x000fea0003800000 */
.L_x_147:
        /* <DEDUP_REMOVED lines=10> */
.L_x_163:


//--------------------- .text._Z10calcMatrixPdS_i --------------------------
	.section	.text._Z10calcMatrixPdS_i,"ax",@progbits
	.align	128
        .global         _Z10calcMatrixPdS_i
        .type           _Z10calcMatrixPdS_i,@function
        .size           _Z10calcMatrixPdS_i,(.L_x_164 - _Z10calcMatrixPdS_i)
        .other          _Z10calcMatrixPdS_i,@"STO_CUDA_ENTRY STV_DEFAULT"
_Z10calcMatrixPdS_i:
.text._Z10calcMatrixPdS_i:
[----:B------:R-:W-:Y:S01]  /*0000*/  LDC R1, c[0x0][0x37c] ;  /* 0x0000df00ff017b82 */ /* 0x000fe20000000800 */
[----:B------:R-:W0:Y:S07]  /*0010*/  S2R R2, SR_TID.X ;  /* 0x0000000000027919 */ /* 0x000e2e0000002100 */
[----:B------:R-:W0:Y:S01]  /*0020*/  S2UR UR4, SR_CTAID.X ;  /* 0x00000000000479c3 */ /* 0x000e220000002500 */
[----:B------:R-:W1:Y:S07]  /*0030*/  S2R R6, SR_TID.Y ;  /* 0x0000000000067919 */ /* 0x000e6e0000002200 */
[----:B------:R-:W0:Y:S08]  /*0040*/  LDC R3, c[0x0][0x360] ;  /* 0x0000d800ff037b82 */ /* 0x000e300000000800 */
[----:B------:R-:W2:Y:S08]  /*0050*/  LDC R0, c[0x0][0x390] ;  /* 0x0000e400ff007b82 */ /* 0x000eb00000000800 */
[----:B------:R-:W1:Y:S08]  /*0060*/  S2UR UR5, SR_CTAID.Y ;  /* 0x00000000000579c3 */ /* 0x000e700000002600 */
[----:B------:R-:W1:Y:S01]  /*0070*/  LDC R5, c[0x0][0x364] ;  /* 0x0000d900ff057b82 */ /* 0x000e620000000800 */
[----:B0-----:R-:W-:-:S02]  /*0080*/  IMAD R3, R3, UR4, R2 ;  /* 0x0000000403037c24 */ /* 0x001fc4000f8e0202 */
[----:B--2---:R-:W-:-:S05]  /*0090*/  VIADD R4, R0, 0xffffffff ;  /* 0xffffffff00047836 */ /* 0x004fca0000000000 */
[----:B------:R-:W-:-:S04]  /*00a0*/  ISETP.GE.AND P0, PT, R3, R4, PT ;  /* 0x000000040300720c */ /* 0x000fc80003f06270 */
[----:B------:R-:W-:Y:S01]  /*00b0*/  ISETP.LT.OR P0, PT, R3, 0x1, P0 ;  /* 0x000000010300780c */ /* 0x000fe20000701670 */
[----:B-1----:R-:W-:-:S05]  /*00c0*/  IMAD R2, R5, UR5, R6 ;  /* 0x0000000505027c24 */ /* 0x002fca000f8e0206 */
[----:B------:R-:W-:-:S04]  /*00d0*/  ISETP.EQ.OR P0, PT, R2, RZ, P0 ;  /* 0x000000ff0200720c */ /* 0x000fc80000702670 */
[----:B------:R-:W-:-:S13]  /*00e0*/  ISETP.GE.OR P0, PT, R2, R4, P0 ;  /* 0x000000040200720c */ /* 0x000fda0000706670 */
[----:B------:R-:W-:Y:S05]  /*00f0*/  @P0 EXIT ;  /* 0x000000000000094d */ /* 0x000fea0003800000 */
[----:B------:R-:W0:Y:S01]  /*0100*/  LDCU.64 UR6, c[0x0][0x388] ;  /* 0x00007100ff0677ac */ /* 0x000e220008000a00 */
[CC--:B------:R-:W-:Y:S02]  /*0110*/  IMAD R5, R3.reuse, R0.reuse, R0 ;  /* 0x0000000003057224 */ /* 0x0c0fe400078e0200 */
[----:B------:R-:W-:Y:S01]  /*0120*/  VIADD R7, R3, 0xffffffff ;  /* 0xffffffff03077836 */ /* 0x000fe20000000000 */
[----:B------:R-:W1:Y:S02]  /*0130*/  LDCU.64 UR4, c[0x0][0x358] ;  /* 0x00006b00ff0477ac */ /* 0x000e640008000a00 */
[----:B------:R-:W-:Y:S01]  /*0140*/  IADD3 R6, P0, PT, R2, R5, RZ ;  /* 0x0000000502067210 */ /* 0x000fe20007f1e0ff */
[----:B------:R-:W-:-:S03]  /*0150*/  IMAD R7, R7, R0, RZ ;  /* 0x0000000007077224 */ /* 0x000fc600078e02ff */
[----:B------:R-:W-:Y:S02]  /*0160*/  LEA.HI.X.SX32 R5, R5, RZ, 0x1, P0 ;  /* 0x000000ff05057211 */ /* 0x000fe400000f0eff */
[----:B------:R-:W-:-:S04]  /*0170*/  IADD3 R11, P1, PT, R2, R7, RZ ;  /* 0x00000007020b7210 */ /* 0x000fc80007f3e0ff */
[----:B------:R-:W-:Y:S02]  /*0180*/  LEA.HI.X.SX32 R12, R7, RZ, 0x1, P1 ;  /* 0x000000ff070c7211 */ /* 0x000fe400008f0eff */
[----:B0-----:R-:W-:-:S04]  /*0190*/  LEA R4, P0, R6, UR6, 0x3 ;  /* 0x0000000606047c11 */ /* 0x001fc8000f8018ff */
[----:B------:R-:W-:Y:S02]  /*01a0*/  LEA.HI.X R5, R6, UR7, R5, 0x3, P0 ;  /* 0x0000000706057c11 */ /* 0x000fe400080f1c05 */
[----:B------:R-:W-:-:S03]  /*01b0*/  LEA R10, P0, R11, UR6, 0x3 ;  /* 0x000000060b0a7c11 */ /* 0x000fc6000f8018ff */
[----:B-1----:R-:W2:Y:S01]  /*01c0*/  LDG.E.64 R6, desc[UR4][R4.64+0x8] ;  /* 0x0000080404067981 */ /* 0x002ea2000c1e1b00 */
[----:B------:R-:W-:-:S03]  /*01d0*/  LEA.HI.X R11, R11, UR7, R12, 0x3, P0 ;  /* 0x000000070b0b7c11 */ /* 0x000fc600080f1c0c */
[----:B------:R-:W2:Y:S04]  /*01e0*/  LDG.E.64 R8, desc[UR4][R4.64+-0x8] ;  /* 0xfffff80404087981 */ /* 0x000ea8000c1e1b00 */
[----:B------:R-:W3:Y:S04]  /*01f0*/  LDG.E.64 R12, desc[UR4][R10.64+0x8] ;  /* 0x000008040a0c7981 */ /* 0x000ee8000c1e1b00 */
[----:B------:R-:W4:Y:S01]  /*0200*/  LDG.E.64 R14, desc[UR4][R10.64+-0x8] ;  /* 0xfffff8040a0e7981 */ /* 0x000f22000c1e1b00 */
[----:B------:R-:W-:Y:S01]  /*0210*/  IMAD R3, R3, R0, R2 ;  /* 0x0000000003037224 */ /* 0x000fe200078e0202 */
[----:B--2---:R-:W-:Y:S01]  /*0220*/  DADD R6, R6, R8 ;  /* 0x0000000006067229 */ /* 0x004fe20000000008 */
[----:B------:R-:W0:Y:S07]  /*0230*/  LDC.64 R8, c[0x0][0x380] ;  /* 0x0000e000ff087b82 */ /* 0x000e2e0000000a00 */
[----:B---3--:R-:W-:-:S08]  /*0240*/  DADD R6, R6, R12 ;  /* 0x0000000006067229 */ /* 0x008fd0000000000c */
[----:B----4-:R-:W-:-:S08]  /*0250*/  DADD R6, R6, R14 ;  /* 0x0000000006067229 */ /* 0x010fd0000000000e */
[----:B------:R-:W-:Y:S01]  /*0260*/  DMUL R6, R6, 0.25 ;  /* 0x3fd0000006067828 */ /* 0x000fe20000000000 */
[----:B0-----:R-:W-:-:S06]  /*0270*/  IMAD.WIDE R2, R3, 0x8, R8 ;  /* 0x0000000803027825 */ /* 0x001fcc00078e0208 */
[----:B------:R-:W-:Y:S01]  /*0280*/  STG.E.64 desc[UR4][R2.64], R6 ;  /* 0x0000000602007986 */ /* 0x000fe2000c101b04 */
[----:B------:R-:W-:Y:S05]  /*0290*/  EXIT ;  /* 0x000000000000794d */ /* 0x000fea0003800000 */
.L_x_148:
        /* <DEDUP_REMOVED lines=14> */
.L_x_164:


//--------------------- .text._Z10setBordersPdi   --------------------------
	.section	.text._Z10setBordersPdi,"ax",@progbits
	.align	128
        .global         _Z10setBordersPdi
        .type           _Z10setBordersPdi,@function
        .size           _Z10setBordersPdi,(.L_x_158 - _Z10setBordersPdi)
        .other          _Z10setBordersPdi,@"STO_CUDA_ENTRY STV_DEFAULT"
_Z10setBordersPdi:
.text._Z10setBordersPdi:
[----:B------:R-:W-:Y:S01]  /*0000*/  LDC R1, c[0x0][0x37c] ;  /* 0x0000df00ff017b82 */ /* 0x000fe20000000800 */
[----:B------:R-:W0:Y:S07]  /*0010*/  S2R R3, SR_TID.X ;  /* 0x0000000000037919 */ /* 0x000e2e0000002100 */
[----:B------:R-:W0:Y:S08]  /*0020*/  S2UR UR4, SR_CTAID.X ;  /* 0x00000000000479c3 */ /* 0x000e300000002500 */
[----:B------:R-:W0:Y:S08]  /*0030*/  LDC R0, c[0x0][0x360] ;  /* 0x0000d800ff007b82 */ /* 0x000e300000000800 */
[----:B------:R-:W1:Y:S01]  /*0040*/  LDC R5, c[0x0][0x388] ;  /* 0x0000e200ff057b82 */ /* 0x000e620000000800 */
[----:B0-----:R-:W-:-:S05]  /*0050*/  IMAD R0, R0, UR4, R3 ;  /* 0x0000000400007c24 */ /* 0x001fca000f8e0203 */
[----:B-1----:R-:W-:-:S13]  /*0060*/  ISETP.GE.AND P0, PT, R0, R5, PT ;  /* 0x000000050000720c */ /* 0x002fda0003f06270 */
[----:B------:R-:W-:Y:S05]  /*0070*/  @P0 EXIT ;  /* 0x000000000000094d */ /* 0x000fea0003800000 */
[----:B------:R-:W-:Y:S01]  /*0080*/  VIADD R8, R5, 0xffffffff ;  /* 0xffffffff05087836 */ /* 0x000fe20000000000 */
[----:B------:R-:W0:Y:S01]  /*0090*/  LDCU.64 UR4, c[0x0][0x358] ;  /* 0x00006b00ff0477ac */ /* 0x000e220008000a00 */
[----:B------:R-:W-:Y:S01]  /*00a0*/  IMAD.MOV.U32 R2, RZ, RZ, 0x1 ;  /* 0x00000001ff027424 */ /* 0x000fe200078e00ff */
[----:B------:R-:W-:Y:S01]  /*00b0*/  BSSY.RECONVERGENT B0, `(.L_x_149) ;  /* 0x0000013000007945 */ /* 0x000fe20003800200 */
[----:B------:R-:W1:Y:S08]  /*00c0*/  I2F.F64 R4, R8 ;  /* 0x0000000800047312 */ /* 0x000e700000201c00 */
[----:B-1----:R-:W1:Y:S02]  /*00d0*/  MUFU.RCP64H R3, R5 ;  /* 0x0000000500037308 */ /* 0x002e640000001800 */
[----:B-1----:R-:W-:-:S08]  /*00e0*/  DFMA R6, -R4, R2, 1 ;  /* 0x3ff000000406742b */ /* 0x002fd00000000102 */
[----:B------:R-:W-:Y:S02]  /*00f0*/  DFMA R10, R6, R6, R6 ;  /* 0x00000006060a722b */ /* 0x000fe40000000006 */
[----:B------:R-:W1:Y:S06]  /*0100*/  I2F.F64 R6, R0 ;  /* 0x0000000000067312 */ /* 0x000e6c0000201c00 */
[----:B------:R-:W-:-:S08]  /*0110*/  DFMA R10, R2, R10, R2 ;  /* 0x0000000a020a722b */ /* 0x000fd00000000002 */
[----:B------:R-:W-:Y:S02]  /*0120*/  DFMA R2, -R4, R10, 1 ;  /* 0x3ff000000402742b */ /* 0x000fe4000000010a */
[----:B-1----:R-:W-:-:S06]  /*0130*/  DMUL R6, R6, 10 ;  /* 0x4024000006067828 */ /* 0x002fcc0000000000 */
[----:B------:R-:W-:-:S04]  /*0140*/  DFMA R2, R10, R2, R10 ;  /* 0x000000020a02722b */ /* 0x000fc8000000000a */
[----:B------:R-:W-:-:S04]  /*0150*/  FSETP.GEU.AND P1, PT, |R7|, 6.5827683646048100446e-37, PT ;  /* 0x036000000700780b */ /* 0x000fc80003f2e200 */
[----:B------:R-:W-:-:S08]  /*0160*/  DMUL R10, R6, R2 ;  /* 0x00000002060a7228 */ /* 0x000fd00000000000 */
[----:B------:R-:W-:-:S08]  /*0170*/  DFMA R12, -R4, R10, R6 ;  /* 0x0000000a040c722b */ /* 0x000fd00000000106 */
[----:B------:R-:W-:-:S10]  /*0180*/  DFMA R2, R2, R12, R10 ;  /* 0x0000000c0202722b */ /* 0x000fd4000000000a */
[----:B------:R-:W-:-:S05]  /*0190*/  FFMA R9, RZ, R5, R3 ;  /* 0x00000005ff097223 */ /* 0x000fca0000000003 */
[----:B------:R-:W-:-:S13]  /*01a0*/  FSETP.GT.AND P0, PT, |R9|, 1.469367938527859385e-39, PT ;  /* 0x001000000900780b */ /* 0x000fda0003f04200 */
[----:B0-----:R-:W-:Y:S05]  /*01b0*/  @P0 BRA P1, `(.L_x_150) ;  /* 0x0000000000080947 */ /* 0x001fea0000800000 */
[----:B------:R-:W-:-:S07]  /*01c0*/  MOV R12, 0x1e0 ;  /* 0x000001e0000c7802 */ /* 0x000fce0000000f00 */
[----:B------:R-:W-:Y:S05]  /*01d0*/  CALL.REL.NOINC `($__internal_0_$__cuda_sm20_div_rn_f64_full) ;  /* 0x0000000000407944 */ /* 0x000fea0003c00000 */
.L_x_150:
[----:B------:R-:W-:Y:S05]  /*01e0*/  BSYNC.RECONVERGENT B0 ;  /* 0x0000000000007941 */ /* 0x000fea0003800200 */
.L_x_149:
[----:B------:R-:W0:Y:S01]  /*01f0*/  LDC.64 R6, c[0x0][0x380] ;  /* 0x0000e000ff067b82 */ /* 0x000e220000000a00 */
[----:B------:R-:W1:Y:S01]  /*0200*/  LDCU UR6, c[0x0][0x388] ;  /* 0x00007100ff0677ac */ /* 0x000e620008000800 */
[C---:B------:R-:W-:Y:S02]  /*0210*/  DADD R4, R2.reuse, 10 ;  /* 0x4024000002047429 */ /* 0x040fe40000000000 */
[----:B------:R-:W-:Y:S01]  /*0220*/  DADD R2, R2, 20 ;  /* 0x4034000002027429 */ /* 0x000fe20000000000 */
[----:B-1----:R-:W-:Y:S02]  /*0230*/  IMAD R11, R0, UR6, RZ ;  /* 0x00000006000b7c24 */ /* 0x002fe4000f8e02ff */
[----:B------:R-:W-:Y:S02]  /*0240*/  IMAD R13, R8, UR6, RZ ;  /* 0x00000006080d7c24 */ /* 0x000fe4000f8e02ff */
[----:B0-----:R-:W-:-:S04]  /*0250*/  IMAD.WIDE R10, R11, 0x8, R6 ;  /* 0x000000080b0a7825 */ /* 0x001fc800078e0206 */
[----:B------:R-:W-:-:S04]  /*0260*/  IMAD.WIDE R6, R0, 0x8, R6 ;  /* 0x0000000800067825 */ /* 0x000fc800078e0206 */
[----:B------:R-:W-:Y:S01]  /*0270*/  IMAD.WIDE R8, R8, 0x8, R10 ;  /* 0x0000000808087825 */ /* 0x000fe200078e020a */
[----:B------:R-:W-:Y:S03]  /*0280*/  STG.E.64 desc[UR4][R6.64], R4 ;  /* 0x0000000406007986 */ /* 0x000fe6000c101b04 */
[----:B------:R-:W-:Y:S01]  /*0290*/  IMAD.WIDE R12, R13, 0x8, R6 ;  /* 0x000000080d0c7825 */ /* 0x000fe200078e0206 */
[----:B------:R-:W-:Y:S04]  /*02a0*/  STG.E.64 desc[UR4][R10.64], R4 ;  /* 0x000000040a007986 */ /* 0x000fe8000c101b04 */
[----:B------:R-:W-:Y:S04]  /*02b0*/  STG.E.64 desc[UR4][R8.64], R2 ;  /* 0x0000000208007986 */ /* 0x000fe8000c101b04 */
[----:B------:R-:W-:Y:S01]  /*02c0*/  STG.E.64 desc[UR4][R12.64], R2 ;  /* 0x000000020c007986 */ /* 0x000fe2000c101b04 */
[----:B------:R-:W-:Y:S05]  /*02d0*/  EXIT ;  /* 0x000000000000794d */ /* 0x000fea0003800000 */
        .weak           $__internal_0_$__cuda_sm20_div_rn_f64_full
        .type           $__internal_0_$__cuda_sm20_div_rn_f64_full,@function
        .size           $__internal_0_$__cuda_sm20_div_rn_f64_full,(.L_x_158 - $__internal_0_$__cuda_sm20_div_rn_f64_full)
$__internal_0_$__cuda_sm20_div_rn_f64_full:
[C---:B------:R-:W-:Y:S01]  /*02e0*/  FSETP.GEU.AND P0, PT, |R5|.reuse, 1.469367938527859385e-39, PT ;  /* 0x001000000500780b */ /* 0x040fe20003f0e200 */
[----:B------:R-:W-:Y:S01]  /*02f0*/  IMAD.MOV.U32 R10, RZ, RZ, 0x1 ;  /* 0x00000001ff0a7424 */ /* 0x000fe200078e00ff */
[----:B------:R-:W-:Y:S01]  /*0300*/  LOP3.LUT R2, R5, 0x800fffff, RZ, 0xc0, !PT ;  /* 0x800fffff05027812 */ /* 0x000fe200078ec0ff */
[----:B------:R-:W-:Y:S01]  /*0310*/  IMAD.MOV.U32 R13, RZ, RZ, 0x1ca00000 ;  /* 0x1ca00000ff0d7424 */ /* 0x000fe200078e00ff */
[C---:B------:R-:W-:Y:S01]  /*0320*/  FSETP.GEU.AND P2, PT, |R7|.reuse, 1.469367938527859385e-39, PT ;  /* 0x001000000700780b */ /* 0x040fe20003f4e200 */
[----:B------:R-:W-:Y:S01]  /*0330*/  BSSY.RECONVERGENT B1, `(.L_x_151) ;  /* 0x0000053000017945 */ /* 0x000fe20003800200 */
[----:B------:R-:W-:Y:S01]  /*0340*/  LOP3.LUT R3, R2, 0x3ff00000, RZ, 0xfc, !PT ;  /* 0x3ff0000002037812 */ /* 0x000fe200078efcff */
[----:B------:R-:W-:Y:S01]  /*0350*/  IMAD.MOV.U32 R2, RZ, RZ, R4 ;  /* 0x000000ffff027224 */ /* 0x000fe200078e0004 */
[----:B------:R-:W-:-:S05]  /*0360*/  LOP3.LUT R9, R7, 0x7ff00000, RZ, 0xc0, !PT ;  /* 0x7ff0000007097812 */ /* 0x000fca00078ec0ff */
[----:B------:R-:W-:-:S04]  /*0370*/  @!P0 DMUL R2, R4, 8.98846567431157953865e+307 ;  /* 0x7fe0000004028828 */ /* 0x000fc80000000000 */
[----:B------:R-:W-:Y:S02]  /*0380*/  @!P2 LOP3.LUT R18, R5, 0x7ff00000, RZ, 0xc0, !PT ;  /* 0x7ff000000512a812 */ /* 0x000fe400078ec0ff */
[----:B------:R-:W0:Y:S02]  /*0390*/  MUFU.RCP64H R11, R3 ;  /* 0x00000003000b7308 */ /* 0x000e240000001800 */
[----:B------:R-:W-:Y:S01]  /*03a0*/  @!P2 ISETP.GE.U32.AND P3, PT, R9, R18, PT ;  /* 0x000000120900a20c */ /* 0x000fe20003f66070 */
[----:B------:R-:W-:Y:S01]  /*03b0*/  @!P2 IMAD.MOV.U32 R18, RZ, RZ, RZ ;  /* 0x000000ffff12a224 */ /* 0x000fe200078e00ff */
[----:B0-----:R-:W-:-:S08]  /*03c0*/  DFMA R14, R10, -R2, 1 ;  /* 0x3ff000000a0e742b */ /* 0x001fd00000000802 */
[----:B------:R-:W-:Y:S01]  /*03d0*/  DFMA R16, R14, R14, R14 ;  /* 0x0000000e0e10722b */ /* 0x000fe2000000000e */
[----:B------:R-:W-:Y:S02]  /*03e0*/  LOP3.LUT R14, R5, 0x7ff00000, RZ, 0xc0, !PT ;  /* 0x7ff00000050e7812 */ /* 0x000fe400078ec0ff */
[----:B------:R-:W-:Y:S02]  /*03f0*/  @!P2 SEL R15, R13, 0x63400000, !P3 ;  /* 0x634000000d0fa807 */ /* 0x000fe40005800000 */
[----:B------:R-:W-:-:S03]  /*0400*/  ISETP.GE.U32.AND P1, PT, R9, R14, PT ;  /* 0x0000000e0900720c */ /* 0x000fc60003f26070 */
[----:B------:R-:W-:Y:S01]  /*0410*/  DFMA R16, R10, R16, R10 ;  /* 0x000000100a10722b */ /* 0x000fe2000000000a */
[--C-:B------:R-:W-:Y:S01]  /*0420*/  @!P2 LOP3.LUT R15, R15, 0x80000000, R7.reuse, 0xf8, !PT ;  /* 0x800000000f0fa812 */ /* 0x100fe200078ef807 */
[----:B------:R-:W-:Y:S01]  /*0430*/  IMAD.MOV.U32 R10, RZ, RZ, R6 ;  /* 0x000000ffff0a7224 */ /* 0x000fe200078e0006 */
[----:B------:R-:W-:Y:S02]  /*0440*/  SEL R11, R13, 0x63400000, !P1 ;  /* 0x634000000d0b7807 */ /* 0x000fe40004800000 */
[----:B------:R-:W-:Y:S02]  /*0450*/  @!P2 LOP3.LUT R19, R15, 0x100000, RZ, 0xfc, !PT ;  /* 0x001000000f13a812 */ /* 0x000fe400078efcff */
[----:B------:R-:W-:Y:S01]  /*0460*/  LOP3.LUT R11, R11, 0x800fffff, R7, 0xf8, !PT ;  /* 0x800fffff0b0b7812 */ /* 0x000fe200078ef807 */
[----:B------:R-:W-:-:S05]  /*0470*/  DFMA R20, R16, -R2, 1 ;  /* 0x3ff000001014742b */ /* 0x000fca0000000802 */
[----:B------:R-:W-:-:S03]  /*0480*/  @!P2 DFMA R10, R10, 2, -R18 ;  /* 0x400000000a0aa82b */ /* 0x000fc60000000812 */
[----:B------:R-:W-:Y:S01]  /*0490*/  DFMA R16, R16, R20, R16 ;  /* 0x000000141010722b */ /* 0x000fe20000000010 */
[----:B------:R-:W-:Y:S02]  /*04a0*/  IMAD.MOV.U32 R21, RZ, RZ, R9 ;  /* 0x000000ffff157224 */ /* 0x000fe400078e0009 */
[----:B------:R-:W-:Y:S01]  /*04b0*/  IMAD.MOV.U32 R20, RZ, RZ, R14 ;  /* 0x000000ffff147224 */ /* 0x000fe200078e000e */
[----:B------:R-:W-:-:S03]  /*04c0*/  @!P0 LOP3.LUT R20, R3, 0x7ff00000, RZ, 0xc0, !PT ;  /* 0x7ff0000003148812 */ /* 0x000fc600078ec0ff */
[----:B------:R-:W-:Y:S01]  /*04d0*/  @!P2 LOP3.LUT R21, R11, 0x7ff00000, RZ, 0xc0, !PT ;  /* 0x7ff000000b15a812 */ /* 0x000fe200078ec0ff */
[----:B------:R-:W-:Y:S01]  /*04e0*/  DMUL R18, R16, R10 ;  /* 0x0000000a10127228 */ /* 0x000fe20000000000 */
[----:B------:R-:W-:-:S03]  /*04f0*/  VIADD R23, R20, 0xffffffff ;  /* 0xffffffff14177836 */ /* 0x000fc60000000000 */
[----:B------:R-:W-:-:S04]  /*0500*/  VIADD R22, R21, 0xffffffff ;  /* 0xffffffff15167836 */ /* 0x000fc80000000000 */
[----:B------:R-:W-:Y:S01]  /*0510*/  DFMA R14, R18, -R2, R10 ;  /* 0x80000002120e722b */ /* 0x000fe2000000000a */
[----:B------:R-:W-:-:S04]  /*0520*/  ISETP.GT.U32.AND P0, PT, R22, 0x7feffffe, PT ;  /* 0x7feffffe1600780c */ /* 0x000fc80003f04070 */
[----:B------:R-:W-:-:S03]  /*0530*/  ISETP.GT.U32.OR P0, PT, R23, 0x7feffffe, P0 ;  /* 0x7feffffe1700780c */ /* 0x000fc60000704470 */
[----:B------:R-:W-:-:S10]  /*0540*/  DFMA R14, R16, R14, R18 ;  /* 0x0000000e100e722b */ /* 0x000fd40000000012 */
[----:B------:R-:W-:Y:S05]  /*0550*/  @P0 BRA `(.L_x_152) ;  /* 0x00000000006c0947 */ /* 0x000fea0003800000 */
[----:B------:R-:W-:-:S04]  /*0560*/  LOP3.LUT R16, R5, 0x7ff00000, RZ, 0xc0, !PT ;  /* 0x7ff0000005107812 */ /* 0x000fc800078ec0ff */
[CC--:B------:R-:W-:Y:S02]  /*0570*/  VIADDMNMX R6, R9.reuse, -R16.reuse, 0xb9600000, !PT ;  /* 0xb960000009067446 */ /* 0x0c0fe40007800910 */
[----:B------:R-:W-:Y:S02]  /*0580*/  ISETP.GE.U32.AND P0, PT, R9, R16, PT ;  /* 0x000000100900720c */ /* 0x000fe40003f06070 */
[----:B------:R-:W-:Y:S02]  /*0590*/  VIMNMX R6, PT, PT, R6, 0x46a00000, PT ;  /* 0x46a0000006067848 */ /* 0x000fe40003fe0100 */
[----:B------:R-:W-:-:S05]  /*05a0*/  SEL R9, R13, 0x63400000, !P0 ;  /* 0x634000000d097807 */ /* 0x000fca0004000000 */
[----:B------:R-:W-:Y:S02]  /*05b0*/  IMAD.IADD R9, R6, 0x1, -R9 ;  /* 0x0000000106097824 */ /* 0x000fe400078e0a09 */
[----:B------:R-:W-:Y:S02]  /*05c0*/  IMAD.MOV.U32 R6, RZ, RZ, RZ ;  /* 0x000000ffff067224 */ /* 0x000fe400078e00ff */
[----:B------:R-:W-:-:S06]  /*05d0*/  VIADD R7, R9, 0x7fe00000 ;  /* 0x7fe0000009077836 */ /* 0x000fcc0000000000 */
[----:B------:R-:W-:-:S10]  /*05e0*/  DMUL R16, R14, R6 ;  /* 0x000000060e107228 */ /* 0x000fd40000000000 */
[----:B------:R-:W-:-:S13]  /*05f0*/  FSETP.GTU.AND P0, PT, |R17|, 1.469367938527859385e-39, PT ;  /* 0x001000001100780b */ /* 0x000fda0003f0c200 */
[----:B------:R-:W-:Y:S05]  /*0600*/  @P0 BRA `(.L_x_153) ;  /* 0x0000000000940947 */ /* 0x000fea0003800000 */
[----:B------:R-:W-:Y:S01]  /*0610*/  DFMA R2, R14, -R2, R10 ;  /* 0x800000020e02722b */ /* 0x000fe2000000000a */
[----:B------:R-:W-:-:S09]  /*0620*/  IMAD.MOV.U32 R6, RZ, RZ, RZ ;  /* 0x000000ffff067224 */ /* 0x000fd200078e00ff */
[C---:B------:R-:W-:Y:S02]  /*0630*/  FSETP.NEU.AND P0, PT, R3.reuse, RZ, PT ;  /* 0x000000ff0300720b */ /* 0x040fe40003f0d000 */
[----:B------:R-:W-:-:S04]  /*0640*/  LOP3.LUT R5, R3, 0x80000000, R5, 0x48, !PT ;  /* 0x8000000003057812 */ /* 0x000fc800078e4805 */
[----:B------:R-:W-:-:S07]  /*0650*/  LOP3.LUT R7, R5, R7, RZ, 0xfc, !PT ;  /* 0x0000000705077212 */ /* 0x000fce00078efcff */
[----:B------:R-:W-:Y:S05]  /*0660*/  @!P0 BRA `(.L_x_153) ;  /* 0x00000000007c8947 */ /* 0x000fea0003800000 */
[----:B------:R-:W-:Y:S01]  /*0670*/  IMAD.MOV R3, RZ, RZ, -R9 ;  /* 0x000000ffff037224 */ /* 0x000fe200078e0a09 */
[----:B------:R-:W-:Y:S01]  /*0680*/  DMUL.RP R6, R14, R6 ;  /* 0x000000060e067228 */ /* 0x000fe20000008000 */
[----:B------:R-:W-:Y:S01]  /*0690*/  IMAD.MOV.U32 R2, RZ, RZ, RZ ;  /* 0x000000ffff027224 */ /* 0x000fe200078e00ff */
[----:B------:R-:W-:-:S05]  /*06a0*/  IADD3 R9, PT, PT, -R9, -0x43300000, RZ ;  /* 0xbcd0000009097810 */ /* 0x000fca0007ffe1ff */
[----:B------:R-:W-:-:S03]  /*06b0*/  DFMA R2, R16, -R2, R14 ;  /* 0x800000021002722b */ /* 0x000fc6000000000e */
[----:B------:R-:W-:-:S07]  /*06c0*/  LOP3.LUT R5, R7, R5, RZ, 0x3c, !PT ;  /* 0x0000000507057212 */ /* 0x000fce00078e3cff */
[----:B------:R-:W-:-:S04]  /*06d0*/  FSETP.NEU.AND P0, PT, |R3|, R9, PT ;  /* 0x000000090300720b */ /* 0x000fc80003f0d200 */
[----:B------:R-:W-:Y:S02]  /*06e0*/  FSEL R16, R6, R16, !P0 ;  /* 0x0000001006107208 */ /* 0x000fe40004000000 */
[----:B------:R-:W-:Y:S01]  /*06f0*/  FSEL R17, R5, R17, !P0 ;  /* 0x0000001105117208 */ /* 0x000fe20004000000 */
[----:B------:R-:W-:Y:S06]  /*0700*/  BRA `(.L_x_153) ;  /* 0x0000000000547947 */ /* 0x000fec0003800000 */
.L_x_152:
[----:B------:R-:W-:-:S14]  /*0710*/  DSETP.NAN.AND P0, PT, R6, R6, PT ;  /* 0x000000060600722a */ /* 0x000fdc0003f08000 */
[----:B------:R-:W-:Y:S05]  /*0720*/  @P0 BRA `(.L_x_154) ;  /* 0x0000000000440947 */ /* 0x000fea0003800000 */
[----:B------:R-:W-:-:S14]  /*0730*/  DSETP.NAN.AND P0, PT, R4, R4, PT ;  /* 0x000000040400722a */ /* 0x000fdc0003f08000 */
[----:B------:R-:W-:Y:S05]  /*0740*/  @P0 BRA `(.L_x_155) ;  /* 0x0000000000300947 */ /* 0x000fea0003800000 */
[----:B------:R-:W-:Y:S01]  /*0750*/  ISETP.NE.AND P0, PT, R21, R20, PT ;  /* 0x000000141500720c */ /* 0x000fe20003f05270 */
[----:B------:R-:W-:Y:S02]  /*0760*/  IMAD.MOV.U32 R16, RZ, RZ, 0x0 ;  /* 0x00000000ff107424 */ /* 0x000fe400078e00ff */
[----:B------:R-:W-:-:S10]  /*0770*/  IMAD.MOV.U32 R17, RZ, RZ, -0x80000 ;  /* 0xfff80000ff117424 */ /* 0x000fd400078e00ff */
[----:B------:R-:W-:Y:S05]  /*0780*/  @!P0 BRA `(.L_x_153) ;  /* 0x0000000000348947 */ /* 0x000fea0003800000 */
[----:B------:R-:W-:Y:S02]  /*0790*/  ISETP.NE.AND P0, PT, R21, 0x7ff00000, PT ;  /* 0x7ff000001500780c */ /* 0x000fe40003f05270 */
[----:B------:R-:W-:Y:S02]  /*07a0*/  LOP3.LUT R17, R7, 0x80000000, R5, 0x48, !PT ;  /* 0x8000000007117812 */ /* 0x000fe400078e4805 */
[----:B------:R-:W-:-:S13]  /*07b0*/  ISETP.EQ.OR P0, PT, R20, RZ, !P0 ;  /* 0x000000ff1400720c */ /* 0x000fda0004702670 */
[----:B------:R-:W-:Y:S01]  /*07c0*/  @P0 LOP3.LUT R2, R17, 0x7ff00000, RZ, 0xfc, !PT ;  /* 0x7ff0000011020812 */ /* 0x000fe200078efcff */
[----:B------:R-:W-:Y:S02]  /*07d0*/  @!P0 IMAD.MOV.U32 R16, RZ, RZ, RZ ;  /* 0x000000ffff108224 */ /* 0x000fe400078e00ff */
[----:B------:R-:W-:Y:S02]  /*07e0*/  @P0 IMAD.MOV.U32 R16, RZ, RZ, RZ ;  /* 0x000000ffff100224 */ /* 0x000fe400078e00ff */
[----:B------:R-:W-:Y:S01]  /*07f0*/  @P0 IMAD.MOV.U32 R17, RZ, RZ, R2 ;  /* 0x000000ffff110224 */ /* 0x000fe200078e0002 */
[----:B------:R-:W-:Y:S06]  /*0800*/  BRA `(.L_x_153) ;  /* 0x0000000000147947 */ /* 0x000fec0003800000 */
.L_x_155:
[----:B------:R-:W-:Y:S01]  /*0810*/  LOP3.LUT R17, R5, 0x80000, RZ, 0xfc, !PT ;  /* 0x0008000005117812 */ /* 0x000fe200078efcff */
[----:B------:R-:W-:Y:S01]  /*0820*/  IMAD.MOV.U32 R16, RZ, RZ, R4 ;  /* 0x000000ffff107224 */ /* 0x000fe200078e0004 */
[----:B------:R-:W-:Y:S06]  /*0830*/  BRA `(.L_x_153) ;  /* 0x0000000000087947 */ /* 0x000fec0003800000 */
.L_x_154:
[----:B------:R-:W-:Y:S01]  /*0840*/  LOP3.LUT R17, R7, 0x80000, RZ, 0xfc, !PT ;  /* 0x0008000007117812 */ /* 0x000fe200078efcff */
[----:B------:R-:W-:-:S07]  /*0850*/  IMAD.MOV.U32 R16, RZ, RZ, R6 ;  /* 0x000000ffff107224 */ /* 0x000fce00078e0006 */
.L_x_153:
[----:B------:R-:W-:Y:S05]  /*0860*/  BSYNC.RECONVERGENT B1 ;  /* 0x0000000000017941 */ /* 0x000fea0003800200 */
.L_x_151:
[----:B------:R-:W-:Y:S02]  /*0870*/  IMAD.MOV.U32 R13, RZ, RZ, 0x0 ;  /* 0x00000000ff0d7424 */ /* 0x000fe400078e00ff */
[----:B------:R-:W-:Y:S02]  /*0880*/  IMAD.MOV.U32 R2, RZ, RZ, R16 ;  /* 0x000000ffff027224 */ /* 0x000fe400078e0010 */
[----:B------:R-:W-:Y:S01]  /*0890*/  IMAD.MOV.U32 R3, RZ, RZ, R17 ;  /* 0x000000ffff037224 */ /* 0x000fe200078e0011 */
[----:B------:R-:W-:Y:S06]  /*08a0*/  RET.REL.NODEC R12 `(_Z10setBordersPdi) ;  /* 0xfffffff40cd47950 */ /* 0x000fec0003c3ffff */
.L_x_156:
        /* <DEDUP_REMOVED lines=13> */
.L_x_158:


//--------------------- .text._Z8makeGridPdi      --------------------------
	.section	.text._Z8makeGridPdi,"ax",@progbits
	.align	128
        .global         _Z8makeGridPdi
        .type           _Z8makeGridPdi,@function
        .size           _Z8makeGridPdi,(.L_x_166 - _Z8makeGridPdi)
        .other          _Z8makeGridPdi,@"STO_CUDA_ENTRY STV_DEFAULT"
_Z8makeGridPdi:
.text._Z8makeGridPdi:
[----:B------:R-:W-:Y:S01]  /*0000*/  LDC R1, c[0x0][0x37c] ;  /* 0x0000df00ff017b82 */ /* 0x000fe20000000800 */
[----:B------:R-:W0:Y:S07]  /*0010*/  S2R R3, SR_TID.X ;  /* 0x0000000000037919 */ /* 0x000e2e0000002100 */
[----:B------:R-:W0:Y:S01]  /*0020*/  LDC R0, c[0x0][0x360] ;  /* 0x0000d800ff007b82 */ /* 0x000e220000000800 */
[----:B------:R-:W1:Y:S01]  /*0030*/  LDCU UR6, c[0x0][0x388] ;  /* 0x00007100ff0677ac */ /* 0x000e620008000800 */
[----:B------:R-:W2:Y:S06]  /*0040*/  S2R R2, SR_TID.Y ;  /* 0x0000000000027919 */ /* 0x000eac0000002200 */
[----:B------:R-:W0:Y:S08]  /*0050*/  S2UR UR4, SR_CTAID.X ;  /* 0x00000000000479c3 */ /* 0x000e300000002500 */
[----:B------:R-:W2:Y:S08]  /*0060*/  S2UR UR5, SR_CTAID.Y ;  /* 0x00000000000579c3 */ /* 0x000eb00000002600 */
[----:B------:R-:W2:Y:S01]  /*0070*/  LDC R5, c[0x0][0x364] ;  /* 0x0000d900ff057b82 */ /* 0x000ea20000000800 */
[----:B0-----:R-:W-:-:S02]  /*0080*/  IMAD R0, R0, UR4, R3 ;  /* 0x0000000400007c24 */ /* 0x001fc4000f8e0203 */
[----:B--2---:R-:W-:-:S05]  /*0090*/  IMAD R5, R5, UR5, R2 ;  /* 0x0000000505057c24 */ /* 0x004fca000f8e0202 */
[----:B------:R-:W-:-:S04]  /*00a0*/  VIMNMX R2, PT, PT, R0, R5, !PT ;  /* 0x0000000500027248 */ /* 0x000fc80007fe0100 */
[----:B-1----:R-:W-:-:S13]  /*00b0*/  ISETP.GE.AND P0, PT, R2, UR6, PT ;  /* 0x0000000602007c0c */ /* 0x002fda000bf06270 */
[----:B------:R-:W-:Y:S05]  /*00c0*/  @P0 EXIT ;  /* 0x000000000000094d */ /* 0x000fea0003800000 */
[----:B------:R-:W0:Y:S01]  /*00d0*/  LDC.64 R2, c[0x0][0x380] ;  /* 0x0000e000ff027b82 */ /* 0x000e220000000a00 */
[----:B------:R-:W1:Y:S01]  /*00e0*/  LDCU.64 UR4, c[0x0][0x358] ;  /* 0x00006b00ff0477ac */ /* 0x000e620008000a00 */
[----:B------:R-:W-:-:S04]  /*00f0*/  IMAD R5, R0, UR6, R5 ;  /* 0x0000000600057c24 */ /* 0x000fc8000f8e0205 */
[----:B0-----:R-:W-:-:S05]  /*0100*/  IMAD.WIDE R2, R5, 0x8, R2 ;  /* 0x0000000805027825 */ /* 0x001fca00078e0202 */
[----:B-1----:R-:W-:Y:S01]  /*0110*/  STG.E.64 desc[UR4][R2.64], RZ ;  /* 0x000000ff02007986 */ /* 0x002fe2000c101b04 */
[----:B------:R-:W-:Y:S05]  /*0120*/  EXIT ;  /* 0x000000000000794d */ /* 0x000fea0003800000 */
.L_x_157:
        /* <DEDUP_REMOVED lines=13> */
.L_x_166:


//--------------------- .nv.shared._ZN3cub18CUB_300001_SM_10006detail6reduce28DeviceReduceSingleTileKernelINS2_10policy_hubIdjN4cuda3__47maximumIvEEE10Policy1000EPdSB_iS8_ddNS5_3std3__410__identityEEEvT0_T1_T2_T3_T4_T6_ --------------------------
	.section	.nv.shared._ZN3cub18CUB_300001_SM_10006detail6reduce28DeviceReduceSingleTileKernelINS2_10policy_hubIdjN4cuda3__47maximumIvEEE10Policy1000EPdSB_iS8_ddNS5_3std3__410__identityEEEvT0_T1_T2_T3_T4_T6_,"aw",@nobits
	.sectionflags	@""
	.align	8
.nv.shared._ZN3cub18CUB_300001_SM_10006detail6reduce28DeviceReduceSingleTileKernelINS2_10policy_hubIdjN4cuda3__47maximumIvEEE10Policy1000EPdSB_iS8_ddNS5_3std3__410__identityEEEvT0_T1_T2_T3_T4_T6_:
	.zero		1104


//--------------------- .nv.shared.reserved.0     --------------------------
	.section	.nv.shared.reserved.0,"aw",@nobits
	.weak		__nv_reservedSMEM_offset_0_alias
	.size		__nv_reservedSMEM_offset_0_alias, 0, 64
	.other		__nv_reservedSMEM_offset_0_alias,@"STO_CUDA_RESERVED_SHARED STV_DEFAULT"
__nv_reservedSMEM_offset_0_alias:
	.zero		0
	.zero		64


//--------------------- .nv.global                --------------------------
	.section	.nv.global,"aw",@nobits
.nv.global:
	.type		_ZN34_INTERNAL_91bc0240_4_k_cu_dcefd96c4cuda3std3__436_GLOBAL__N__91bc0240_4_k_cu_dcefd96c6ignoreE,@object
	.size		_ZN34_INTERNAL_91bc0240_4_k_cu_dcefd96c4cuda3std3__436_GLOBAL__N__91bc0240_4_k_cu_dcefd96c6ignoreE,(_ZN34_INTERNAL_91bc0240_4_k_cu_dcefd96c4cuda3std6ranges3__45__cpo5cdataE - _ZN34_INTERNAL_91bc0240_4_k_cu_dcefd96c4cuda3std3__436_GLOBAL__N__91bc0240_4_k_cu_dcefd96c6ignoreE)
_ZN34_INTERNAL_91bc0240_4_k_cu_dcefd96c4cuda3std3__436_GLOBAL__N__91bc0240_4_k_cu_dcefd96c6ignoreE:
	.zero		1
	.type		_ZN34_INTERNAL_91bc0240_4_k_cu_dcefd96c4cuda3std6ranges3__45__cpo5cdataE,@object
	.size		_ZN34_INTERNAL_91bc0240_4_k_cu_dcefd96c4cuda3std6ranges3__45__cpo5cdataE,(_ZN34_INTERNAL_91bc0240_4_k_cu_dcefd96c4cuda3std3__45__cpo5beginE - _ZN34_INTERNAL_91bc0240_4_k_cu_dcefd96c4cuda3std6ranges3__45__cpo5cdataE)
_ZN34_INTERNAL_91bc0240_4_k_cu_dcefd96c4cuda3std6ranges3__45__cpo5cdataE:
	.zero		1
	.type		_ZN34_INTERNAL_91bc0240_4_k_cu_dcefd96c4cuda3std3__45__cpo5beginE,@object
	.size		_ZN34_INTERNAL_91bc0240_4_k_cu_dcefd96c4cuda3std3__45__cpo5beginE,(_ZN34_INTERNAL_91bc0240_4_k_cu_dcefd96c4cuda3std6ranges3__45__cpo3endE - _ZN34_INTERNAL_91bc0240_4_k_cu_dcefd96c4cuda3std3__45__cpo5beginE)
_ZN34_INTERNAL_91bc0240_4_k_cu_dcefd96c4cuda3std3__45__cpo5beginE:
	.zero		1
	.type		_ZN34_INTERNAL_91bc0240_4_k_cu_dcefd96c4cuda3std6ranges3__45__cpo3endE,@object
	.size		_ZN34_INTERNAL_91bc0240_4_k_cu_dcefd96c4cuda3std6ranges3__45__cpo3endE,(_ZN34_INTERNAL_91bc0240_4_k_cu_dcefd96c4cuda3std3__47nulloptE - _ZN34_INTERNAL_91bc0240_4_k_cu_dcefd96c4cuda3std6ranges3__45__cpo3endE)
_ZN34_INTERNAL_91bc0240_4_k_cu_dcefd96c4cuda3std6ranges3__45__cpo3endE:
	.zero		1
	.type		_ZN34_INTERNAL_91bc0240_4_k_cu_dcefd96c4cuda3std3__47nulloptE,@object
	.size		_ZN34_INTERNAL_91bc0240_4_k_cu_dcefd96c4cuda3std3__47nulloptE,(_ZN34_INTERNAL_91bc0240_4_k_cu_dcefd96c6thrust24THRUST_300001_SM_1000_NS6system6detail10sequential3seqE - _ZN34_INTERNAL_91bc0240_4_k_cu_dcefd96c4cuda3std3__47nulloptE)
_ZN34_INTERNAL_91bc0240_4_k_cu_dcefd96c4cuda3std3__47nulloptE:
	.zero		1
	.type		_ZN34_INTERNAL_91bc0240_4_k_cu_dcefd96c6thrust24THRUST_300001_SM_1000_NS6system6detail10sequential3seqE,@object
	.size		_ZN34_INTERNAL_91bc0240_4_k_cu_dcefd96c6thrust24THRUST_300001_SM_1000_NS6system6detail10sequential3seqE,(_ZN34_INTERNAL_91bc0240_4_k_cu_dcefd96c4cuda3std3__45__cpo6rbeginE - _ZN34_INTERNAL_91bc0240_4_k_cu_dcefd96c6thrust24THRUST_300001_SM_1000_NS6system6detail10sequential3seqE)
_ZN34_INTERNAL_91bc0240_4_k_cu_dcefd96c6thrust24THRUST_300001_SM_1000_NS6system6detail10sequential3seqE:
	.zero		1
	.type		_ZN34_INTERNAL_91bc0240_4_k_cu_dcefd96c4cuda3std3__45__cpo6rbeginE,@object
	.size		_ZN34_INTERNAL_91bc0240_4_k_cu_dcefd96c4cuda3std3__45__cpo6rbeginE,(_ZN34_INTERNAL_91bc0240_4_k_cu_dcefd96c4cuda3std6ranges3__45__cpo9iter_swapE - _ZN34_INTERNAL_91bc0240_4_k_cu_dcefd96c4cuda3std3__45__cpo6rbeginE)
_ZN34_INTERNAL_91bc0240_4_k_cu_dcefd96c4cuda3std3__45__cpo6rbeginE:
	.zero		1
	.type		_ZN34_INTERNAL_91bc0240_4_k_cu_dcefd96c4cuda3std6ranges3__45__cpo9iter_swapE,@object
	.size		_ZN34_INTERNAL_91bc0240_4_k_cu_dcefd96c4cuda3std6ranges3__45__cpo9iter_swapE,(_ZN34_INTERNAL_91bc0240_4_k_cu_dcefd96c4cuda3std3__48in_placeE - _ZN34_INTERNAL_91bc0240_4_k_cu_dcefd96c4cuda3std6ranges3__45__cpo9iter_swapE)
_ZN34_INTERNAL_91bc0240_4_k_cu_dcefd96c4cuda3std6ranges3__45__cpo9iter_swapE:
	.zero		1
	.type		_ZN34_INTERNAL_91bc0240_4_k_cu_dcefd96c4cuda3std3__48in_placeE,@object
	.size		_ZN34_INTERNAL_91bc0240_4_k_cu_dcefd96c4cuda3std3__48in_placeE,(_ZN34_INTERNAL_91bc0240_4_k_cu_dcefd96c4cuda3std6ranges3__45__cpo5ssizeE - _ZN34_INTERNAL_91bc0240_4_k_cu_dcefd96c4cuda3std3__48in_placeE)
_ZN34_INTERNAL_91bc0240_4_k_cu_dcefd96c4cuda3std3__48in_placeE:
	.zero		1
	.type		_ZN34_INTERNAL_91bc0240_4_k_cu_dcefd96c4cuda3std6ranges3__45__cpo5ssizeE,@object
	.size		_ZN34_INTERNAL_91bc0240_4_k_cu_dcefd96c4cuda3std6ranges3__45__cpo5ssizeE,(_ZN34_INTERNAL_91bc0240_4_k_cu_dcefd96c4cuda3std3__45__cpo6cbeginE - _ZN34_INTERNAL_91bc0240_4_k_cu_dcefd96c4cuda3std6ranges3__45__cpo5ssizeE)
_ZN34_INTERNAL_91bc0240_4_k_cu_dcefd96c4cuda3std6ranges3__45__cpo5ssizeE:
	.zero		1
	.type		_ZN34_INTERNAL_91bc0240_4_k_cu_dcefd96c4cuda3std3__45__cpo6cbeginE,@object
	.size		_ZN34_INTERNAL_91bc0240_4_k_cu_dcefd96c4cuda3std3__45__cpo6cbeginE,(_ZN34_INTERNAL_91bc0240_4_k_cu_dcefd96c4cuda3std6ranges3__45__cpo4cendE - _ZN34_INTERNAL_91bc0240_4_k_cu_dcefd96c4cuda3std3__45__cpo6cbeginE)
_ZN34_INTERNAL_91bc0240_4_k_cu_dcefd96c4cuda3std3__45__cpo6cbeginE:
	.zero		1
	.type		_ZN34_INTERNAL_91bc0240_4_k_cu_dcefd96c4cuda3std6ranges3__45__cpo4cendE,@object
	.size		_ZN34_INTERNAL_91bc0240_4_k_cu_dcefd96c4cuda3std6ranges3__45__cpo4cendE,(_ZN34_INTERNAL_91bc0240_4_k_cu_dcefd96c4cuda3std3__45__cpo7crbeginE - _ZN34_INTERNAL_91bc0240_4_k_cu_dcefd96c4cuda3std6ranges3__45__cpo4cendE)
_ZN34_INTERNAL_91bc0240_4_k_cu_dcefd96c4cuda3std6ranges3__45__cpo4cendE:
	.zero		1
	.type		_ZN34_INTERNAL_91bc0240_4_k_cu_dcefd96c4cuda3std3__45__cpo7crbeginE,@object
	.size		_ZN34_INTERNAL_91bc0240_4_k_cu_dcefd96c4cuda3std3__45__cpo7crbeginE,(_ZN34_INTERNAL_91bc0240_4_k_cu_dcefd96c4cuda3std6ranges3__45__cpo4prevE - _ZN34_INTERNAL_91bc0240_4_k_cu_dcefd96c4cuda3std3__45__cpo7crbeginE)
_ZN34_INTERNAL_91bc0240_4_k_cu_dcefd96c4cuda3std3__45__cpo7crbeginE:
	.zero		1
	.type		_ZN34_INTERNAL_91bc0240_4_k_cu_dcefd96c4cuda3std6ranges3__45__cpo4prevE,@object
	.size		_ZN34_INTERNAL_91bc0240_4_k_cu_dcefd96c4cuda3std6ranges3__45__cpo4prevE,(_ZN34_INTERNAL_91bc0240_4_k_cu_dcefd96c4cuda3std6ranges3__45__cpo9iter_moveE - _ZN34_INTERNAL_91bc0240_4_k_cu_dcefd96c4cuda3std6ranges3__45__cpo4prevE)
_ZN34_INTERNAL_91bc0240_4_k_cu_dcefd96c4cuda3std6ranges3__45__cpo4prevE:
	.zero		1
	.type		_ZN34_INTERNAL_91bc0240_4_k_cu_dcefd96c4cuda3std6ranges3__45__cpo9iter_moveE,@object
	.size		_ZN34_INTERNAL_91bc0240_4_k_cu_dcefd96c4cuda3std6ranges3__45__cpo9iter_moveE,(_ZN34_INTERNAL_91bc0240_4_k_cu_dcefd96c4cuda3std3__420unreachable_sentinelE - _ZN34_INTERNAL_91bc0240_4_k_cu_dcefd96c4cuda3std6ranges3__45__cpo9iter_moveE)
_ZN34_INTERNAL_91bc0240_4_k_cu_dcefd96c4cuda3std6ranges3__45__cpo9iter_moveE:
	.zero		1
	.type		_ZN34_INTERNAL_91bc0240_4_k_cu_dcefd96c4cuda3std3__420unreachable_sentinelE,@object
	.size		_ZN34_INTERNAL_91bc0240_4_k_cu_dcefd96c4cuda3std3__420unreachable_sentinelE,(_ZN34_INTERNAL_91bc0240_4_k_cu_dcefd96c4cuda3std6ranges3__45__cpo8distanceE - _ZN34_INTERNAL_91bc0240_4_k_cu_dcefd96c4cuda3std3__420unreachable_sentinelE)
_ZN34_INTERNAL_91bc0240_4_k_cu_dcefd96c4cuda3std3__420unreachable_sentinelE:
	.zero		1
	.type		_ZN34_INTERNAL_91bc0240_4_k_cu_dcefd96c4cuda3std6ranges3__45__cpo8distanceE,@object
	.size		_ZN34_INTERNAL_91bc0240_4_k_cu_dcefd96c4cuda3std6ranges3__45__cpo8distanceE,(_ZN34_INTERNAL_91bc0240_4_k_cu_dcefd96c4cuda3std3__45__cpo4cendE - _ZN34_INTERNAL_91bc0240_4_k_cu_dcefd96c4cuda3std6ranges3__45__cpo8distanceE)
_ZN34_INTERNAL_91bc0240_4_k_cu_dcefd96c4cuda3std6ranges3__45__cpo8distanceE:
	.zero		1
	.type		_ZN34_INTERNAL_91bc0240_4_k_cu_dcefd96c4cuda3std3__45__cpo4cendE,@object
	.size		_ZN34_INTERNAL_91bc0240_4_k_cu_dcefd96c4cuda3std3__45__cpo4cendE,(_ZN34_INTERNAL_91bc0240_4_k_cu_dcefd96c4cuda3std6ranges3__45__cpo7advanceE - _ZN34_INTERNAL_91bc0240_4_k_cu_dcefd96c4cuda3std3__45__cpo4cendE)
_ZN34_INTERNAL_91bc0240_4_k_cu_dcefd96c4cuda3std3__45__cpo4cendE:
	.zero		1
	.type		_ZN34_INTERNAL_91bc0240_4_k_cu_dcefd96c4cuda3std6ranges3__45__cpo7advanceE,@object
	.size		_ZN34_INTERNAL_91bc0240_4_k_cu_dcefd96c4cuda3std6ranges3__45__cpo7advanceE,(_ZN34_INTERNAL_91bc0240_4_k_cu_dcefd96c4cuda3std3__45__cpo5crendE - _ZN34_INTERNAL_91bc0240_4_k_cu_dcefd96c4cuda3std6ranges3__45__cpo7advanceE)
_ZN34_INTERNAL_91bc0240_4_k_cu_dcefd96c4cuda3std6ranges3__45__cpo7advanceE:
	.zero		1
	.type		_ZN34_INTERNAL_91bc0240_4_k_cu_dcefd96c4cuda3std3__45__cpo5crendE,@object
	.size		_ZN34_INTERNAL_91bc0240_4_k_cu_dcefd96c4cuda3std3__45__cpo5crendE,(_ZN34_INTERNAL_91bc0240_4_k_cu_dcefd96c4cuda3std6ranges3__45__cpo4dataE - _ZN34_INTERNAL_91bc0240_4_k_cu_dcefd96c4cuda3std3__45__cpo5crendE)
_ZN34_INTERNAL_91bc0240_4_k_cu_dcefd96c4cuda3std3__45__cpo5crendE:
	.zero		1
	.type		_ZN34_INTERNAL_91bc0240_4_k_cu_dcefd96c4cuda3std6ranges3__45__cpo4dataE,@object
	.size		_ZN34_INTERNAL_91bc0240_4_k_cu_dcefd96c4cuda3std6ranges3__45__cpo4dataE,(_ZN34_INTERNAL_91bc0240_4_k_cu_dcefd96c4cuda3std6ranges3__45__cpo5beginE - _ZN34_INTERNAL_91bc0240_4_k_cu_dcefd96c4cuda3std6ranges3__45__cpo4dataE)
_ZN34_INTERNAL_91bc0240_4_k_cu_dcefd96c4cuda3std6ranges3__45__cpo4dataE:
	.zero		1
	.type		_ZN34_INTERNAL_91bc0240_4_k_cu_dcefd96c4cuda3std6ranges3__45__cpo5beginE,@object
	.size		_ZN34_INTERNAL_91bc0240_4_k_cu_dcefd96c4cuda3std6ranges3__45__cpo5beginE,(_ZN34_INTERNAL_91bc0240_4_k_cu_dcefd96c4cuda3std3__419piecewise_constructE - _ZN34_INTERNAL_91bc0240_4_k_cu_dcefd96c4cuda3std6ranges3__45__cpo5beginE)
_ZN34_INTERNAL_91bc0240_4_k_cu_dcefd96c4cuda3std6ranges3__45__cpo5beginE:
	.zero		1
	.type		_ZN34_INTERNAL_91bc0240_4_k_cu_dcefd96c4cuda3std3__419piecewise_constructE,@object
	.size		_ZN34_INTERNAL_91bc0240_4_k_cu_dcefd96c4cuda3std3__419piecewise_constructE,(_ZN34_INTERNAL_91bc0240_4_k_cu_dcefd96c4cuda3std6ranges3__45__cpo4sizeE - _ZN34_INTERNAL_91bc0240_4_k_cu_dcefd96c4cuda3std3__419piecewise_constructE)
_ZN34_INTERNAL_91bc0240_4_k_cu_dcefd96c4cuda3std3__419piecewise_constructE:
	.zero		1
	.type		_ZN34_INTERNAL_91bc0240_4_k_cu_dcefd96c4cuda3std6ranges3__45__cpo4sizeE,@object
	.size		_ZN34_INTERNAL_91bc0240_4_k_cu_dcefd96c4cuda3std6ranges3__45__cpo4sizeE,(_ZN34_INTERNAL_91bc0240_4_k_cu_dcefd96c4cuda3std3__45__cpo3endE - _ZN34_INTERNAL_91bc0240_4_k_cu_dcefd96c4cuda3std6ranges3__45__cpo4sizeE)
_ZN34_INTERNAL_91bc0240_4_k_cu_dcefd96c4cuda3std6ranges3__45__cpo4sizeE:
	.zero		1
	.type		_ZN34_INTERNAL_91bc0240_4_k_cu_dcefd96c4cuda3std3__45__cpo3endE,@object
	.size		_ZN34_INTERNAL_91bc0240_4_k_cu_dcefd96c4cuda3std3__45__cpo3endE,(_ZN34_INTERNAL_91bc0240_4_k_cu_dcefd96c4cuda3std6ranges3__45__cpo6cbeginE - _ZN34_INTERNAL_91bc0240_4_k_cu_dcefd96c4cuda3std3__45__cpo3endE)
_ZN34_INTERNAL_91bc0240_4_k_cu_dcefd96c4cuda3std3__45__cpo3endE:
	.zero		1
	.type		_ZN34_INTERNAL_91bc0240_4_k_cu_dcefd96c4cuda3std6ranges3__45__cpo6cbeginE,@object
	.size		_ZN34_INTERNAL_91bc0240_4_k_cu_dcefd96c4cuda3std6ranges3__45__cpo6cbeginE,(_ZN34_INTERNAL_91bc0240_4_k_cu_dcefd96c4cuda3std3__45__cpo4rendE - _ZN34_INTERNAL_91bc0240_4_k_cu_dcefd96c4cuda3std6ranges3__45__cpo6cbeginE)
_ZN34_INTERNAL_91bc0240_4_k_cu_dcefd96c4cuda3std6ranges3__45__cpo6cbeginE:
	.zero		1
	.type		_ZN34_INTERNAL_91bc0240_4_k_cu_dcefd96c4cuda3std3__45__cpo4rendE,@object
	.size		_ZN34_INTERNAL_91bc0240_4_k_cu_dcefd96c4cuda3std3__45__cpo4rendE,(_ZN34_INTERNAL_91bc0240_4_k_cu_dcefd96c4cuda3std6ranges3__45__cpo4nextE - _ZN34_INTERNAL_91bc0240_4_k_cu_dcefd96c4cuda3std3__45__cpo4rendE)
_ZN34_INTERNAL_91bc0240_4_k_cu_dcefd96c4cuda3std3__45__cpo4rendE:
	.zero		1
	.type		_ZN34_INTERNAL_91bc0240_4_k_cu_dcefd96c4cuda3std6ranges3__45__cpo4nextE,@object
	.size		_ZN34_INTERNAL_91bc0240_4_k_cu_dcefd96c4cuda3std6ranges3__45__cpo4nextE,(_ZN34_INTERNAL_91bc0240_4_k_cu_dcefd96c4cuda3std6ranges3__45__cpo4swapE - _ZN34_INTERNAL_91bc0240_4_k_cu_dcefd96c4cuda3std6ranges3__45__cpo4nextE)
_ZN34_INTERNAL_91bc0240_4_k_cu_dcefd96c4cuda3std6ranges3__45__cpo4nextE:
	.zero		1
	.type		_ZN34_INTERNAL_91bc0240_4_k_cu_dcefd96c4cuda3std6ranges3__45__cpo4swapE,@object
	.size		_ZN34_INTERNAL_91bc0240_4_k_cu_dcefd96c4cuda3std6ranges3__45__cpo4swapE,(.L_13 - _ZN34_INTERNAL_91bc0240_4_k_cu_dcefd96c4cuda3std6ranges3__45__cpo4swapE)
_ZN34_INTERNAL_91bc0240_4_k_cu_dcefd96c4cuda3std6ranges3__45__cpo4swapE:
	.zero		1
.L_13:


//--------------------- .nv.shared._ZN3cub18CUB_300001_SM_10006detail6reduce18DeviceReduceKernelINS2_10policy_hubIdjN4cuda3__47maximumIvEEE10Policy1000EPdjS8_dNS5_3std3__410__identityEEEvT0_PT3_T1_NS0_13GridEvenShareISI_EET2_T4_ --------------------------
	.section	.nv.shared._ZN3cub18CUB_300001_SM_10006detail6reduce18DeviceReduceKernelINS2_10policy_hubIdjN4cuda3__47maximumIvEEE10Policy1000EPdjS8_dNS5_3std3__410__identityEEEvT0_PT3_T1_NS0_13GridEvenShareISI_EET2_T4_,"aw",@nobits
	.sectionflags	@""
	.align	8
.nv.shared._ZN3cub18CUB_300001_SM_10006detail6reduce18DeviceReduceKernelINS2_10policy_hubIdjN4cuda3__47maximumIvEEE10Policy1000EPdjS8_dNS5_3std3__410__identityEEEvT0_PT3_T1_NS0_13GridEvenShareISI_EET2_T4_:
	.zero		1104


//--------------------- .nv.shared._ZN3cub18CUB_300001_SM_10006detail6reduce28DeviceReduceSingleTileKernelINS2_10policy_hubIdjN4cuda3__47maximumIvEEE10Policy1000EPdSB_jS8_ddNS5_3std3__410__identityEEEvT0_T1_T2_T3_T4_T6_ --------------------------
	.section	.nv.shared._ZN3cub18CUB_300001_SM_10006detail6reduce28DeviceReduceSingleTileKernelINS2_10policy_hubIdjN4cuda3__47maximumIvEEE10Policy1000EPdSB_jS8_ddNS5_3std3__410__identityEEEvT0_T1_T2_T3_T4_T6_,"aw",@nobits
	.sectionflags	@""
	.align	8
.nv.shared._ZN3cub18CUB_300001_SM_10006detail6reduce28DeviceReduceSingleTileKernelINS2_10policy_hubIdjN4cuda3__47maximumIvEEE10Policy1000EPdSB_jS8_ddNS5_3std3__410__identityEEEvT0_T1_T2_T3_T4_T6_:
	.zero		1104


//--------------------- .nv.constant0._ZN3cub18CUB_300001_SM_10006detail6reduce28DeviceReduceSingleTileKernelINS2_10policy_hubIdjN4cuda3__47maximumIvEEE10Policy1000EPdSB_iS8_ddNS5_3std3__410__identityEEEvT0_T1_T2_T3_T4_T6_ --------------------------
	.section	.nv.constant0._ZN3cub18CUB_300001_SM_10006detail6reduce28DeviceReduceSingleTileKernelINS2_10policy_hubIdjN4cuda3__47maximumIvEEE10Policy1000EPdSB_iS8_ddNS5_3std3__410__identityEEEvT0_T1_T2_T3_T4_T6_,"a",@progbits
	.sectionflags	@""
	.align	4
.nv.constant0._ZN3cub18CUB_300001_SM_10006detail6reduce28DeviceReduceSingleTileKernelINS2_10policy_hubIdjN4cuda3__47maximumIvEEE10Policy1000EPdSB_iS8_ddNS5_3std3__410__identityEEEvT0_T1_T2_T3_T4_T6_:
	.zero		929


//--------------------- .nv.constant0._ZN3cub18CUB_300001_SM_10006detail6reduce18DeviceReduceKernelINS2_10policy_hubIdjN4cuda3__47maximumIvEEE10Policy1000EPdjS8_dNS5_3std3__410__identityEEEvT0_PT3_T1_NS0_13GridEvenShareISI_EET2_T4_ --------------------------
	.section	.nv.constant0._ZN3cub18CUB_300001_SM_10006detail6reduce18DeviceReduceKernelINS2_10policy_hubIdjN4cuda3__47maximumIvEEE10Policy1000EPdjS8_dNS5_3std3__410__identityEEEvT0_PT3_T1_NS0_13GridEvenShareISI_EET2_T4_,"a",@progbits
	.sectionflags	@""
	.align	4
.nv.constant0._ZN3cub18CUB_300001_SM_10006detail6reduce18DeviceReduceKernelINS2_10policy_hubIdjN4cuda3__47maximumIvEEE10Policy1000EPdjS8_dNS5_3std3__410__identityEEEvT0_PT3_T1_NS0_13GridEvenShareISI_EET2_T4_:
	.zero		958


//--------------------- .nv.constant0._ZN3cub18CUB_300001_SM_10006detail6reduce28DeviceReduceSingleTileKernelINS2_10policy_hubIdjN4cuda3__47maximumIvEEE10Policy1000EPdSB_jS8_ddNS5_3std3__410__identityEEEvT0_T1_T2_T3_T4_T6_ --------------------------
	.section	.nv.constant0._ZN3cub18CUB_300001_SM_10006detail6reduce28DeviceReduceSingleTileKernelINS2_10policy_hubIdjN4cuda3__47maximumIvEEE10Policy1000EPdSB_jS8_ddNS5_3std3__410__identityEEEvT0_T1_T2_T3_T4_T6_,"a",@progbits
	.sectionflags	@""
	.align	4
.nv.constant0._ZN3cub18CUB_300001_SM_10006detail6reduce28DeviceReduceSingleTileKernelINS2_10policy_hubIdjN4cuda3__47maximumIvEEE10Policy1000EPdSB_jS8_ddNS5_3std3__410__identityEEEvT0_T1_T2_T3_T4_T6_:
	.zero		929


//--------------------- .nv.constant0._ZN3cub18CUB_300001_SM_10006detail11EmptyKernelIvEEvv --------------------------
	.section	.nv.constant0._ZN3cub18CUB_300001_SM_10006detail11EmptyKernelIvEEvv,"a",@progbits
	.sectionflags	@""
	.align	4
.nv.constant0._ZN3cub18CUB_300001_SM_10006detail11EmptyKernelIvEEvv:
	.zero		896


//--------------------- .nv.constant0._Z10matrixDiffPdS_i --------------------------
	.section	.nv.constant0._Z10matrixDiffPdS_i,"a",@progbits
	.sectionflags	@""
	.align	4
.nv.constant0._Z10matrixDiffPdS_i:
	.zero		916


//--------------------- .nv.constant0._Z10calcMatrixPdS_i --------------------------
	.section	.nv.constant0._Z10calcMatrixPdS_i,"a",@progbits
	.sectionflags	@""
	.align	4
.nv.constant0._Z10calcMatrixPdS_i:
	.zero		916


//--------------------- .nv.constant0._Z10setBordersPdi --------------------------
	.section	.nv.constant0._Z10setBordersPdi,"a",@progbits
	.sectionflags	@""
	.align	4
.nv.constant0._Z10setBordersPdi:
	.zero		908


//--------------------- .nv.constant0._Z8makeGridPdi --------------------------
	.section	.nv.constant0._Z8makeGridPdi,"a",@progbits
	.sectionflags	@""
	.align	4
.nv.constant0._Z8makeGridPdi:
	.zero		908


//--------------------- SYMBOLS --------------------------

	.type		.nv.reservedSmem.offset0,@object
	.size		.nv.reservedSmem.offset0,0x4
	.type		.nv.reservedSmem.cap,@object
	.size		.nv.reservedSmem.cap,0x4
